// auto-generated by cutlass_sweep.gemm — config: {"arch": "sm_90", "cluster_m": 1, "cluster_n": 1, "dtype": "e4m3", "dtype_b": "bf16", "layout": "nt", "stages": 0, "tile_k": 128, "tile_m": 256, "tile_n": 256}
#include "cutlass/cutlass.h"
#include "cutlass/gemm/collective/collective_builder.hpp"
#include "cutlass/gemm/device/gemm_universal_adapter.h"
#include "cutlass/gemm/kernel/gemm_universal.hpp"
#include "cutlass/epilogue/collective/collective_builder.hpp"

using ElemA = cutlass::float_e4m3_t;
using ElemB = cutlass::bfloat16_t;
using ElemCD = cutlass::float_e4m3_t;
using Acc  = float;
using TileShape    = cute::Shape<cute::_256, cute::_256, cute::_128>;
using ClusterShape = cute::Shape<cute::_1, cute::_1, cute::_1>;

using CollectiveEpilogue = typename cutlass::epilogue::collective::CollectiveBuilder<
    cutlass::arch::Sm90, cutlass::arch::OpClassTensorOp,
    TileShape, ClusterShape,
    cutlass::epilogue::collective::EpilogueTileAuto,
    Acc, Acc,
    ElemCD, cutlass::layout::RowMajor, 128 / cutlass::sizeof_bits<ElemCD>::value,
    ElemCD, cutlass::layout::RowMajor, 128 / cutlass::sizeof_bits<ElemCD>::value,
    cutlass::epilogue::collective::EpilogueScheduleAuto
  >::CollectiveOp;

using CollectiveMainloop = typename cutlass::gemm::collective::CollectiveBuilder<
    cutlass::arch::Sm90, cutlass::arch::OpClassTensorOp,
    ElemA, cutlass::layout::RowMajor, 128 / cutlass::sizeof_bits<ElemA>::value,
    ElemB, cutlass::layout::ColumnMajor, 128 / cutlass::sizeof_bits<ElemB>::value,
    Acc,
    TileShape, ClusterShape,
    cutlass::gemm::collective::StageCountAutoCarveout<static_cast<int>(sizeof(typename CollectiveEpilogue::SharedStorage))>,
    cutlass::gemm::collective::KernelScheduleAuto
  >::CollectiveOp;

using GemmKernel = cutlass::gemm::kernel::GemmUniversal<
    cute::Shape<int,int,int,int>,
    CollectiveMainloop,
    CollectiveEpilogue
>;
using Gemm = cutlass::gemm::device::GemmUniversalAdapter<GemmKernel>;

// Force the device kernel symbol into the cubin without needing a host main.
auto* _anchor = &cutlass::device_kernel<GemmKernel>;


// ===== COMPILED SASS (sm_90a) =====

	.target	sm_90a

	.elftype	@"ET_EXEC"


//--------------------- .note.nv.tkinfo           --------------------------
	.section	.note.nv.tkinfo,"",@"SHT_NOTE"
	.sectionflags	@"SHF_NOTE_NV_TKINFO"
	.tkinfo
        /*0018*/ 	.word	0x00000002
        /*0030*/ 	.string	""
        /*0030*/ 	.string	"ptxas"
        /*0030*/ 	.string	"Cuda compilation tools, release 13.0, V13.0.88"
        /*0030*/ 	.string	"Build cuda_13.0.r13.0/compiler.36424714_0"
        /*0030*/ 	.string	"-arch sm_90a -m 64 "



//--------------------- .note.nv.cuinfo           --------------------------
	.section	.note.nv.cuinfo,"",@"SHT_NOTE"
	.sectionflags	@"SHF_NOTE_NV_CUINFO"
        /*0018*/ 	.short	0x0002
        /*001a*/ 	.short	0x005a
        /*001c*/ 	.short	0x0082
	.zero		2


//--------------------- .nv.info                  --------------------------
	.section	.nv.info,"",@"SHT_CUDA_INFO"
	.align	4


	//----- nvinfo : EIATTR_REGCOUNT
	.align		4
        /*0000*/ 	.byte	0x04, 0x2f
        /*0002*/ 	.short	(.L_16 - .L_15)
	.align		4
.L_15:
        /*0004*/ 	.word	index@(_ZN7cutlass13device_kernelINS_4gemm6kernel13GemmUniversalIN4cute5tupleIJiiiiEEENS1_10collective13CollectiveMmaINS1_49MainloopSm90TmaGmmaRmemAWarpSpecializedMixedInputILi2ENS5_IJNS4_1CILi1EEESB_SB_EEENS1_35KernelTmaWarpSpecializedCooperativeEEENS5_IJNSA_ILi256EEESF_NSA_ILi128EEEEEENS5_IJNS_12float_e4m3_tEEEENS5_IJlSB_lEEENS_10bfloat16_tESK_NS4_8TiledMMAINS4_8MMA_AtomIJNS4_4SM904GMMA28MMA_64x256x16_F32BF16BF16_RSILNSP_5MajorE0ELSR_0ELNSP_7ScaleInE1ELSS_1EEEEEENS4_6LayoutINS5_IJNSA_ILi2EEESB_SB_EEENS5_IJSB_NSA_ILi0EEESY_EEEEENS5_IJNS4_10UnderscoreES11_S11_EEEEENS4_13SM90_TMA_LOADENS4_14ComposedLayoutINS4_7SwizzleILi3ELi4ELi3EEENS4_18smem_ptr_flag_bitsILi8EEENSV_INS5_IJNSA_ILi8EEESG_EEENS5_IJSG_SB_EEEEEEENS4_9Copy_AtomIJNS4_39AutoVectorizingCopyWithAssumedAlignmentILi128EEESI_EEENS4_8identityES14_NS15_IS17_NS18_ILi16EEENSV_INS5_IJS1A_NSA_ILi64EEEEEENS5_IJS1L_SB_EEEEEEEvS1J_EENS_8epilogue10collective6detail29Sm90TmaWarpSpecializedAdapterINS1S_15DefaultEpilogueISI_SK_SK_NS1R_6thread17LinearCombinationISI_Li1EffLNS1W_9ScaleType4KindE0ELNS_15FloatRoundStyleE2ESI_EENS1_15EpilogueDefaultEEEEEvvEEEEvNT_6ParamsE)
        /*0008*/ 	.word	0x000000a8


	//----- nvinfo : EIATTR_FRAME_SIZE
	.align		4
.L_16:
        /*000c*/ 	.byte	0x04, 0x11
        /*000e*/ 	.short	(.L_18 - .L_17)
	.align		4
.L_17:
        /*0010*/ 	.word	index@(_ZN7cutlass13device_kernelINS_4gemm6kernel13GemmUniversalIN4cute5tupleIJiiiiEEENS1_10collective13CollectiveMmaINS1_49MainloopSm90TmaGmmaRmemAWarpSpecializedMixedInputILi2ENS5_IJNS4_1CILi1EEESB_SB_EEENS1_35KernelTmaWarpSpecializedCooperativeEEENS5_IJNSA_ILi256EEESF_NSA_ILi128EEEEEENS5_IJNS_12float_e4m3_tEEEENS5_IJlSB_lEEENS_10bfloat16_tESK_NS4_8TiledMMAINS4_8MMA_AtomIJNS4_4SM904GMMA28MMA_64x256x16_F32BF16BF16_RSILNSP_5MajorE0ELSR_0ELNSP_7ScaleInE1ELSS_1EEEEEENS4_6LayoutINS5_IJNSA_ILi2EEESB_SB_EEENS5_IJSB_NSA_ILi0EEESY_EEEEENS5_IJNS4_10UnderscoreES11_S11_EEEEENS4_13SM90_TMA_LOADENS4_14ComposedLayoutINS4_7SwizzleILi3ELi4ELi3EEENS4_18smem_ptr_flag_bitsILi8EEENSV_INS5_IJNSA_ILi8EEESG_EEENS5_IJSG_SB_EEEEEEENS4_9Copy_AtomIJNS4_39AutoVectorizingCopyWithAssumedAlignmentILi128EEESI_EEENS4_8identityES14_NS15_IS17_NS18_ILi16EEENSV_INS5_IJS1A_NSA_ILi64EEEEEENS5_IJS1L_SB_EEEEEEEvS1J_EENS_8epilogue10collective6detail29Sm90TmaWarpSpecializedAdapterINS1S_15DefaultEpilogueISI_SK_SK_NS1R_6thread17LinearCombinationISI_Li1EffLNS1W_9ScaleType4KindE0ELNS_15FloatRoundStyleE2ESI_EENS1_15EpilogueDefaultEEEEEvvEEEEvNT_6ParamsE)
        /*0014*/ 	.word	0x000010b0


	//----- nvinfo : EIATTR_MIN_STACK_SIZE
	.align		4
.L_18:
        /*0018*/ 	.byte	0x04, 0x12
        /*001a*/ 	.short	(.L_20 - .L_19)
	.align		4
.L_19:
        /*001c*/ 	.word	index@(_ZN7cutlass13device_kernelINS_4gemm6kernel13GemmUniversalIN4cute5tupleIJiiiiEEENS1_10collective13CollectiveMmaINS1_49MainloopSm90TmaGmmaRmemAWarpSpecializedMixedInputILi2ENS5_IJNS4_1CILi1EEESB_SB_EEENS1_35KernelTmaWarpSpecializedCooperativeEEENS5_IJNSA_ILi256EEESF_NSA_ILi128EEEEEENS5_IJNS_12float_e4m3_tEEEENS5_IJlSB_lEEENS_10bfloat16_tESK_NS4_8TiledMMAINS4_8MMA_AtomIJNS4_4SM904GMMA28MMA_64x256x16_F32BF16BF16_RSILNSP_5MajorE0ELSR_0ELNSP_7ScaleInE1ELSS_1EEEEEENS4_6LayoutINS5_IJNSA_ILi2EEESB_SB_EEENS5_IJSB_NSA_ILi0EEESY_EEEEENS5_IJNS4_10UnderscoreES11_S11_EEEEENS4_13SM90_TMA_LOADENS4_14ComposedLayoutINS4_7SwizzleILi3ELi4ELi3EEENS4_18smem_ptr_flag_bitsILi8EEENSV_INS5_IJNSA_ILi8EEESG_EEENS5_IJSG_SB_EEEEEEENS4_9Copy_AtomIJNS4_39AutoVectorizingCopyWithAssumedAlignmentILi128EEESI_EEENS4_8identityES14_NS15_IS17_NS18_ILi16EEENSV_INS5_IJS1A_NSA_ILi64EEEEEENS5_IJS1L_SB_EEEEEEEvS1J_EENS_8epilogue10collective6detail29Sm90TmaWarpSpecializedAdapterINS1S_15DefaultEpilogueISI_SK_SK_NS1R_6thread17LinearCombinationISI_Li1EffLNS1W_9ScaleType4KindE0ELNS_15FloatRoundStyleE2ESI_EENS1_15EpilogueDefaultEEEEEvvEEEEvNT_6ParamsE)
        /*0020*/ 	.word	0x000010b0
.L_20:


//--------------------- .nv.compat                --------------------------
	.section	.nv.compat,"",@"SHT_CUDA_COMPAT_INFO"
	.align	4
        /*0000*/ 	.byte	0x02, 0x09, 0x01, 0x00, 0x02, 0x02, 0x04, 0x00, 0x02, 0x05, 0x05, 0x00, 0x03, 0x07, 0x01, 0x01
        /*0010*/ 	.byte	0x02, 0x03, 0x01, 0x00, 0x02, 0x06, 0x01, 0x00, 0x04, 0x0b, 0x08, 0x00, 0x00, 0x00, 0x00, 0x00
        /*0020*/ 	.byte	0x00, 0x00, 0x00, 0x00


//--------------------- .nv.info._ZN7cutlass13device_kernelINS_4gemm6kernel13GemmUniversalIN4cute5tupleIJiiiiEEENS1_10collective13CollectiveMmaINS1_49MainloopSm90TmaGmmaRmemAWarpSpecializedMixedInputILi2ENS5_IJNS4_1CILi1EEESB_SB_EEENS1_35KernelTmaWarpSpecializedCooperativeEEENS5_IJNSA_ILi256EEESF_NSA_ILi128EEEEEENS5_IJNS_12float_e4m3_tEEEENS5_IJlSB_lEEENS_10bfloat16_tESK_NS4_8TiledMMAINS4_8MMA_AtomIJNS4_4SM904GMMA28MMA_64x256x16_F32BF16BF16_RSILNSP_5MajorE0ELSR_0ELNSP_7ScaleInE1ELSS_1EEEEEENS4_6LayoutINS5_IJNSA_ILi2EEESB_SB_EEENS5_IJSB_NSA_ILi0EEESY_EEEEENS5_IJNS4_10UnderscoreES11_S11_EEEEENS4_13SM90_TMA_LOADENS4_14ComposedLayoutINS4_7SwizzleILi3ELi4ELi3EEENS4_18smem_ptr_flag_bitsILi8EEENSV_INS5_IJNSA_ILi8EEESG_EEENS5_IJSG_SB_EEEEEEENS4_9Copy_AtomIJNS4_39AutoVectorizingCopyWithAssumedAlignmentILi128EEESI_EEENS4_8identityES14_NS15_IS17_NS18_ILi16EEENSV_INS5_IJS1A_NSA_ILi64EEEEEENS5_IJS1L_SB_EEEEEEEvS1J_EENS_8epilogue10collective6detail29Sm90TmaWarpSpecializedAdapterINS1S_15DefaultEpilogueISI_SK_SK_NS1R_6thread17LinearCombinationISI_Li1EffLNS1W_9ScaleType4KindE0ELNS_15FloatRoundStyleE2ESI_EENS1_15EpilogueDefaultEEEEEvvEEEEvNT_6ParamsE --------------------------
	.section	.nv.info._ZN7cutlass13device_kernelINS_4gemm6kernel13GemmUniversalIN4cute5tupleIJiiiiEEENS1_10collective13CollectiveMmaINS1_49MainloopSm90TmaGmmaRmemAWarpSpecializedMixedInputILi2ENS5_IJNS4_1CILi1EEESB_SB_EEENS1_35KernelTmaWarpSpecializedCooperativeEEENS5_IJNSA_ILi256EEESF_NSA_ILi128EEEEEENS5_IJNS_12float_e4m3_tEEEENS5_IJlSB_lEEENS_10bfloat16_tESK_NS4_8TiledMMAINS4_8MMA_AtomIJNS4_4SM904GMMA28MMA_64x256x16_F32BF16BF16_RSILNSP_5MajorE0ELSR_0ELNSP_7ScaleInE1ELSS_1EEEEEENS4_6LayoutINS5_IJNSA_ILi2EEESB_SB_EEENS5_IJSB_NSA_ILi0EEESY_EEEEENS5_IJNS4_10UnderscoreES11_S11_EEEEENS4_13SM90_TMA_LOADENS4_14ComposedLayoutINS4_7SwizzleILi3ELi4ELi3EEENS4_18smem_ptr_flag_bitsILi8EEENSV_INS5_IJNSA_ILi8EEESG_EEENS5_IJSG_SB_EEEEEEENS4_9Copy_AtomIJNS4_39AutoVectorizingCopyWithAssumedAlignmentILi128EEESI_EEENS4_8identityES14_NS15_IS17_NS18_ILi16EEENSV_INS5_IJS1A_NSA_ILi64EEEEEENS5_IJS1L_SB_EEEEEEEvS1J_EENS_8epilogue10collective6detail29Sm90TmaWarpSpecializedAdapterINS1S_15DefaultEpilogueISI_SK_SK_NS1R_6thread17LinearCombinationISI_Li1EffLNS1W_9ScaleType4KindE0ELNS_15FloatRoundStyleE2ESI_EENS1_15EpilogueDefaultEEEEEvvEEEEvNT_6ParamsE,"",@"SHT_CUDA_INFO"
	.sectionflags	@""
	.align	4


	//----- nvinfo : EIATTR_CUDA_API_VERSION
	.align		4
        /*0000*/ 	.byte	0x04, 0x37
        /*0002*/ 	.short	(.L_22 - .L_21)
.L_21:
        /*0004*/ 	.word	0x00000082


	//----- nvinfo : EIATTR_KPARAM_INFO
	.align		4
.L_22:
        /*0008*/ 	.byte	0x04, 0x17
        /*000a*/ 	.short	(.L_24 - .L_23)
.L_23:
        /*000c*/ 	.word	0x00000000
        /*0010*/ 	.short	0x0000
        /*0012*/ 	.short	0x0070
        /*0014*/ 	.byte	0x00, 0xf0, 0x01, 0x18


	//----- nvinfo : EIATTR_SPARSE_MMA_MASK
	.align		4
.L_24:
        /*0018*/ 	.byte	0x03, 0x50
        /*001a*/ 	.short	0x0000


	//----- nvinfo : EIATTR_MAXREG_COUNT
	.align		4
        /*001c*/ 	.byte	0x03, 0x1b
        /*001e*/ 	.short	0x00a8


	//----- nvinfo : EIATTR_NUM_BARRIERS
	.align		4
        /*0020*/ 	.byte	0x02, 0x4c
        /*0022*/ 	.byte	0x01
	.zero		1


	//----- nvinfo : EIATTR_EXTERNS
	.align		4
        /*0024*/ 	.byte	0x04, 0x0f
        /*0026*/ 	.short	(.L_26 - .L_25)


	//   ....[0]....
	.align		4
.L_25:
        /*0028*/ 	.word	index@(__assertfail)


	//----- nvinfo : EIATTR_ANNOTATIONS
	.align		4
.L_26:
        /*002c*/ 	.byte	0x04, 0x55
        /*002e*/ 	.short	(.L_28 - .L_27)


	//   ....[0]....
.L_27:
        /*0030*/ 	.word	0x00000001
        /*0034*/ 	.byte	0x60, 0x06, 0x00, 0x00, 0x01, 0x00, 0x00, 0x00, 0x80, 0x06, 0x00, 0x00, 0x01, 0x00, 0x00, 0x00
        /* <DEDUP_REMOVED lines=2709> */
        /*a994*/ 	.byte	0x00, 0x6a, 0x03, 0x00, 0x01, 0x00, 0x00, 0x00, 0x10, 0x6a, 0x03, 0x00


	//----- nvinfo : EIATTR_MERCURY_ISA_VERSION
	.align		4
.L_28:
        /*a9a0*/ 	.byte	0x03, 0x5f
        /*a9a2*/ 	.short	0x0101


	//----- nvinfo : EIATTR_INT_WARP_WIDE_INSTR_OFFSETS
	.align		4
        /*a9a4*/ 	.byte	0x04, 0x31
        /*a9a6*/ 	.short	(.L_30 - .L_29)


	//   ....[0]....
.L_29:
        /*a9a8*/ 	.word	0x000004c0


	//   ....[1]....
        /*a9ac*/ 	.word	0x000004d0


	//   ....[2]....
        /*a9b0*/ 	.word	0x00000560


	//----- nvinfo : EIATTR_COOP_GROUP_MASK_REGIDS
	.align		4
.L_30:
        /*a9b4*/ 	.byte	0x04, 0x29
        /*a9b6*/ 	.short	(.L_32 - .L_31)


	//   ....[0]....
.L_31:
        /*a9b8*/ 	.word	0xffffffff


	//   ....[1]....
        /*a9bc*/ 	.word	0xffffffff


	//   ....[2]....
        /*a9c0*/ 	.word	0xffffffff


	//   ....[3]....
        /*a9c4*/ 	.word	0xffffffff


	//   ....[4]....
        /*a9c8*/ 	.word	0x0500000f


	//----- nvinfo : EIATTR_COOP_GROUP_INSTR_OFFSETS
	.align		4
.L_32:
        /*a9cc*/ 	.byte	0x04, 0x28
        /*a9ce*/ 	.short	(.L_34 - .L_33)


	//   ....[0]....
.L_33:
        /*a9d0*/ 	.word	0x00000070


	//   ....[1]....
        /*a9d4*/ 	.word	0x00000080


	//   ....[2]....
        /*a9d8*/ 	.word	0x000001a0


	//   ....[3]....
        /*a9dc*/ 	.word	0x00000370


	//   ....[4]....
        /*a9e0*/ 	.word	0x00036b30


	//----- nvinfo : EIATTR_REG_RECONFIG
	.align		4
.L_34:
        /*a9e4*/ 	.byte	0x01, 0x54
	.zero		2


	//----- nvinfo : EIATTR_SYSCALL_OFFSETS
	.align		4
        /*a9e8*/ 	.byte	0x04, 0x46
        /*a9ea*/ 	.short	(.L_36 - .L_35)


	//   ....[0]....
.L_35:
        /*a9ec*/ 	.word	0x00001220


	//   ....[1]....
        /*a9f0*/ 	.word	0x00035a50


	//   ....[2]....
        /*a9f4*/ 	.word	0x00035b80


	//----- nvinfo : EIATTR_MBARRIER_INSTR_OFFSETS
	.align		4
.L_36:
        /*a9f8*/ 	.byte	0x04, 0x39
        /*a9fa*/ 	.short	(.L_38 - .L_37)


	//   ....[0]....
.L_37:
        /*a9fc*/ 	.word	0x00000320
        /*aa00*/ 	.word	0x000000ff
        /*aa04*/ 	.word	0x00000000
        /*aa08*/ 	.short	0x0100
        /*aa0a*/ 	.byte	0x08
	.zero		1


	//   ....[1]....
        /*aa0c*/ 	.word	0x00000330
        /*aa10*/ 	.word	0x000000ff
        /*aa14*/ 	.word	0x00000010
        /*aa18*/ 	.short	0x0100
        /*aa1a*/ 	.byte	0x08
	.zero		1


	//   ....[2]....
        /*aa1c*/ 	.word	0x00000340
        /*aa20*/ 	.word	0x000000ff
        /*aa24*/ 	.word	0x00000008
        /*aa28*/ 	.short	0x0100
        /*aa2a*/ 	.byte	0x08
	.zero		1


	//   ....[3]....
        /*aa2c*/ 	.word	0x00000350
        /*aa30*/ 	.word	0x000000ff
        /*aa34*/ 	.word	0x00000018
        /*aa38*/ 	.short	0x0100
        /*aa3a*/ 	.byte	0x08
	.zero		1


	//   ....[4]....
        /*aa3c*/ 	.word	0x000005e0
        /*aa40*/ 	.word	0x000000ff
        /*aa44*/ 	.word	0x00000030
        /*aa48*/ 	.short	0x0100
        /*aa4a*/ 	.byte	0x10
	.zero		1


	//   ....[5]....
        /*aa4c*/ 	.word	0x00000670
        /*aa50*/ 	.word	0x000000ff
        /*aa54*/ 	.word	0x00000038
        /*aa58*/ 	.short	0x0100
        /*aa5a*/ 	.byte	0x10
	.zero		1


	//   ....[6]....
        /*aa5c*/ 	.word	0x00001350
        /*aa60*/ 	.word	0x00000003
        /*aa64*/ 	.word	0x00000000
        /*aa68*/ 	.short	0x010a
        /*aa6a*/ 	.byte	0x3f
	.zero		1


	//   ....[7]....
        /*aa6c*/ 	.word	0x00001390
        /*aa70*/ 	.word	0x00000003
        /*aa74*/ 	.word	0x00000000
        /*aa78*/ 	.short	0x010a
        /*aa7a*/ 	.byte	0x3f
	.zero		1


	//   ....[8]....
        /*aa7c*/ 	.word	0x00001510
        /*aa80*/ 	.word	0x0000000c
        /*aa84*/ 	.word	0x00000000
        /*aa88*/ 	.short	0x010a
        /*aa8a*/ 	.byte	0x3f
	.zero		1


	//   ....[9]....
        /*aa8c*/ 	.word	0x0000c500
        /*aa90*/ 	.word	0x0000000c
        /*aa94*/ 	.word	0x00000000
        /*aa98*/ 	.short	0x010a
        /*aa9a*/ 	.byte	0x3f
	.zero		1


	//   ....[10]....
        /*aa9c*/ 	.word	0x0000e390
        /*aaa0*/ 	.word	0x0000000b
        /*aaa4*/ 	.word	0x00000000
        /*aaa8*/ 	.short	0x010a
        /*aaaa*/ 	.byte	0x3f
	.zero		1


	//   ....[11]....
        /*aaac*/ 	.word	0x00017180
        /*aab0*/ 	.word	0x00000000
        /*aab4*/ 	.word	0x00000000
        /*aab8*/ 	.short	0x0101
        /*aaba*/ 	.byte	0x3f
	.zero		1


	//   ....[12]....
        /*aabc*/ 	.word	0x00017210
        /*aac0*/ 	.word	0x0000000b
        /*aac4*/ 	.word	0x00000000
        /*aac8*/ 	.short	0x010a
        /*aaca*/ 	.byte	0x3f
	.zero		1


	//   ....[13]....
        /*aacc*/ 	.word	0x00021f70
        /*aad0*/ 	.word	0x00000000
        /*aad4*/ 	.word	0x00000000
        /*aad8*/ 	.short	0x0101
        /*aada*/ 	.byte	0x3f
	.zero		1


	//   ....[14]....
        /*aadc*/ 	.word	0x00022040
        /*aae0*/ 	.word	0x00000004
        /*aae4*/ 	.word	0x00000000
        /*aae8*/ 	.short	0x0101
        /*aaea*/ 	.byte	0x3f
	.zero		1


	//   ....[15]....
        /*aaec*/ 	.word	0x00035ca0
        /*aaf0*/ 	.word	0x00000005
        /*aaf4*/ 	.word	0x00000010
        /*aaf8*/ 	.short	0x010a
        /*aafa*/ 	.byte	0x3f
	.zero		1


	//   ....[16]....
        /*aafc*/ 	.word	0x00036180
        /*ab00*/ 	.word	0x00000012
        /*ab04*/ 	.word	0x00000038
        /*ab08*/ 	.short	0x0101
        /*ab0a*/ 	.byte	0x3f
	.zero		1


	//   ....[17]....
        /*ab0c*/ 	.word	0x000369e0
        /*ab10*/ 	.word	0x00000003
        /*ab14*/ 	.word	0x00000000
        /*ab18*/ 	.short	0x010a
        /*ab1a*/ 	.byte	0x3f
	.zero		1


	//   ....[18]....
        /*ab1c*/ 	.word	0x00036a90
        /*ab20*/ 	.word	0x00000003
        /*ab24*/ 	.word	0x00000000
        /*ab28*/ 	.short	0x010a
        /*ab2a*/ 	.byte	0x3f
	.zero		1


	//   ....[19]....
        /*ab2c*/ 	.word	0x00036b60
        /*ab30*/ 	.word	0x00000003
        /*ab34*/ 	.word	0x00000000
        /*ab38*/ 	.short	0x010a
        /*ab3a*/ 	.byte	0x3f
	.zero		1


	//   ....[20]....
        /*ab3c*/ 	.word	0x00036bb0
        /*ab40*/ 	.word	0x0000000c
        /*ab44*/ 	.word	0x00000000
        /*ab48*/ 	.short	0x010a
        /*ab4a*/ 	.byte	0x3f
	.zero		1


	//   ....[21]....
        /*ab4c*/ 	.word	0x00036c00
        /*ab50*/ 	.word	0x0000000b
        /*ab54*/ 	.word	0x00000000
        /*ab58*/ 	.short	0x010a
        /*ab5a*/ 	.byte	0x3f
	.zero		1


	//   ....[22]....
        /*ab5c*/ 	.word	0x00036c50
        /*ab60*/ 	.word	0x00000005
        /*ab64*/ 	.word	0x00000010
        /*ab68*/ 	.short	0x010a
        /*ab6a*/ 	.byte	0x3f
	.zero		1


	//   ....[23]....
        /*ab6c*/ 	.word	0x00036da0
        /*ab70*/ 	.word	0x00000003
        /*ab74*/ 	.word	0x00000000
        /*ab78*/ 	.short	0x010a
        /*ab7a*/ 	.byte	0x3f
	.zero		1


	//----- nvinfo : EIATTR_NUM_MBARRIERS
	.align		4
.L_38:
        /*ab7c*/ 	.byte	0x03, 0x38
        /*ab7e*/ 	.short	0x0006


	//----- nvinfo : EIATTR_EXIT_INSTR_OFFSETS
	.align		4
        /*ab80*/ 	.byte	0x04, 0x1c
        /*ab82*/ 	.short	(.L_40 - .L_39)


	//   ....[0]....
.L_39:
        /*ab84*/ 	.word	0x000006e0


	//   ....[1]....
        /*ab88*/ 	.word	0x00001050


	//   ....[2]....
        /*ab8c*/ 	.word	0x00034f30


	//   ....[3]....
        /*ab90*/ 	.word	0x00035680


	//   ....[4]....
        /*ab94*/ 	.word	0x00036ae0


	//----- nvinfo : EIATTR_MAX_THREADS
	.align		4
.L_40:
        /*ab98*/ 	.byte	0x04, 0x05
        /*ab9a*/ 	.short	(.L_42 - .L_41)
.L_41:
        /*ab9c*/ 	.word	0x00000180
        /*aba0*/ 	.word	0x00000001
        /*aba4*/ 	.word	0x00000001


	//----- nvinfo : EIATTR_CRS_STACK_SIZE
	.align		4
.L_42:
        /*aba8*/ 	.byte	0x04, 0x1e
        /*abaa*/ 	.short	(.L_44 - .L_43)
.L_43:
        /*abac*/ 	.word	0x00000000


	//----- nvinfo : EIATTR_CBANK_PARAM_SIZE
	.align		4
.L_44:
        /*abb0*/ 	.byte	0x03, 0x19
        /*abb2*/ 	.short	0x0670


	//----- nvinfo : EIATTR_PARAM_CBANK
	.align		4
        /*abb4*/ 	.byte	0x04, 0x0a
        /*abb6*/ 	.short	(.L_46 - .L_45)
	.align		4
.L_45:
        /*abb8*/ 	.word	index@(.nv.constant0._ZN7cutlass13device_kernelINS_4gemm6kernel13GemmUniversalIN4cute5tupleIJiiiiEEENS1_10collective13CollectiveMmaINS1_49MainloopSm90TmaGmmaRmemAWarpSpecializedMixedInputILi2ENS5_IJNS4_1CILi1EEESB_SB_EEENS1_35KernelTmaWarpSpecializedCooperativeEEENS5_IJNSA_ILi256EEESF_NSA_ILi128EEEEEENS5_IJNS_12float_e4m3_tEEEENS5_IJlSB_lEEENS_10bfloat16_tESK_NS4_8TiledMMAINS4_8MMA_AtomIJNS4_4SM904GMMA28MMA_64x256x16_F32BF16BF16_RSILNSP_5MajorE0ELSR_0ELNSP_7ScaleInE1ELSS_1EEEEEENS4_6LayoutINS5_IJNSA_ILi2EEESB_SB_EEENS5_IJSB_NSA_ILi0EEESY_EEEEENS5_IJNS4_10UnderscoreES11_S11_EEEEENS4_13SM90_TMA_LOADENS4_14ComposedLayoutINS4_7SwizzleILi3ELi4ELi3EEENS4_18smem_ptr_flag_bitsILi8EEENSV_INS5_IJNSA_ILi8EEESG_EEENS5_IJSG_SB_EEEEEEENS4_9Copy_AtomIJNS4_39AutoVectorizingCopyWithAssumedAlignmentILi128EEESI_EEENS4_8identityES14_NS15_IS17_NS18_ILi16EEENSV_INS5_IJS1A_NSA_ILi64EEEEEENS5_IJS1L_SB_EEEEEEEvS1J_EENS_8epilogue10collective6detail29Sm90TmaWarpSpecializedAdapterINS1S_15DefaultEpilogueISI_SK_SK_NS1R_6thread17LinearCombinationISI_Li1EffLNS1W_9ScaleType4KindE0ELNS_15FloatRoundStyleE2ESI_EENS1_15EpilogueDefaultEEEEEvvEEEEvNT_6ParamsE)
        /*abbc*/ 	.short	0x0210
        /*abbe*/ 	.short	0x0670


	//----- nvinfo : EIATTR_SW_WAR
	.align		4
.L_46:
        /*abc0*/ 	.byte	0x04, 0x36
        /*abc2*/ 	.short	(.L_48 - .L_47)
.L_47:
        /*abc4*/ 	.word	0x00000008
.L_48:


//--------------------- .nv.callgraph             --------------------------
	.section	.nv.callgraph,"",@"SHT_CUDA_CALLGRAPH"
	.align	4
	.sectionentsize	8
	.align		4
        /*0000*/ 	.word	0x00000000
	.align		4
        /*0004*/ 	.word	0xffffffff
	.align		4
        /*0008*/ 	.word	index@(_ZN7cutlass13device_kernelINS_4gemm6kernel13GemmUniversalIN4cute5tupleIJiiiiEEENS1_10collective13CollectiveMmaINS1_49MainloopSm90TmaGmmaRmemAWarpSpecializedMixedInputILi2ENS5_IJNS4_1CILi1EEESB_SB_EEENS1_35KernelTmaWarpSpecializedCooperativeEEENS5_IJNSA_ILi256EEESF_NSA_ILi128EEEEEENS5_IJNS_12float_e4m3_tEEEENS5_IJlSB_lEEENS_10bfloat16_tESK_NS4_8TiledMMAINS4_8MMA_AtomIJNS4_4SM904GMMA28MMA_64x256x16_F32BF16BF16_RSILNSP_5MajorE0ELSR_0ELNSP_7ScaleInE1ELSS_1EEEEEENS4_6LayoutINS5_IJNSA_ILi2EEESB_SB_EEENS5_IJSB_NSA_ILi0EEESY_EEEEENS5_IJNS4_10UnderscoreES11_S11_EEEEENS4_13SM90_TMA_LOADENS4_14ComposedLayoutINS4_7SwizzleILi3ELi4ELi3EEENS4_18smem_ptr_flag_bitsILi8EEENSV_INS5_IJNSA_ILi8EEESG_EEENS5_IJSG_SB_EEEEEEENS4_9Copy_AtomIJNS4_39AutoVectorizingCopyWithAssumedAlignmentILi128EEESI_EEENS4_8identityES14_NS15_IS17_NS18_ILi16EEENSV_INS5_IJS1A_NSA_ILi64EEEEEENS5_IJS1L_SB_EEEEEEEvS1J_EENS_8epilogue10collective6detail29Sm90TmaWarpSpecializedAdapterINS1S_15DefaultEpilogueISI_SK_SK_NS1R_6thread17LinearCombinationISI_Li1EffLNS1W_9ScaleType4KindE0ELNS_15FloatRoundStyleE2ESI_EENS1_15EpilogueDefaultEEEEEvvEEEEvNT_6ParamsE)
	.align		4
        /*000c*/ 	.word	index@(__assertfail)
	.align		4
        /*0010*/ 	.word	0x00000000
	.align		4
        /*0014*/ 	.word	0xfffffffe
	.align		4
        /*0018*/ 	.word	0x00000000
	.align		4
        /*001c*/ 	.word	0xfffffffd
	.align		4
        /*0020*/ 	.word	0x00000000
	.align		4
        /*0024*/ 	.word	0xfffffffc


//--------------------- .nv.constant4             --------------------------
	.section	.nv.constant4,"a",@progbits
	.align	8
	.align		8
.nv.constant4:
        /*0000*/ 	.dword	__assertfail
	.align		8
        /*0008*/ 	.dword	__unnamed_1
	.align		8
        /*0010*/ 	.dword	__unnamed_2
	.align		8
        /*0018*/ 	.dword	_ZN40_INTERNAL_de0badbe_4_k_cu_2d80070e_318164cuda3std3__45__cpo5beginE
	.align		8
        /*0020*/ 	.dword	_ZN40_INTERNAL_de0badbe_4_k_cu_2d80070e_318164cuda3std3__45__cpo3endE
	.align		8
        /*0028*/ 	.dword	_ZN40_INTERNAL_de0badbe_4_k_cu_2d80070e_318164cuda3std3__45__cpo6cbeginE
	.align		8
        /*0030*/ 	.dword	_ZN40_INTERNAL_de0badbe_4_k_cu_2d80070e_318164cuda3std3__45__cpo4cendE
	.align		8
        /*0038*/ 	.dword	_ZN40_INTERNAL_de0badbe_4_k_cu_2d80070e_318164cuda3std3__442_GLOBAL__N__de0badbe_4_k_cu_2d80070e_318166ignoreE
	.align		8
        /*0040*/ 	.dword	_ZN40_INTERNAL_de0badbe_4_k_cu_2d80070e_318164cuda3std3__419piecewise_constructE
	.align		8
        /*0048*/ 	.dword	_ZN40_INTERNAL_de0badbe_4_k_cu_2d80070e_318164cuda3std3__48in_placeE
	.align		8
        /*0050*/ 	.dword	_ZN40_INTERNAL_de0badbe_4_k_cu_2d80070e_318164cuda3std6ranges3__45__cpo4swapE
	.align		8
        /*0058*/ 	.dword	_ZN40_INTERNAL_de0badbe_4_k_cu_2d80070e_318164cuda3std6ranges3__45__cpo9iter_moveE
	.align		8
        /*0060*/ 	.dword	_ZN40_INTERNAL_de0badbe_4_k_cu_2d80070e_318164cute7productE
	.align		8
        /*0068*/ 	.dword	_ZN40_INTERNAL_de0badbe_4_k_cu_2d80070e_318164cute1_E
	.align		8
        /*0070*/ 	.dword	$str$24
	.align		8
        /*0078*/ 	.dword	$str$25


//--------------------- .text._ZN7cutlass13device_kernelINS_4gemm6kernel13GemmUniversalIN4cute5tupleIJiiiiEEENS1_10collective13CollectiveMmaINS1_49MainloopSm90TmaGmmaRmemAWarpSpecializedMixedInputILi2ENS5_IJNS4_1CILi1EEESB_SB_EEENS1_35KernelTmaWarpSpecializedCooperativeEEENS5_IJNSA_ILi256EEESF_NSA_ILi128EEEEEENS5_IJNS_12float_e4m3_tEEEENS5_IJlSB_lEEENS_10bfloat16_tESK_NS4_8TiledMMAINS4_8MMA_AtomIJNS4_4SM904GMMA28MMA_64x256x16_F32BF16BF16_RSILNSP_5MajorE0ELSR_0ELNSP_7ScaleInE1ELSS_1EEEEEENS4_6LayoutINS5_IJNSA_ILi2EEESB_SB_EEENS5_IJSB_NSA_ILi0EEESY_EEEEENS5_IJNS4_10UnderscoreES11_S11_EEEEENS4_13SM90_TMA_LOADENS4_14ComposedLayoutINS4_7SwizzleILi3ELi4ELi3EEENS4_18smem_ptr_flag_bitsILi8EEENSV_INS5_IJNSA_ILi8EEESG_EEENS5_IJSG_SB_EEEEEEENS4_9Copy_AtomIJNS4_39AutoVectorizingCopyWithAssumedAlignmentILi128EEESI_EEENS4_8identityES14_NS15_IS17_NS18_ILi16EEENSV_INS5_IJS1A_NSA_ILi64EEEEEENS5_IJS1L_SB_EEEEEEEvS1J_EENS_8epilogue10collective6detail29Sm90TmaWarpSpecializedAdapterINS1S_15DefaultEpilogueISI_SK_SK_NS1R_6thread17LinearCombinationISI_Li1EffLNS1W_9ScaleType4KindE0ELNS_15FloatRoundStyleE2ESI_EENS1_15EpilogueDefaultEEEEEvvEEEEvNT_6ParamsE --------------------------
	.section	.text._ZN7cutlass13device_kernelINS_4gemm6kernel13GemmUniversalIN4cute5tupleIJiiiiEEENS1_10collective13CollectiveMmaINS1_49MainloopSm90TmaGmmaRmemAWarpSpecializedMixedInputILi2ENS5_IJNS4_1CILi1EEESB_SB_EEENS1_35KernelTmaWarpSpecializedCooperativeEEENS5_IJNSA_ILi256EEESF_NSA_ILi128EEEEEENS5_IJNS_12float_e4m3_tEEEENS5_IJlSB_lEEENS_10bfloat16_tESK_NS4_8TiledMMAINS4_8MMA_AtomIJNS4_4SM904GMMA28MMA_64x256x16_F32BF16BF16_RSILNSP_5MajorE0ELSR_0ELNSP_7ScaleInE1ELSS_1EEEEEENS4_6LayoutINS5_IJNSA_ILi2EEESB_SB_EEENS5_IJSB_NSA_ILi0EEESY_EEEEENS5_IJNS4_10UnderscoreES11_S11_EEEEENS4_13SM90_TMA_LOADENS4_14ComposedLayoutINS4_7SwizzleILi3ELi4ELi3EEENS4_18smem_ptr_flag_bitsILi8EEENSV_INS5_IJNSA_ILi8EEESG_EEENS5_IJSG_SB_EEEEEEENS4_9Copy_AtomIJNS4_39AutoVectorizingCopyWithAssumedAlignmentILi128EEESI_EEENS4_8identityES14_NS15_IS17_NS18_ILi16EEENSV_INS5_IJS1A_NSA_ILi64EEEEEENS5_IJS1L_SB_EEEEEEEvS1J_EENS_8epilogue10collective6detail29Sm90TmaWarpSpecializedAdapterINS1S_15DefaultEpilogueISI_SK_SK_NS1R_6thread17LinearCombinationISI_Li1EffLNS1W_9ScaleType4KindE0ELNS_15FloatRoundStyleE2ESI_EENS1_15EpilogueDefaultEEEEEvvEEEEvNT_6ParamsE,"ax",@progbits
	.align	128
.text._ZN7cutlass13device_kernelINS_4gemm6kernel13GemmUniversalIN4cute5tupleIJiiiiEEENS1_10collective13CollectiveMmaINS1_49MainloopSm90TmaGmmaRmemAWarpSpecializedMixedInputILi2ENS5_IJNS4_1CILi1EEESB_SB_EEENS1_35KernelTmaWarpSpecializedCooperativeEEENS5_IJNSA_ILi256EEESF_NSA_ILi128EEEEEENS5_IJNS_12float_e4m3_tEEEENS5_IJlSB_lEEENS_10bfloat16_tESK_NS4_8TiledMMAINS4_8MMA_AtomIJNS4_4SM904GMMA28MMA_64x256x16_F32BF16BF16_RSILNSP_5MajorE0ELSR_0ELNSP_7ScaleInE1ELSS_1EEEEEENS4_6LayoutINS5_IJNSA_ILi2EEESB_SB_EEENS5_IJSB_NSA_ILi0EEESY_EEEEENS5_IJNS4_10UnderscoreES11_S11_EEEEENS4_13SM90_TMA_LOADENS4_14ComposedLayoutINS4_7SwizzleILi3ELi4ELi3EEENS4_18smem_ptr_flag_bitsILi8EEENSV_INS5_IJNSA_ILi8EEESG_EEENS5_IJSG_SB_EEEEEEENS4_9Copy_AtomIJNS4_39AutoVectorizingCopyWithAssumedAlignmentILi128EEESI_EEENS4_8identityES14_NS15_IS17_NS18_ILi16EEENSV_INS5_IJS1A_NSA_ILi64EEEEEENS5_IJS1L_SB_EEEEEEEvS1J_EENS_8epilogue10collective6detail29Sm90TmaWarpSpecializedAdapterINS1S_15DefaultEpilogueISI_SK_SK_NS1R_6thread17LinearCombinationISI_Li1EffLNS1W_9ScaleType4KindE0ELNS_15FloatRoundStyleE2ESI_EENS1_15EpilogueDefaultEEEEEvvEEEEvNT_6ParamsE:
        .type           _ZN7cutlass13device_kernelINS_4gemm6kernel13GemmUniversalIN4cute5tupleIJiiiiEEENS1_10collective13CollectiveMmaINS1_49MainloopSm90TmaGmmaRmemAWarpSpecializedMixedInputILi2ENS5_IJNS4_1CILi1EEESB_SB_EEENS1_35KernelTmaWarpSpecializedCooperativeEEENS5_IJNSA_ILi256EEESF_NSA_ILi128EEEEEENS5_IJNS_12float_e4m3_tEEEENS5_IJlSB_lEEENS_10bfloat16_tESK_NS4_8TiledMMAINS4_8MMA_AtomIJNS4_4SM904GMMA28MMA_64x256x16_F32BF16BF16_RSILNSP_5MajorE0ELSR_0ELNSP_7ScaleInE1ELSS_1EEEEEENS4_6LayoutINS5_IJNSA_ILi2EEESB_SB_EEENS5_IJSB_NSA_ILi0EEESY_EEEEENS5_IJNS4_10UnderscoreES11_S11_EEEEENS4_13SM90_TMA_LOADENS4_14ComposedLayoutINS4_7SwizzleILi3ELi4ELi3EEENS4_18smem_ptr_flag_bitsILi8EEENSV_INS5_IJNSA_ILi8EEESG_EEENS5_IJSG_SB_EEEEEEENS4_9Copy_AtomIJNS4_39AutoVectorizingCopyWithAssumedAlignmentILi128EEESI_EEENS4_8identityES14_NS15_IS17_NS18_ILi16EEENSV_INS5_IJS1A_NSA_ILi64EEEEEENS5_IJS1L_SB_EEEEEEEvS1J_EENS_8epilogue10collective6detail29Sm90TmaWarpSpecializedAdapterINS1S_15DefaultEpilogueISI_SK_SK_NS1R_6thread17LinearCombinationISI_Li1EffLNS1W_9ScaleType4KindE0ELNS_15FloatRoundStyleE2ESI_EENS1_15EpilogueDefaultEEEEEvvEEEEvNT_6ParamsE,@function
        .size           _ZN7cutlass13device_kernelINS_4gemm6kernel13GemmUniversalIN4cute5tupleIJiiiiEEENS1_10collective13CollectiveMmaINS1_49MainloopSm90TmaGmmaRmemAWarpSpecializedMixedInputILi2ENS5_IJNS4_1CILi1EEESB_SB_EEENS1_35KernelTmaWarpSpecializedCooperativeEEENS5_IJNSA_ILi256EEESF_NSA_ILi128EEEEEENS5_IJNS_12float_e4m3_tEEEENS5_IJlSB_lEEENS_10bfloat16_tESK_NS4_8TiledMMAINS4_8MMA_AtomIJNS4_4SM904GMMA28MMA_64x256x16_F32BF16BF16_RSILNSP_5MajorE0ELSR_0ELNSP_7ScaleInE1ELSS_1EEEEEENS4_6LayoutINS5_IJNSA_ILi2EEESB_SB_EEENS5_IJSB_NSA_ILi0EEESY_EEEEENS5_IJNS4_10UnderscoreES11_S11_EEEEENS4_13SM90_TMA_LOADENS4_14ComposedLayoutINS4_7SwizzleILi3ELi4ELi3EEENS4_18smem_ptr_flag_bitsILi8EEENSV_INS5_IJNSA_ILi8EEESG_EEENS5_IJSG_SB_EEEEEEENS4_9Copy_AtomIJNS4_39AutoVectorizingCopyWithAssumedAlignmentILi128EEESI_EEENS4_8identityES14_NS15_IS17_NS18_ILi16EEENSV_INS5_IJS1A_NSA_ILi64EEEEEENS5_IJS1L_SB_EEEEEEEvS1J_EENS_8epilogue10collective6detail29Sm90TmaWarpSpecializedAdapterINS1S_15DefaultEpilogueISI_SK_SK_NS1R_6thread17LinearCombinationISI_Li1EffLNS1W_9ScaleType4KindE0ELNS_15FloatRoundStyleE2ESI_EENS1_15EpilogueDefaultEEEEEvvEEEEvNT_6ParamsE,(.L_x_593 - _ZN7cutlass13device_kernelINS_4gemm6kernel13GemmUniversalIN4cute5tupleIJiiiiEEENS1_10collective13CollectiveMmaINS1_49MainloopSm90TmaGmmaRmemAWarpSpecializedMixedInputILi2ENS5_IJNS4_1CILi1EEESB_SB_EEENS1_35KernelTmaWarpSpecializedCooperativeEEENS5_IJNSA_ILi256EEESF_NSA_ILi128EEEEEENS5_IJNS_12float_e4m3_tEEEENS5_IJlSB_lEEENS_10bfloat16_tESK_NS4_8TiledMMAINS4_8MMA_AtomIJNS4_4SM904GMMA28MMA_64x256x16_F32BF16BF16_RSILNSP_5MajorE0ELSR_0ELNSP_7ScaleInE1ELSS_1EEEEEENS4_6LayoutINS5_IJNSA_ILi2EEESB_SB_EEENS5_IJSB_NSA_ILi0EEESY_EEEEENS5_IJNS4_10UnderscoreES11_S11_EEEEENS4_13SM90_TMA_LOADENS4_14ComposedLayoutINS4_7SwizzleILi3ELi4ELi3EEENS4_18smem_ptr_flag_bitsILi8EEENSV_INS5_IJNSA_ILi8EEESG_EEENS5_IJSG_SB_EEEEEEENS4_9Copy_AtomIJNS4_39AutoVectorizingCopyWithAssumedAlignmentILi128EEESI_EEENS4_8identityES14_NS15_IS17_NS18_ILi16EEENSV_INS5_IJS1A_NSA_ILi64EEEEEENS5_IJS1L_SB_EEEEEEEvS1J_EENS_8epilogue10collective6detail29Sm90TmaWarpSpecializedAdapterINS1S_15DefaultEpilogueISI_SK_SK_NS1R_6thread17LinearCombinationISI_Li1EffLNS1W_9ScaleType4KindE0ELNS_15FloatRoundStyleE2ESI_EENS1_15EpilogueDefaultEEEEEvvEEEEvNT_6ParamsE)
        .other          _ZN7cutlass13device_kernelINS_4gemm6kernel13GemmUniversalIN4cute5tupleIJiiiiEEENS1_10collective13CollectiveMmaINS1_49MainloopSm90TmaGmmaRmemAWarpSpecializedMixedInputILi2ENS5_IJNS4_1CILi1EEESB_SB_EEENS1_35KernelTmaWarpSpecializedCooperativeEEENS5_IJNSA_ILi256EEESF_NSA_ILi128EEEEEENS5_IJNS_12float_e4m3_tEEEENS5_IJlSB_lEEENS_10bfloat16_tESK_NS4_8TiledMMAINS4_8MMA_AtomIJNS4_4SM904GMMA28MMA_64x256x16_F32BF16BF16_RSILNSP_5MajorE0ELSR_0ELNSP_7ScaleInE1ELSS_1EEEEEENS4_6LayoutINS5_IJNSA_ILi2EEESB_SB_EEENS5_IJSB_NSA_ILi0EEESY_EEEEENS5_IJNS4_10UnderscoreES11_S11_EEEEENS4_13SM90_TMA_LOADENS4_14ComposedLayoutINS4_7SwizzleILi3ELi4ELi3EEENS4_18smem_ptr_flag_bitsILi8EEENSV_INS5_IJNSA_ILi8EEESG_EEENS5_IJSG_SB_EEEEEEENS4_9Copy_AtomIJNS4_39AutoVectorizingCopyWithAssumedAlignmentILi128EEESI_EEENS4_8identityES14_NS15_IS17_NS18_ILi16EEENSV_INS5_IJS1A_NSA_ILi64EEEEEENS5_IJS1L_SB_EEEEEEEvS1J_EENS_8epilogue10collective6detail29Sm90TmaWarpSpecializedAdapterINS1S_15DefaultEpilogueISI_SK_SK_NS1R_6thread17LinearCombinationISI_Li1EffLNS1W_9ScaleType4KindE0ELNS_15FloatRoundStyleE2ESI_EENS1_15EpilogueDefaultEEEEEvvEEEEvNT_6ParamsE,@"STO_CUDA_ENTRY STV_DEFAULT"
_ZN7cutlass13device_kernelINS_4gemm6kernel13GemmUniversalIN4cute5tupleIJiiiiEEENS1_10collective13CollectiveMmaINS1_49MainloopSm90TmaGmmaRmemAWarpSpecializedMixedInputILi2ENS5_IJNS4_1CILi1EEESB_SB_EEENS1_35KernelTmaWarpSpecializedCooperativeEEENS5_IJNSA_ILi256EEESF_NSA_ILi128EEEEEENS5_IJNS_12float_e4m3_tEEEENS5_IJlSB_lEEENS_10bfloat16_tESK_NS4_8TiledMMAINS4_8MMA_AtomIJNS4_4SM904GMMA28MMA_64x256x16_F32BF16BF16_RSILNSP_5MajorE0ELSR_0ELNSP_7ScaleInE1ELSS_1EEEEEENS4_6LayoutINS5_IJNSA_ILi2EEESB_SB_EEENS5_IJSB_NSA_ILi0EEESY_EEEEENS5_IJNS4_10UnderscoreES11_S11_EEEEENS4_13SM90_TMA_LOADENS4_14ComposedLayoutINS4_7SwizzleILi3ELi4ELi3EEENS4_18smem_ptr_flag_bitsILi8EEENSV_INS5_IJNSA_ILi8EEESG_EEENS5_IJSG_SB_EEEEEEENS4_9Copy_AtomIJNS4_39AutoVectorizingCopyWithAssumedAlignmentILi128EEESI_EEENS4_8identityES14_NS15_IS17_NS18_ILi16EEENSV_INS5_IJS1A_NSA_ILi64EEEEEENS5_IJS1L_SB_EEEEEEEvS1J_EENS_8epilogue10collective6detail29Sm90TmaWarpSpecializedAdapterINS1S_15DefaultEpilogueISI_SK_SK_NS1R_6thread17LinearCombinationISI_Li1EffLNS1W_9ScaleType4KindE0ELNS_15FloatRoundStyleE2ESI_EENS1_15EpilogueDefaultEEEEEvvEEEEvNT_6ParamsE:
[----:B------:R-:W0:Y:S02]  /*0000*/  LDC R1, c[0x0][0x28] ;  /* 0x00000a00ff017b82 */ /* 0x000e240000000800 */
[----:B0-----:R-:W-:Y:S01]  /*0010*/  VIADD R1, R1, 0xffffef50 ;  /* 0xffffef5001017836 */ /* 0x001fe20000000000 */
[----:B------:R-:W0:Y:S01]  /*0020*/  S2R R2, SR_TID.X ;  /* 0x0000000000027919 */ /* 0x000e220000002100 */
[----:B------:R-:W-:Y:S01]  /*0030*/  ELECT P0, URZ, PT ;  /* 0x00000000003f782f */ /* 0x000fe20003800000 */
[----:B------:R-:W-:Y:S01]  /*0040*/  BSSY B0, `(.L_x_0) ;  /* 0x0000015000007945 */ /* 0x000fe20003800000 */
[--C-:B0-----:R-:W-:Y:S02]  /*0050*/  SHF.R.U32.HI R0, RZ, 0x5, R2.reuse ;  /* 0x00000005ff007819 */ /* 0x101fe40000011602 */
[----:B------:R-:W-:-:S03]  /*0060*/  SHF.R.U32.HI R2, RZ, 0x7, R2 ;  /* 0x00000007ff027819 */ /* 0x000fc60000011602 */
[----:B------:R-:W0:Y:S04]  /*0070*/  SHFL.IDX PT, R3, R0, RZ, 0x1f ;  /* 0x00001fff00037589 */ /* 0x000e2800000e0000 */
[----:B------:R-:W1:Y:S01]  /*0080*/  SHFL.IDX PT, R2, R2, RZ, 0x1f ;  /* 0x00001fff02027589 */ /* 0x000e6200000e0000 */
[----:B0-----:R-:W-:Y:S02]  /*0090*/  R2UR UR10, R3 ;  /* 0x00000000030a72ca */ /* 0x001fe400000e0000 */
[----:B-1----:R-:W-:-:S11]  /*00a0*/  R2UR UR5, R2 ;  /* 0x00000000020572ca */ /* 0x002fd600000e0000 */
[----:B------:R-:W-:Y:S02]  /*00b0*/  USHF.R.S32.HI UR4, URZ, 0x1f, UR10 ;  /* 0x0000001f3f047899 */ /* 0x000fe4000801140a */
[----:B------:R-:W-:Y:S02]  /*00c0*/  ISETP.NE.OR P0, PT, RZ, UR10, !P0 ;  /* 0x0000000aff007c0c */ /* 0x000fe4000c705670 */
[----:B------:R-:W-:-:S04]  /*00d0*/  ULEA.HI UR4, UR4, UR10, URZ, 0x2 ;  /* 0x0000000a04047291 */ /* 0x000fc8000f8f103f */
[----:B------:R-:W-:-:S04]  /*00e0*/  ULOP3.LUT UR4, UR4, 0xfffffffc, URZ, 0xc0, !UPT ;  /* 0xfffffffc04047892 */ /* 0x000fc8000f8ec03f */
[----:B------:R-:W-:-:S03]  /*00f0*/  UIADD3 UR10, UR10, -UR4, URZ ;  /* 0x800000040a0a7290 */ /* 0x000fc6000fffe03f */
[----:B------:R-:W-:Y:S09]  /*0100*/  @P0 BRA `(.L_x_1) ;  /* 0x0000000000200947 */ /* 0x000ff20003800000 */
[----:B------:R-:W-:Y:S02]  /*0110*/  ULDC.64 UR6, c[0x0][0x198] ;  /* 0x0000660000067ab9 */ /* 0x000fe40000000a00 */
[----:B------:R-:W-:Y:S02]  /*0120*/  UIADD3 UR8, UP0, UR6, 0xf0, URZ ;  /* 0x000000f006087890 */ /* 0x000fe4000ff1e03f */
[----:B------:R-:W-:Y:S02]  /*0130*/  UIADD3 UR6, UP1, UR6, 0x1f0, URZ ;  /* 0x000001f006067890 */ /* 0x000fe4000ff3e03f */
[----:B------:R-:W-:Y:S02]  /*0140*/  UIADD3.X UR9, URZ, UR7, URZ, UP0, !UPT ;  /* 0x000000073f097290 */ /* 0x000fe400087fe43f */
[----:B------:R-:W-:-:S07]  /*0150*/  UIADD3.X UR7, URZ, UR7, URZ, UP1, !UPT ;  /* 0x000000073f077290 */ /* 0x000fce0008ffe43f */
[----:B------:R0:W-:Y:S02]  /*0160*/  UTMACCTL.PF [UR8] ;  /* 0x00000000080079b9 */ /* 0x0001e40008040000 */
[----:B------:R0:W-:Y:S02]  /*0170*/  UTMACCTL.PF [UR6] ;  /* 0x00000000060079b9 */ /* 0x0001e40008040000 */
[----:B0-----:R-:W-:Y:S01]  /*0180*/  NOP ;  /* 0x0000000000007918 */ /* 0x001fe20000000000 */
.L_x_1:
[----:B------:R-:W-:Y:S05]  /*0190*/  BSYNC B0 ;  /* 0x0000000000007941 */ /* 0x000fea0003800000 */
.L_x_0:
[----:B------:R-:W0:Y:S01]  /*01a0*/  SHFL.IDX PT, R2, R0, RZ, 0x1f ;  /* 0x00001fff00027589 */ /* 0x000e2200000e0000 */
[----:B------:R-:W-:Y:S01]  /*01b0*/  UISETP.NE.AND UP0, UPT, UR10, 0x3, UPT ;  /* 0x000000030a00788c */ /* 0x000fe2000bf05270 */
[----:B------:R-:W-:Y:S01]  /*01c0*/  ISETP.NE.AND P1, PT, RZ, UR5, PT ;  /* 0x00000005ff007c0c */ /* 0x000fe2000bf25270 */
[----:B------:R-:W-:Y:S02]  /*01d0*/  UIADD3 UR18, UR5, -0x1, URZ ;  /* 0xffffffff05127890 */ /* 0x000fe4000fffe03f */
[----:B------:R-:W-:Y:S02]  /*01e0*/  UISETP.EQ.OR UP0, UPT, UR10, URZ, !UP0 ;  /* 0x0000003f0a00728c */ /* 0x000fe4000c702670 */
[----:B------:R-:W-:Y:S02]  /*01f0*/  UISETP.GE.U32.AND UP1, UPT, UR18, 0x2, UPT ;  /* 0x000000021200788c */ /* 0x000fe4000bf26070 */
[----:B------:R-:W-:-:S04]  /*0200*/  UISETP.EQ.AND UP0, UPT, UR5, URZ, UP0 ;  /* 0x0000003f0500728c */ /* 0x000fc80008702270 */
[----:B------:R-:W-:-:S04]  /*0210*/  USEL UR40, URZ, 0x1, !UP0 ;  /* 0x000000013f287887 */ /* 0x000fc8000c000000 */
[----:B------:R-:W-:Y:S01]  /*0220*/  USEL UR40, UR40, 0x2, UP1 ;  /* 0x0000000228287887 */ /* 0x000fe20008800000 */
[----:B0-----:R-:W-:-:S13]  /*0230*/  ISETP.NE.AND P0, PT, R2, RZ, PT ;  /* 0x000000ff0200720c */ /* 0x001fda0003f05270 */
[----:B------:R-:W-:Y:S05]  /*0240*/  @P0 BRA `(.L_x_2) ;  /* 0x0000000000480947 */ /* 0x000fea0003800000 */
[----:B------:R-:W0:Y:S01]  /*0250*/  S2UR UR8, SR_CgaCtaId ;  /* 0x00000000000879c3 */ /* 0x000e220000008800 */
[----:B------:R-:W-:Y:S01]  /*0260*/  UMOV UR4, 0x400 ;  /* 0x0000040000047882 */ /* 0x000fe20000000000 */
[----:B------:R-:W-:Y:S01]  /*0270*/  UMOV UR5, 0x1 ;  /* 0x0000000100057882 */ /* 0x000fe20000000000 */
[----:B------:R-:W-:Y:S01]  /*0280*/  UMOV UR6, 0x100 ;  /* 0x0000010000067882 */ /* 0x000fe20000000000 */
[----:B------:R-:W-:Y:S01]  /*0290*/  ELECT P0, URZ, PT ;  /* 0x00000000003f782f */ /* 0x000fe20003800000 */
[----:B------:R-:W-:-:S04]  /*02a0*/  UIADD3 UR6, -UR6, 0x100000, URZ ;  /* 0x0010000006067890 */ /* 0x000fc8000fffe13f */
[----:B------:R-:W-:Y:S02]  /*02b0*/  USHF.L.U32 UR7, UR6, 0xb, URZ ;  /* 0x0000000b06077899 */ /* 0x000fe4000800063f */
[----:B------:R-:W-:Y:S02]  /*02c0*/  USHF.L.U32 UR6, UR6, 0x1, URZ ;  /* 0x0000000106067899 */ /* 0x000fe4000800063f */
[----:B0-----:R-:W-:Y:S02]  /*02d0*/  ULEA UR8, UR8, UR4, 0x18 ;  /* 0x0000000408087291 */ /* 0x001fe4000f8ec03f */
[----:B------:R-:W-:-:S04]  /*02e0*/  UIADD3 UR4, -UR5, 0x100000, URZ ;  /* 0x0010000005047890 */ /* 0x000fc8000fffe13f */
[----:B------:R-:W-:Y:S02]  /*02f0*/  USHF.L.U32 UR5, UR4, 0xb, URZ ;  /* 0x0000000b04057899 */ /* 0x000fe4000800063f */
[----:B------:R-:W-:Y:S01]  /*0300*/  USHF.L.U32 UR4, UR4, 0x1, URZ ;  /* 0x0000000104047899 */ /* 0x000fe2000800063f */
[----:B------:R-:W0:Y:S11]  /*0310*/  FENCE.VIEW.ASYNC.S ;  /* 0x00000000000073c6 */ /* 0x000e360000000000 */
[----:B0-----:R0:W1:Y:S01]  /*0320*/  SYNCS.EXCH.64 URZ, [UR8], UR4 ;  /* 0x00000004083f75b2 */ /* 0x0010620008000100 */
[----:B------:R0:W2:Y:S01]  /*0330*/  SYNCS.EXCH.64 URZ, [UR8+0x10], UR6 ;  /* 0x00001006083f75b2 */ /* 0x0000a20008000100 */
[----:B------:R0:W3:Y:S01]  /*0340*/  SYNCS.EXCH.64 URZ, [UR8+0x8], UR4 ;  /* 0x00000804083f75b2 */ /* 0x0000e20008000100 */
[----:B------:R0:W4:Y:S01]  /*0350*/  SYNCS.EXCH.64 URZ, [UR8+0x18], UR6 ;  /* 0x00001806083f75b2 */ /* 0x0001220008000100 */
[----:B------:R-:W-:Y:S01]  /*0360*/  NOP ;  /* 0x0000000000007918 */ /* 0x000fe20000000000 */
.L_x_2:
[----:B------:R-:W5:Y:S01]  /*0370*/  SHFL.IDX PT, R0, R0, RZ, 0x1f ;  /* 0x00001fff00007589 */ /* 0x000f6200000e0000 */
[----:B------:R-:W-:Y:S01]  /*0380*/  ELECT P0, URZ, PT ;  /* 0x00000000003f782f */ /* 0x000fe20003800000 */
[----:B------:R-:W1:Y:S01]  /*0390*/  S2UR UR17, SR_CTAID.Y ;  /* 0x00000000001179c3 */ /* 0x000e620000002600 */
[----:B0-----:R-:W-:Y:S01]  /*03a0*/  ULDC UR5, c[0x0][0x85c] ;  /* 0x0002170000057ab9 */ /* 0x001fe20000000800 */
[----:B------:R-:W-:Y:S01]  /*03b0*/  UMOV UR12, 0x20 ;  /* 0x00000020000c7882 */ /* 0x000fe20000000000 */
[----:B------:R-:W-:Y:S01]  /*03c0*/  UISETP.NE.AND UP2, UPT, UR5, 0x1, UPT ;  /* 0x000000010500788c */ /* 0x000fe2000bf45270 */
[----:B------:R-:W-:Y:S01]  /*03d0*/  NOP ;  /* 0x0000000000007918 */ /* 0x000fe20000000000 */
[----:B------:R-:W-:Y:S02]  /*03e0*/  NOP ;  /* 0x0000000000007918 */ /* 0x000fe40000000000 */
[----:B------:R-:W-:Y:S01]  /*03f0*/  UP2UR UR41, UPR, URZ, 0x4 ;  /* 0x000000043f297883 */ /* 0x000fe20008000000 */
[----:B------:R-:W0:Y:S01]  /*0400*/  S2UR UR4, SR_CTAID.X ;  /* 0x00000000000479c3 */ /* 0x000e220000002500 */
[----:B------:R-:W-:-:S02]  /*0410*/  PLOP3.LUT P2, PT, PT, PT, UP2, 0x80, 0x0 ;  /* 0x000000000000781c */ /* 0x000fc40003f4f028 */
[----:B------:R-:W-:Y:S02]  /*0420*/  PLOP3.LUT P4, PT, PT, PT, UP2, 0x80, 0x0 ;  /* 0x000000000000781c */ /* 0x000fe40003f8f028 */
[----:B------:R-:W-:Y:S01]  /*0430*/  PLOP3.LUT P3, PT, PT, PT, UP2, 0x80, 0x0 ;  /* 0x000000000000781c */ /* 0x000fe20003f6f028 */
[----:B------:R-:W-:Y:S01]  /*0440*/  @UP2 ULDC UR14, c[0x0][0x10] ;  /* 0x00000400000e2ab9 */ /* 0x000fe20000000800 */
[----:B------:R-:W-:Y:S01]  /*0450*/  @UP2 UMOV UR9, URZ ;  /* 0x0000003f00092c82 */ /* 0x000fe20008000000 */
[----:B------:R-:W-:Y:S01]  /*0460*/  @!UP2 ULDC UR11, c[0x0][0xc] ;  /* 0x00000300000baab9 */ /* 0x000fe20000000800 */
[----:B-----5:R-:W-:Y:S01]  /*0470*/  ISETP.NE.OR P0, PT, R0, RZ, !P0 ;  /* 0x000000ff0000720c */ /* 0x020fe20004705670 */
[----:B-1----:R-:W-:Y:S02]  /*0480*/  @UP2 UMOV UR7, UR17 ;  /* 0x0000001100072c82 */ /* 0x002fe40008000000 */
[----:B------:R-:W-:Y:S01]  /*0490*/  @UP2 UMOV UR8, UR7 ;  /* 0x0000000700082c82 */ /* 0x000fe20008000000 */
[----:B------:R-:W-:Y:S01]  /*04a0*/  @!UP2 UMOV UR7, UR17 ;  /* 0x000000110007ac82 */ /* 0x000fe20008000000 */
[----:B0-----:R-:W-:-:S08]  /*04b0*/  @UP2 UIMAD.WIDE.U32 UR14, UR4, UR14, UR8 ;  /* 0x0000000e040e22a5 */ /* 0x001fd0000f8e0008 */
[----:B------:R-:W-:Y:S01]  /*04c0*/  VOTEU.ALL UP0, P0 ;  /* 0x00000000003f7886 */ /* 0x000fe20000000000 */
[----:B------:R-:W-:Y:S01]  /*04d0*/  VOTEU.ALL UP1, P0 ;  /* 0x00000000003f7886 */ /* 0x000fe20000020000 */
[----:B------:R-:W-:-:S03]  /*04e0*/  IMAD.U32 R2, RZ, RZ, UR14 ;  /* 0x0000000eff027e24 */ /* 0x000fc6000f8e00ff */
[----:B------:R-:W0:Y:S01]  /*04f0*/  @!UP0 S2UR UR6, SR_CgaCtaId ;  /* 0x00000000000689c3 */ /* 0x000e220000008800 */
[----:B------:R-:W-:Y:S01]  /*0500*/  @!UP0 UMOV UR5, 0x400 ;  /* 0x0000040000058882 */ /* 0x000fe20000000000 */
[----:B------:R-:W-:-:S04]  /*0510*/  @!UP0 UIADD3 UR12, -UR12, 0x100000, URZ ;  /* 0x001000000c0c8890 */ /* 0x000fc8000fffe13f */
[----:B------:R-:W-:Y:S02]  /*0520*/  @!UP0 USHF.L.U32 UR13, UR12, 0xb, URZ ;  /* 0x0000000b0c0d8899 */ /* 0x000fe4000800063f */
[----:B------:R-:W-:Y:S01]  /*0530*/  @!UP0 USHF.L.U32 UR12, UR12, 0x1, URZ ;  /* 0x000000010c0c8899 */ /* 0x000fe2000800063f */
[----:B------:R-:W-:Y:S01]  /*0540*/  IMAD.U32 R3, RZ, RZ, UR15 ;  /* 0x0000000fff037e24 */ /* 0x000fe2000f8e00ff */
[----:B0-----:R-:W-:Y:S01]  /*0550*/  @!UP0 ULEA UR16, UR6, UR5, 0x18 ;  /* 0x0000000506108291 */ /* 0x001fe2000f8ec03f */
[----:B------:R-:W-:Y:S01]  /*0560*/  VOTEU.ALL UP0, P0 ;  /* 0x00000000003f7886 */ /* 0x000fe20000000000 */
[----:B------:R-:W-:Y:S01]  /*0570*/  PLOP3.LUT P0, PT, PT, PT, UP2, 0x80, 0x0 ;  /* 0x000000000000781c */ /* 0x000fe20003f0f028 */
[----:B------:R-:W-:Y:S01]  /*0580*/  UMOV UR5, URZ ;  /* 0x0000003f00057c82 */ /* 0x000fe20008000000 */
[----:B------:R-:W-:Y:S01]  /*0590*/  @UP2 UMOV UR6, URZ ;  /* 0x0000003f00062c82 */ /* 0x000fe20008000000 */
[----:B------:R-:W-:Y:S02]  /*05a0*/  @!UP2 UIMAD.WIDE.U32 UR8, UR11, UR7, UR4 ;  /* 0x000000070b08a2a5 */ /* 0x000fe4000f8e0004 */
[----:B------:R-:W-:-:S04]  /*05b0*/  @UP2 UIADD3 UR6, UR15, UR6, URZ ;  /* 0x000000060f062290 */ /* 0x000fc8000fffe03f */
[----:B------:R-:W-:Y:S01]  /*05c0*/  IMAD.U32 R5, RZ, RZ, UR9 ;  /* 0x00000009ff057e24 */ /* 0x000fe2000f8e00ff */
[----:B------:R-:W0:Y:S02]  /*05d0*/  FENCE.VIEW.ASYNC.S ;  /* 0x00000000000073c6 */ /* 0x000e240000000000 */
[----:B0-----:R0:W2:Y:S01]  /*05e0*/  @!UP0 SYNCS.EXCH.64 URZ, [UR16+0x30], UR12 ;  /* 0x0000300c103f85b2 */ /* 0x0010a20008000100 */
[----:B------:R-:W-:Y:S01]  /*05f0*/  @P2 MOV R6, UR6 ;  /* 0x0000000600062c02 */ /* 0x000fe20008000f00 */
[----:B------:R-:W-:Y:S02]  /*0600*/  IMAD.U32 R3, RZ, RZ, UR9 ;  /* 0x00000009ff037e24 */ /* 0x000fe4000f8e00ff */
[----:B------:R-:W-:Y:S02]  /*0610*/  @P0 IMAD.MOV.U32 R7, RZ, RZ, R2 ;  /* 0x000000ffff070224 */ /* 0x000fe400078e0002 */
[----:B------:R-:W-:Y:S02]  /*0620*/  IMAD.U32 R2, RZ, RZ, UR8 ;  /* 0x00000008ff027e24 */ /* 0x000fe4000f8e00ff */
[----:B------:R-:W-:-:S02]  /*0630*/  @!P4 IMAD.MOV.U32 R6, RZ, RZ, R5 ;  /* 0x000000ffff06c224 */ /* 0x000fc400078e0005 */
[----:B------:R-:W-:Y:S01]  /*0640*/  IMAD.U32 R4, RZ, RZ, UR8 ;  /* 0x00000008ff047e24 */ /* 0x000fe2000f8e00ff */
[----:B------:R-:W-:Y:S02]  /*0650*/  @!P3 MOV R7, R2 ;  /* 0x000000020007b202 */ /* 0x000fe40000000f00 */
[----:B------:R0:W-:Y:S01]  /*0660*/  STL [R1+0x200], R6 ;  /* 0x0002000601007387 */ /* 0x0001e20000100800 */
[----:B------:R0:W2:Y:S03]  /*0670*/  @!UP1 SYNCS.EXCH.64 URZ, [UR16+0x38], UR12 ;  /* 0x0000380c103f95b2 */ /* 0x0000a60008000100 */
[----:B------:R0:W-:Y:S01]  /*0680*/  STL [R1+0x204], R7 ;  /* 0x0002040701007387 */ /* 0x0001e20000100800 */
[----:B------:R-:W-:Y:S01]  /*0690*/  NOP ;  /* 0x0000000000007918 */ /* 0x000fe20000000000 */
[----:B--234-:R-:W-:Y:S06]  /*06a0*/  BAR.SYNC.DEFER_BLOCKING 0x0 ;  /* 0x0000000000007b1d */ /* 0x01cfec0000010000 */
[----:B------:R-:W-:Y:S05]  /*06b0*/  @!P1 BRA `(.L_x_3) ;  /* 0x0000034800209947 */ /* 0x000fea0003800000 */
[----:B------:R-:W-:-:S06]  /*06c0*/  UISETP.GT.U32.AND UP0, UPT, UR18, 0x1, UPT ;  /* 0x000000011200788c */ /* 0x000fcc000bf04070 */
[----:B------:R-:W-:-:S13]  /*06d0*/  PLOP3.LUT P0, PT, PT, PT, UP0, 0x80, 0x0 ;  /* 0x000000000000781c */ /* 0x000fda0003f0f008 */
[----:B0-----:R-:W-:Y:S05]  /*06e0*/  @P0 EXIT ;  /* 0x000000000000094d */ /* 0x001fea0003800000 */
[----:B------:R-:W-:Y:S01]  /*06f0*/  ULDC.64 UR8, c[0x0][0x850] ;  /* 0x0002140000087ab9 */ /* 0x000fe20000000a00 */
[----:B------:R-:W-:Y:S01]  /*0700*/  UMOV UR44, 0xffffffff ;  /* 0xffffffff002c7882 */ /* 0x000fe20000000000 */
[----:B------:R-:W-:Y:S01]  /*0710*/  ISETP.GE.U32.AND P0, PT, R7, UR8, PT ;  /* 0x0000000807007c0c */ /* 0x000fe2000bf06070 */
[----:B------:R-:W-:Y:S01]  /*0720*/  UMOV UR43, 0xffffffff ;  /* 0xffffffff002b7882 */ /* 0x000fe20000000000 */
[----:B------:R-:W-:Y:S01]  /*0730*/  UMOV UR45, 0xffffffff ;  /* 0xffffffff002d7882 */ /* 0x000fe20000000000 */
[----:B------:R-:W-:Y:S02]  /*0740*/  PRMT R0, RZ, 0x7610, R0 ;  /* 0x00007610ff007816 */ /* 0x000fe40000000000 */
[----:B------:R-:W-:-:S13]  /*0750*/  ISETP.GE.U32.AND.EX P0, PT, R6, UR9, PT, P0 ;  /* 0x0000000906007c0c */ /* 0x000fda000bf06100 */
[----:B------:R-:W-:Y:S05]  /*0760*/  @P0 BRA `(.L_x_4) ;  /* 0x0000000400800947 */ /* 0x000fea0003800000 */
[----:B------:R-:W-:Y:S01]  /*0770*/  I2FP.F32.U32 R0, UR4 ;  /* 0x0000000400007c45 */ /* 0x000fe20008201000 */
[----:B------:R-:W-:Y:S01]  /*0780*/  ULDC.64 UR16, c[0x0][0x828] ;  /* 0x00020a0000107ab9 */ /* 0x000fe20000000a00 */
[----:B------:R-:W-:Y:S01]  /*0790*/  ULDC UR6, c[0x0][0x150] ;  /* 0x0000540000067ab9 */ /* 0x000fe20000000800 */
[----:B------:R-:W-:Y:S01]  /*07a0*/  ISETP.NE.U32.AND P0, PT, RZ, UR16, PT ;  /* 0x00000010ff007c0c */ /* 0x000fe2000bf05070 */
[----:B------:R-:W-:Y:S01]  /*07b0*/  ULDC UR15, c[0x0][0x830] ;  /* 0x00020c00000f7ab9 */ /* 0x000fe20000000800 */
[----:B------:R-:W-:Y:S01]  /*07c0*/  FMUL R0, R0, UR6 ;  /* 0x0000000600007c20 */ /* 0x000fe20008400000 */
[----:B------:R-:W-:Y:S01]  /*07d0*/  R2UR UR18, R7 ;  /* 0x00000000071272ca */ /* 0x000fe200000e0000 */
[----:B------:R-:W-:Y:S01]  /*07e0*/  ULDC UR20, c[0x0][0x154] ;  /* 0x0000550000147ab9 */ /* 0x000fe20000000800 */
[----:B------:R-:W-:Y:S01]  /*07f0*/  ISETP.NE.AND.EX P0, PT, RZ, UR17, PT, P0 ;  /* 0x00000011ff007c0c */ /* 0x000fe2000bf05300 */
[----:B------:R0:W1:Y:S01]  /*0800*/  F2I.U32.TRUNC.NTZ R2, R0 ;  /* 0x0000000000027305 */ /* 0x000062000020f000 */
[----:B------:R-:W-:-:S02]  /*0810*/  R2UR UR19, R6 ;  /* 0x00000000061372ca */ /* 0x000fc400000e0000 */
[----:B------:R-:W-:Y:S02]  /*0820*/  R2UR UR8, R7 ;  /* 0x00000000070872ca */ /* 0x000fe400000e0000 */
[----:B------:R-:W-:-:S07]  /*0830*/  R2UR UR9, R6 ;  /* 0x00000000060972ca */ /* 0x000fce00000e0000 */
[----:B0-----:R-:W-:Y:S08]  /*0840*/  @!P0 BRA `(.L_x_5) ;  /* 0x0000000000308947 */ /* 0x001ff00003800000 */
[----:B------:R-:W-:Y:S01]  /*0850*/  R2UR UR8, R7 ;  /* 0x00000000070872ca */ /* 0x000fe200000e0000 */
[----:B------:R-:W-:Y:S01]  /*0860*/  ULDC UR6, c[0x0][0x834] ;  /* 0x00020d0000067ab9 */ /* 0x000fe20000000800 */
[----:B------:R-:W-:-:S11]  /*0870*/  R2UR UR14, R6 ;  /* 0x00000000060e72ca */ /* 0x000fd600000e0000 */
[----:B------:R-:W-:-:S04]  /*0880*/  UIADD3 UR6, UP0, UR8, UR6, URZ ;  /* 0x0000000608067290 */ /* 0x000fc8000ff1e03f */
[----:B------:R-:W-:-:S04]  /*0890*/  UIADD3.X UR14, URZ, UR14, URZ, UP0, !UPT ;  /* 0x0000000e3f0e7290 */ /* 0x000fc800087fe43f */
[----:B------:R-:W-:-:S04]  /*08a0*/  UIMAD.WIDE.U32 UR8, UR14, UR16, URZ ;  /* 0x000000100e0872a5 */ /* 0x000fc8000f8e003f */
[----:B------:R-:W-:Y:S02]  /*08b0*/  UIMAD.WIDE.U32 UR10, UP0, UR6, UR17, UR8 ;  /* 0x00000011060a72a5 */ /* 0x000fe4000f800008 */
[----:B------:R-:W-:Y:S02]  /*08c0*/  UIMAD.WIDE.U32 UR8, UR6, UR16, URZ ;  /* 0x00000010060872a5 */ /* 0x000fe4000f8e003f */
[----:B------:R-:W-:Y:S02]  /*08d0*/  UIADD3.X UR13, URZ, URZ, URZ, UP0, !UPT ;  /* 0x0000003f3f0d7290 */ /* 0x000fe400087fe43f */
[----:B------:R-:W-:Y:S01]  /*08e0*/  UIADD3 URZ, UP0, UR9, UR10, URZ ;  /* 0x0000000a093f7290 */ /* 0x000fe2000ff1e03f */
[----:B------:R-:W-:-:S03]  /*08f0*/  UMOV UR12, UR11 ;  /* 0x0000000b000c7c82 */ /* 0x000fc60008000000 */
[----:B------:R-:W-:-:S12]  /*0900*/  UIMAD.WIDE.U32.X UR8, UR14, UR17, UR12, UP0 ;  /* 0x000000110e0872a5 */ /* 0x000fd800080e040c */
.L_x_5:
[----:B------:R-:W-:Y:S01]  /*0910*/  USHF.R.U64 UR45, UR8, UR15, UR9 ;  /* 0x0000000f082d7299 */ /* 0x000fe20008001209 */
[----:B------:R-:W-:Y:S01]  /*0920*/  I2FP.F32.U32 R0, UR7 ;  /* 0x0000000700007c45 */ /* 0x000fe20008201000 */
[----:B------:R-:W-:Y:S01]  /*0930*/  USHF.R.U32.HI UR5, URZ, UR15, UR9 ;  /* 0x0000000f3f057299 */ /* 0x000fe20008011609 */
[----:B-1----:R-:W-:Y:S01]  /*0940*/  R2UR UR12, R2 ;  /* 0x00000000020c72ca */ /* 0x002fe200000e0000 */
[----:B------:R-:W-:Y:S02]  /*0950*/  UIADD3 UR6, UP0, URZ, -UR45, URZ ;  /* 0x8000002d3f067290 */ /* 0x000fe4000ff1e03f */
[----:B------:R-:W-:Y:S01]  /*0960*/  FMUL R0, R0, UR20 ;  /* 0x0000001400007c20 */ /* 0x000fe20008400000 */
[----:B------:R-:W-:Y:S01]  /*0970*/  ULDC.64 UR8, c[0x0][0x820] ;  /* 0x0002080000087ab9 */ /* 0x000fe20000000a00 */
[----:B------:R-:W-:Y:S01]  /*0980*/  UIADD3.X UR5, URZ, ~UR5, URZ, UP0, !UPT ;  /* 0x800000053f057290 */ /* 0x000fe200087fe43f */
[----:B------:R-:W-:Y:S01]  /*0990*/  UMOV UR10, UR18 ;  /* 0x00000012000a7c82 */ /* 0x000fe20008000000 */
[----:B------:R-:W-:-:S02]  /*09a0*/  UMOV UR11, UR19 ;  /* 0x00000013000b7c82 */ /* 0x000fc40008000000 */
[----:B------:R-:W-:Y:S01]  /*09b0*/  UIMAD UR5, UR5, UR8, URZ ;  /* 0x00000008050572a4 */ /* 0x000fe2000f8e023f */
[----:B------:R-:W0:Y:S01]  /*09c0*/  F2I.U32.TRUNC.NTZ R0, R0 ;  /* 0x0000000000007305 */ /* 0x000e22000020f000 */
[----:B------:R-:W-:Y:S02]  /*09d0*/  UIMAD.WIDE.U32 UR10, UR6, UR8, UR10 ;  /* 0x00000008060a72a5 */ /* 0x000fe4000f8e000a */
[----:B------:R-:W-:Y:S01]  /*09e0*/  UIMAD UR6, UR6, UR9, UR5 ;  /* 0x00000009060672a4 */ /* 0x000fe2000f8e0205 */
[----:B------:R-:W-:Y:S01]  /*09f0*/  ULDC UR21, c[0x0][0x858] ;  /* 0x0002160000157ab9 */ /* 0x000fe20000000800 */
[----:B------:R-:W-:Y:S02]  /*0a00*/  UMOV UR19, 0xffffffff ;  /* 0xffffffff00137882 */ /* 0x000fe40000000000 */
[----:B------:R-:W-:Y:S01]  /*0a10*/  UIADD3 UR6, UR11, UR6, URZ ;  /* 0x000000060b067290 */ /* 0x000fe2000fffe03f */
[----:B------:R-:W-:Y:S01]  /*0a20*/  ULDC UR15, c[0x0][0x818] ;  /* 0x00020600000f7ab9 */ /* 0x000fe20000000800 */
[----:B------:R-:W-:Y:S01]  /*0a30*/  ULDC.64 UR8, c[0x0][0x840] ;  /* 0x0002100000087ab9 */ /* 0x000fe20000000a00 */
[----:B------:R-:W-:Y:S01]  /*0a40*/  USHF.L.U32 UR11, UR19, UR21, URZ ;  /* 0x00000015130b7299 */ /* 0x000fe2000800063f */
[----:B------:R-:W-:Y:S01]  /*0a50*/  ISETP.NE.U32.AND P0, PT, RZ, UR8, PT ;  /* 0x00000008ff007c0c */ /* 0x000fe2000bf05070 */
[----:B------:R-:W-:-:S02]  /*0a60*/  USHF.R.U64 UR19, UR10, UR15, UR6 ;  /* 0x0000000f0a137299 */ /* 0x000fc40008001206 */
[----:B------:R-:W-:Y:S01]  /*0a70*/  USHF.R.U32.HI UR10, URZ, UR15, UR6 ;  /* 0x0000000f3f0a7299 */ /* 0x000fe20008011606 */
[----:B0-----:R-:W-:Y:S01]  /*0a80*/  R2UR UR14, R0 ;  /* 0x00000000000e72ca */ /* 0x001fe200000e0000 */
[----:B------:R-:W-:Y:S01]  /*0a90*/  ULDC UR17, c[0x0][0x808] ;  /* 0x0002020000117ab9 */ /* 0x000fe20000000800 */
[----:B------:R-:W-:Y:S01]  /*0aa0*/  ISETP.NE.AND.EX P0, PT, RZ, UR9, PT, P0 ;  /* 0x00000009ff007c0c */ /* 0x000fe2000bf05300 */
[----:B------:R-:W-:Y:S02]  /*0ab0*/  USHF.R.U64 UR23, UR19, UR17, UR10 ;  /* 0x0000001113177299 */ /* 0x000fe4000800120a */
[----:B------:R-:W-:Y:S01]  /*0ac0*/  USHF.R.U32.HI UR10, URZ, UR17, UR10 ;  /* 0x000000113f0a7299 */ /* 0x000fe2000801160a */
[----:B------:R-:W-:Y:S01]  /*0ad0*/  UMOV UR16, 0x1 ;  /* 0x0000000100107882 */ /* 0x000fe20000000000 */
[----:B------:R-:W-:Y:S02]  /*0ae0*/  UIADD3 UR12, -UR12, URZ, URZ ;  /* 0x0000003f0c0c7290 */ /* 0x000fe4000fffe13f */
[----:B------:R-:W-:-:S02]  /*0af0*/  USHF.R.U64 UR24, UR23, UR21, UR10 ;  /* 0x0000001517187299 */ /* 0x000fc4000800120a */
[----:B------:R-:W-:Y:S01]  /*0b00*/  USHF.L.U32 UR6, UR16, UR21, URZ ;  /* 0x0000001510067299 */ /* 0x000fe2000800063f */
[----:B------:R-:W-:Y:S01]  /*0b10*/  ULDC UR13, c[0x0][0x144] ;  /* 0x00005100000d7ab9 */ /* 0x000fe20000000800 */
[----:B------:R-:W-:Y:S01]  /*0b20*/  ULDC UR5, c[0x0][0x800] ;  /* 0x0002000000057ab9 */ /* 0x000fe20000000800 */
[----:B------:R-:W-:Y:S02]  /*0b30*/  ULOP3.LUT UR16, URZ, UR11, URZ, 0x33, !UPT ;  /* 0x0000000b3f107292 */ /* 0x000fe4000f8e333f */
[----:B------:R-:W-:Y:S02]  /*0b40*/  USHF.R.U32.HI UR11, URZ, UR21, UR10 ;  /* 0x000000153f0b7299 */ /* 0x000fe4000801160a */
[----:B------:R-:W-:Y:S02]  /*0b50*/  UIADD3 UR18, UR5, -0x1, URZ ;  /* 0xffffffff05127890 */ /* 0x000fe4000fffe03f */
[----:B------:R-:W-:Y:S02]  /*0b60*/  UIADD3 UR20, -UR14, URZ, URZ ;  /* 0x0000003f0e147290 */ /* 0x000fe4000fffe13f */
[----:B------:R-:W-:Y:S01]  /*0b70*/  UIMAD UR4, UR13, UR12, UR4 ;  /* 0x0000000c0d0472a4 */ /* 0x000fe2000f8e0204 */
[----:B------:R-:W-:Y:S01]  /*0b80*/  ULDC UR25, c[0x0][0x148] ;  /* 0x0000520000197ab9 */ /* 0x000fe20000000800 */
[----:B------:R-:W-:Y:S01]  /*0b90*/  ULDC UR21, c[0x0][0x848] ;  /* 0x0002120000157ab9 */ /* 0x000fe20000000800 */
[----:B------:R-:W-:Y:S01]  /*0ba0*/  ULDC UR22, c[0x0][0x838] ;  /* 0x00020e0000167ab9 */ /* 0x000fe20000000800 */
[----:B------:R-:W-:Y:S01]  /*0bb0*/  UMOV UR10, UR24 ;  /* 0x00000018000a7c82 */ /* 0x000fe20008000000 */
[----:B------:R-:W-:Y:S07]  /*0bc0*/  @!P0 BRA `(.L_x_6) ;  /* 0x0000000000308947 */ /* 0x000fee0003800000 */
[----:B------:R-:W-:Y:S02]  /*0bd0*/  ULDC UR14, c[0x0][0x84c] ;  /* 0x00021300000e7ab9 */ /* 0x000fe40000000800 */
        /* <DEDUP_REMOVED lines=8> */
[----:B------:R-:W-:-:S07]  /*0c60*/  UIMAD.WIDE.U32.X UR8, UR17, UR9, UR14, UP0 ;  /* 0x00000009110872a5 */ /* 0x000fce00080e040e */
[----:B------:R-:W-:Y:S01]  /*0c70*/  UMOV UR10, UR8 ;  /* 0x00000008000a7c82 */ /* 0x000fe20008000000 */
[----:B------:R-:W-:-:S05]  /*0c80*/  UMOV UR11, UR9 ;  /* 0x00000009000b7c82 */ /* 0x000fca0008000000 */
.L_x_6:
[----:B------:R-:W-:Y:S01]  /*0c90*/  UISETP.NE.AND UP0, UPT, UR41, URZ, UPT ;  /* 0x0000003f2900728c */ /* 0x000fe2000bf05270 */
[----:B------:R-:W-:Y:S01]  /*0ca0*/  IMAD.MOV.U32 R0, RZ, RZ, 0x1 ;  /* 0x00000001ff007424 */ /* 0x000fe200078e00ff */
[----:B------:R-:W-:Y:S02]  /*0cb0*/  USHF.R.U64 UR8, UR10, UR21, UR11 ;  /* 0x000000150a087299 */ /* 0x000fe4000800120b */
[----:B------:R-:W-:Y:S02]  /*0cc0*/  ULOP3.LUT UR16, UR23, UR16, URZ, 0xc0, !UPT ;  /* 0x0000001017107292 */ /* 0x000fe4000f8ec03f */
[----:B------:R-:W-:Y:S02]  /*0cd0*/  ULOP3.LUT UR18, UR19, UR18, URZ, 0xc0, !UPT ;  /* 0x0000001213127292 */ /* 0x000fe4000f8ec03f */
[----:B------:R-:W-:-:S03]  /*0ce0*/  UIMAD UR16, UR6, UR8, UR16 ;  /* 0x00000008061072a4 */ /* 0x000fc6000f8e0210 */
[----:B------:R-:W-:Y:S02]  /*0cf0*/  @UP0 UIMAD UR4, UR25, UR20, UR7 ;  /* 0x00000014190402a4 */ /* 0x000fe4000f8e0207 */
[----:B------:R-:W-:-:S04]  /*0d00*/  UIADD3 UR7, -UR8, URZ, URZ ;  /* 0x0000003f08077290 */ /* 0x000fc8000fffe13f */
[----:B------:R-:W-:-:S03]  /*0d10*/  UIMAD UR6, UR7, UR22, UR24 ;  /* 0x00000016070672a4 */ /* 0x000fc6000f8e0218 */
[----:B------:R-:W-:Y:S01]  /*0d20*/  ULDC UR7, c[0x0][0x810] ;  /* 0x0002040000077ab9 */ /* 0x000fe20000000800 */
[----:B------:R-:W-:Y:S02]  /*0d30*/  UIMAD UR6, UR6, UR5, UR18 ;  /* 0x00000005060672a4 */ /* 0x000fe4000f8e0212 */
[----:B------:R-:W-:-:S04]  /*0d40*/  UIMAD UR4, UR16, UR7, UR4 ;  /* 0x00000007100472a4 */ /* 0x000fc8000f8e0204 */
[----:B------:R-:W-:Y:S02]  /*0d50*/  USEL UR43, UR6, UR4, !UP0 ;  /* 0x00000004062b7287 */ /* 0x000fe4000c000000 */
[----:B------:R-:W-:-:S12]  /*0d60*/  USEL UR44, UR4, UR6, !UP0 ;  /* 0x00000006042c7287 */ /* 0x000fd8000c000000 */
.L_x_4:
[----:B------:R-:W-:-:S08]  /*0d70*/  NOP ;  /* 0x0000000000007918 */ /* 0x000fd00000000000 */
[----:B------:R-:W0:Y:S02]  /*0d80*/  USETMAXREG.TRY_ALLOC.CTAPOOL UP0, 0xf0 ;  /* 0x000000f0000079c8 */ /* 0x000e240008000600 */
[----:B0-----:R-:W-:-:S13]  /*0d90*/  PLOP3.LUT P0, PT, PT, PT, UP0, 0x80, 0x0 ;  /* 0x000000000000781c */ /* 0x001fda0003f0f008 */
[----:B------:R-:W-:Y:S05]  /*0da0*/  @!P0 BRA `(.L_x_4) ;  /* 0xfffffffc00f08947 */ /* 0x000fea000383ffff */
[----:B------:R-:W-:Y:S01]  /*0db0*/  ULDC.64 UR4, c[0x0][0x798] ;  /* 0x0001e60000047ab9 */ /* 0x000fe20000000a00 */
[----:B------:R-:W-:Y:S01]  /*0dc0*/  ULDC.64 UR36, c[0x0][0x208] ;  /* 0x0000820000247ab9 */ /* 0x000fe20000000a00 */
[----:B------:R-:W-:-:S04]  /*0dd0*/  ISETP.NE.U32.AND P0, PT, RZ, UR4, PT ;  /* 0x00000004ff007c0c */ /* 0x000fc8000bf05070 */
[----:B------:R-:W-:-:S13]  /*0de0*/  ISETP.NE.AND.EX P0, PT, RZ, UR5, PT, P0 ;  /* 0x00000005ff007c0c */ /* 0x000fda000bf05300 */
[----:B------:R-:W-:Y:S05]  /*0df0*/  @!P0 BRA `(.L_x_7) ;  /* 0x00000000001c8947 */ /* 0x000fea0003800000 */
[----:B------:R-:W0:Y:S02]  /*0e00*/  LDC.64 R2, c[0x0][0x798] ;  /* 0x0001e600ff027b82 */ /* 0x000e240000000a00 */
[----:B0-----:R-:W2:Y:S02]  /*0e10*/  LDG.E.64 R2, desc[UR36][R2.64] ;  /* 0x0000002402027981 */ /* 0x001ea4000c1e1b00 */
[----:B--2---:R-:W-:-:S04]  /*0e20*/  ISETP.NE.U32.AND P0, PT, R2, RZ, PT ;  /* 0x000000ff0200720c */ /* 0x004fc80003f05070 */
[----:B------:R-:W-:-:S13]  /*0e30*/  ISETP.NE.AND.EX P0, PT, R3, RZ, PT, P0 ;  /* 0x000000ff0300720c */ /* 0x000fda0003f05300 */
[----:B------:R-:W-:Y:S05]  /*0e40*/  @!P0 BRA `(.L_x_7) ;  /* 0x0000000000088947 */ /* 0x000fea0003800000 */
[----:B------:R0:W5:Y:S01]  /*0e50*/  LD.E R2, desc[UR36][R2.64] ;  /* 0x0000002402027980 */ /* 0x000162000c101900 */
[----:B------:R-:W-:Y:S05]  /*0e60*/  BRA `(.L_x_8) ;  /* 0x0000000000247947 */ /* 0x000fea0003800000 */
.L_x_7:
[----:B------:R-:W-:Y:S02]  /*0e70*/  ULDC.64 UR4, c[0x0][0x788] ;  /* 0x0001e20000047ab9 */ /* 0x000fe40000000a00 */
[----:B------:R-:W-:-:S04]  /*0e80*/  ISETP.NE.U32.AND P0, PT, RZ, UR4, PT ;  /* 0x00000004ff007c0c */ /* 0x000fc8000bf05070 */
[----:B------:R-:W-:-:S13]  /*0e90*/  ISETP.NE.AND.EX P0, PT, RZ, UR5, PT, P0 ;  /* 0x00000005ff007c0c */ /* 0x000fda000bf05300 */
[----:B------:R-:W-:Y:S05]  /*0ea0*/  @!P0 BRA `(.L_x_9) ;  /* 0x00000000000c8947 */ /* 0x000fea0003800000 */
[----:B------:R-:W0:Y:S02]  /*0eb0*/  LDC.64 R2, c[0x0][0x788] ;  /* 0x0001e200ff027b82 */ /* 0x000e240000000a00 */
[----:B0-----:R1:W5:Y:S01]  /*0ec0*/  LDG.E R2, desc[UR36][R2.64] ;  /* 0x0000002402027981 */ /* 0x001362000c1e1900 */
[----:B------:R-:W-:Y:S05]  /*0ed0*/  BRA `(.L_x_8) ;  /* 0x0000000000087947 */ /* 0x000fea0003800000 */
.L_x_9:
[----:B------:R-:W-:Y:S02]  /*0ee0*/  ULDC UR4, c[0x0][0x780] ;  /* 0x0001e00000047ab9 */ /* 0x000fe40000000800 */
[----:B------:R-:W-:-:S07]  /*0ef0*/  IMAD.U32 R2, RZ, RZ, UR4 ;  /* 0x00000004ff027e24 */ /* 0x000fce000f8e00ff */
.L_x_8:
[----:B------:R-:W-:Y:S02]  /*0f00*/  ULDC.64 UR4, c[0x0][0x7a0] ;  /* 0x0001e80000047ab9 */ /* 0x000fe40000000a00 */
[----:B------:R-:W-:-:S04]  /*0f10*/  ISETP.NE.U32.AND P0, PT, RZ, UR4, PT ;  /* 0x00000004ff007c0c */ /* 0x000fc8000bf05070 */
[----:B------:R-:W-:-:S13]  /*0f20*/  ISETP.NE.AND.EX P0, PT, RZ, UR5, PT, P0 ;  /* 0x00000005ff007c0c */ /* 0x000fda000bf05300 */
[----:B------:R-:W-:Y:S05]  /*0f30*/  @!P0 BRA `(.L_x_10) ;  /* 0x00000000001c8947 */ /* 0x000fea0003800000 */
[----:B------:R-:W2:Y:S02]  /*0f40*/  LDC.64 R4, c[0x0][0x7a0] ;  /* 0x0001e800ff047b82 */ /* 0x000ea40000000a00 */
[----:B--2---:R-:W2:Y:S02]  /*0f50*/  LDG.E.64 R4, desc[UR36][R4.64] ;  /* 0x0000002404047981 */ /* 0x004ea4000c1e1b00 */
[----:B--2---:R-:W-:-:S04]  /*0f60*/  ISETP.NE.U32.AND P0, PT, R4, RZ, PT ;  /* 0x000000ff0400720c */ /* 0x004fc80003f05070 */
[----:B------:R-:W-:-:S13]  /*0f70*/  ISETP.NE.AND.EX P0, PT, R5, RZ, PT, P0 ;  /* 0x000000ff0500720c */ /* 0x000fda0003f05300 */
[----:B------:R-:W-:Y:S05]  /*0f80*/  @!P0 BRA `(.L_x_10) ;  /* 0x0000000000088947 */ /* 0x000fea0003800000 */
[----:B------:R2:W5:Y:S01]  /*0f90*/  LD.E R16, desc[UR36][R4.64] ;  /* 0x0000002404107980 */ /* 0x000562000c101900 */
[----:B------:R-:W-:Y:S05]  /*0fa0*/  BRA `(.L_x_11) ;  /* 0x0000000000247947 */ /* 0x000fea0003800000 */
.L_x_10:
[----:B------:R-:W-:Y:S02]  /*0fb0*/  ULDC.64 UR4, c[0x0][0x790] ;  /* 0x0001e40000047ab9 */ /* 0x000fe40000000a00 */
[----:B------:R-:W-:-:S04]  /*0fc0*/  ISETP.NE.U32.AND P0, PT, RZ, UR4, PT ;  /* 0x00000004ff007c0c */ /* 0x000fc8000bf05070 */
[----:B------:R-:W-:-:S13]  /*0fd0*/  ISETP.NE.AND.EX P0, PT, RZ, UR5, PT, P0 ;  /* 0x00000005ff007c0c */ /* 0x000fda000bf05300 */
[----:B------:R-:W-:Y:S05]  /*0fe0*/  @!P0 BRA `(.L_x_12) ;  /* 0x00000000000c8947 */ /* 0x000fea0003800000 */
[----:B------:R-:W2:Y:S02]  /*0ff0*/  LDC.64 R16, c[0x0][0x790] ;  /* 0x0001e400ff107b82 */ /* 0x000ea40000000a00 */
[----:B--2---:R3:W5:Y:S01]  /*1000*/  LDG.E R16, desc[UR36][R16.64] ;  /* 0x0000002410107981 */ /* 0x004762000c1e1900 */
[----:B------:R-:W-:Y:S05]  /*1010*/  BRA `(.L_x_11) ;  /* 0x0000000000087947 */ /* 0x000fea0003800000 */
.L_x_12:
[----:B------:R-:W-:Y:S02]  /*1020*/  ULDC UR4, c[0x0][0x784] ;  /* 0x0001e10000047ab9 */ /* 0x000fe40000000800 */
[----:B------:R-:W-:-:S07]  /*1030*/  IMAD.U32 R16, RZ, RZ, UR4 ;  /* 0x00000004ff107e24 */ /* 0x000fce000f8e00ff */
.L_x_11:
[----:B------:R-:W-:-:S13]  /*1040*/  LOP3.LUT P0, RZ, R0, 0xff, RZ, 0xc0, !PT ;  /* 0x000000ff00ff7812 */ /* 0x000fda000780c0ff */
[----:B------:R-:W-:Y:S05]  /*1050*/  @!P0 EXIT ;  /* 0x000000000000894d */ /* 0x000fea0003800000 */
[----:B------:R-:W-:Y:S01]  /*1060*/  ULDC UR4, c[0x0][0x28c] ;  /* 0x0000a30000047ab9 */ /* 0x000fe20000000800 */
[----:B------:R-:W-:Y:S01]  /*1070*/  UMOV UR38, URZ ;  /* 0x0000003f00267c82 */ /* 0x000fe20008000000 */
[----:B------:R-:W-:Y:S01]  /*1080*/  UIADD3 UR4, UR4, 0x7f, URZ ;  /* 0x0000007f04047890 */ /* 0x000fe2000fffe03f */
[----:B------:R-:W-:-:S03]  /*1090*/  UMOV UR39, URZ ;  /* 0x0000003f00277c82 */ /* 0x000fc60008000000 */
[----:B------:R-:W-:-:S04]  /*10a0*/  USHF.R.S32.HI UR5, URZ, 0x1f, UR4 ;  /* 0x0000001f3f057899 */ /* 0x000fc80008011404 */
[----:B------:R-:W-:-:S04]  /*10b0*/  ULEA.HI UR5, UR5, UR4, URZ, 0x7 ;  /* 0x0000000405057291 */ /* 0x000fc8000f8f383f */
[----:B------:R-:W-:-:S12]  /*10c0*/  USHF.R.S32.HI UR42, URZ, 0x7, UR5 ;  /* 0x000000073f2a7899 */ /* 0x000fd80008011405 */
.L_x_554:
[----:B01----:R-:W0:Y:S01]  /*10d0*/  S2R R3, SR_CgaCtaId ;  /* 0x0000000000037919 */ /* 0x003e220000008800 */
[----:B------:R-:W-:-:S04]  /*10e0*/  MOV R0, 0x400 ;  /* 0x0000040000007802 */ /* 0x000fc80000000f00 */
[----:B0-----:R-:W-:-:S04]  /*10f0*/  LEA R0, R3, R0, 0x18 ;  /* 0x0000000003007211 */ /* 0x001fc800078ec0ff */
[----:B------:R-:W-:-:S04]  /*1100*/  IADD3 R0, R0, 0x800, RZ ;  /* 0x0000080000007810 */ /* 0x000fc80007ffe0ff */
[----:B------:R-:W-:-:S13]  /*1110*/  LOP3.LUT P0, RZ, R0, 0x3ff, RZ, 0xc0, !PT ;  /* 0x000003ff00ff7812 */ /* 0x000fda000780c0ff */
[----:B---34-:R-:W-:Y:S05]  /*1120*/  @!P0 BRA `(.L_x_13) ;  /* 0x0000000000408947 */ /* 0x018fea0003800000 */
[----:B------:R-:W-:Y:S01]  /*1130*/  MOV R0, 0x0 ;  /* 0x0000000000007802 */ /* 0x000fe20000000f00 */
[----:B------:R-:W-:Y:S01]  /*1140*/  ULDC.64 UR4, c[0x4][0x70] ;  /* 0x01001c0000047ab9 */ /* 0x000fe20000000a00 */
[----:B------:R-:W-:Y:S01]  /*1150*/  ULDC.64 UR6, c[0x4][0x8] ;  /* 0x0100020000067ab9 */ /* 0x000fe20000000a00 */
[----:B--2---:R-:W-:Y:S01]  /*1160*/  IMAD.U32 R4, RZ, RZ, UR4 ;  /* 0x00000004ff047e24 */ /* 0x004fe2000f8e00ff */
[----:B------:R0:W1:Y:S01]  /*1170*/  LDC.64 R14, c[0x4][R0] ;  /* 0x01000000000e7b82 */ /* 0x0000620000000a00 */
[----:B------:R-:W-:Y:S01]  /*1180*/  IMAD.U32 R5, RZ, RZ, UR5 ;  /* 0x00000005ff057e24 */ /* 0x000fe2000f8e00ff */
[----:B------:R-:W-:Y:S01]  /*1190*/  ULDC.64 UR4, c[0x4][0x78] ;  /* 0x01001e0000047ab9 */ /* 0x000fe20000000a00 */
[----:B------:R-:W-:Y:S01]  /*11a0*/  MOV R10, UR6 ;  /* 0x00000006000a7c02 */ /* 0x000fe20008000f00 */
[----:B------:R-:W-:Y:S02]  /*11b0*/  IMAD.U32 R6, RZ, RZ, UR4 ;  /* 0x00000004ff067e24 */ /* 0x000fe4000f8e00ff */
[----:B------:R-:W-:-:S02]  /*11c0*/  IMAD.U32 R7, RZ, RZ, UR5 ;  /* 0x00000005ff077e24 */ /* 0x000fc4000f8e00ff */
[----:B------:R-:W-:Y:S02]  /*11d0*/  IMAD.U32 R11, RZ, RZ, UR7 ;  /* 0x00000007ff0b7e24 */ /* 0x000fe4000f8e00ff */
[----:B------:R-:W-:Y:S02]  /*11e0*/  IMAD.MOV.U32 R8, RZ, RZ, 0x70 ;  /* 0x00000070ff087424 */ /* 0x000fe400078e00ff */
[----:B------:R-:W-:Y:S02]  /*11f0*/  IMAD.MOV.U32 R12, RZ, RZ, 0x1 ;  /* 0x00000001ff0c7424 */ /* 0x000fe400078e00ff */
[----:B0-----:R-:W-:-:S07]  /*1200*/  IMAD.MOV.U32 R13, RZ, RZ, RZ ;  /* 0x000000ffff0d7224 */ /* 0x001fce00078e00ff */
[----:B------:R-:W-:-:S07]  /*1210*/  LEPC R20, `(.L_x_13) ;  /* 0x000000001014794e */ /* 0x000fce0000000000 */
[----:B-1-3-5:R-:W-:Y:S05]  /*1220*/  CALL.ABS.NOINC R14 ;  /* 0x000000000e007343 */ /* 0x02afea0003c00000 */
.L_x_13:
[----:B---3--:R-:W0:Y:S01]  /*1230*/  S2R R17, SR_TID.X ;  /* 0x0000000000117919 */ /* 0x008e220000002100 */
[----:B------:R-:W-:-:S06]  /*1240*/  ULOP3.LUT UR4, UR40, 0x1, URZ, 0xfc, !UPT ;  /* 0x0000000128047892 */ /* 0x000fcc000f8efc3f */
[----:B------:R-:W-:Y:S01]  /*1250*/  MOV R0, UR4 ;  /* 0x0000000400007c02 */ /* 0x000fe20008000f00 */
[----:B------:R-:W-:-:S03]  /*1260*/  UMOV UR4, 0xffffffff ;  /* 0xffffffff00047882 */ /* 0x000fc60000000000 */
[----:B------:R-:W-:Y:S02]  /*1270*/  ISETP.NE.AND P0, PT, R0, 0x3, PT ;  /* 0x000000030000780c */ /* 0x000fe40003f05270 */
[----:B0-----:R-:W-:-:S04]  /*1280*/  LOP3.LUT R13, R17, 0x80, RZ, 0xc0, !PT ;  /* 0x00000080110d7812 */ /* 0x001fc800078ec0ff */
[----:B------:R-:W-:Y:S01]  /*1290*/  SHF.R.U32.HI R13, RZ, 0x7, R13 ;  /* 0x00000007ff0d7819 */ /* 0x000fe2000001160d */
[----:B------:R-:W-:Y:S06]  /*12a0*/  BRA.DIV UR4, `(.L_x_14) ;  /* 0x0000035a04107947 */ /* 0x000fec000b800000 */
.L_x_583:
[----:B------:R-:W-:Y:S05]  /*12b0*/  @!P0 BRA `(.L_x_15) ;  /* 0x0000000000048947 */ /* 0x000fea0003800000 */
[----:B------:R-:W-:Y:S01]  /*12c0*/  BPT.TRAP 0x1 ;  /* 0x000000040000795c */ /* 0x000fe20000300000 */
.L_x_15:
[----:B------:R-:W0:Y:S01]  /*12d0*/  S2UR UR5, SR_CgaCtaId ;  /* 0x00000000000579c3 */ /* 0x000e220000008800 */
[----:B------:R-:W-:Y:S01]  /*12e0*/  UMOV UR4, 0x400 ;  /* 0x0000040000047882 */ /* 0x000fe20000000000 */
[----:B------:R-:W-:Y:S02]  /*12f0*/  IMAD.U32 R0, RZ, RZ, UR38 ;  /* 0x00000026ff007e24 */ /* 0x000fe4000f8e00ff */
[----:B------:R-:W-:-:S03]  /*1300*/  IMAD.U32 R3, RZ, RZ, UR39 ;  /* 0x00000027ff037e24 */ /* 0x000fc6000f8e00ff */
[----:B------:R-:W-:Y:S01]  /*1310*/  SHF.L.U32 R0, R0, 0x1f, RZ ;  /* 0x0000001f00007819 */ /* 0x000fe200000006ff */
[----:B0-----:R-:W-:-:S06]  /*1320*/  ULEA UR4, UR5, UR4, 0x18 ;  /* 0x0000000405047291 */ /* 0x001fcc000f8ec03f */
[----:B--2---:R-:W-:-:S04]  /*1330*/  IMAD.U32 R4, RZ, RZ, UR4 ;  /* 0x00000004ff047e24 */ /* 0x004fc8000f8e00ff */
[----:B------:R-:W-:-:S04]  /*1340*/  IMAD R3, R3, 0x8, R4 ;  /* 0x0000000803037824 */ /* 0x000fc800078e0204 */
[----:B------:R0:W1:Y:S01]  /*1350*/  SYNCS.PHASECHK.TRANS64.TRYWAIT P1, [R3+URZ], R0 ;  /* 0x00000000030075a7 */ /* 0x000062000802017f */
[----:B------:R-:W-:Y:S05]  /*1360*/  @!P0 BRA `(.L_x_16) ;  /* 0x0000000000048947 */ /* 0x000fea0003800000 */
[----:B------:R-:W-:Y:S01]  /*1370*/  BPT.TRAP 0x1 ;  /* 0x000000040000795c */ /* 0x000fe20000300000 */
.L_x_16:
[----:B-1----:R-:W-:Y:S05]  /*1380*/  @P1 BRA `(.L_x_17) ;  /* 0x0000000000081947 */ /* 0x002fea0003800000 */
[----:B------:R-:W1:Y:S02]  /*1390*/  SYNCS.PHASECHK.TRANS64.TRYWAIT P1, [R3+URZ], R0 ;  /* 0x00000000030075a7 */ /* 0x000e64000802017f */
[----:B-1----:R-:W-:Y:S05]  /*13a0*/  @!P1 BRA `(.L_x_18) ;  /* 0x0000035400ec9947 */ /* 0x002fea0003800000 */
.L_x_17:
[----:B------:R-:W-:Y:S05]  /*13b0*/  @!P0 BRA `(.L_x_19) ;  /* 0x0000000000048947 */ /* 0x000fea0003800000 */
[----:B------:R-:W-:Y:S01]  /*13c0*/  BPT.TRAP 0x1 ;  /* 0x000000040000795c */ /* 0x000fe20000300000 */
.L_x_19:
[----:B------:R-:W0:Y:S01]  /*13d0*/  S2R R7, SR_TID.X ;  /* 0x0000000000077919 */ /* 0x000e220000002100 */
[----:B------:R-:W-:Y:S01]  /*13e0*/  UIADD3 UR4, UR39, 0x1, URZ ;  /* 0x0000000127047890 */ /* 0x000fe2000fffe03f */
[----:B------:R-:W-:Y:S01]  /*13f0*/  IMAD.MOV.U32 R10, RZ, RZ, 0x10 ;  /* 0x00000010ff0a7424 */ /* 0x000fe200078e00ff */
[----:B------:R-:W2:Y:S02]  /*1400*/  LDC R216, c[0x0][0x28c] ;  /* 0x0000a300ffd87b82 */ /* 0x000ea40000000800 */
[----:B------:R-:W-:Y:S02]  /*1410*/  UISETP.NE.AND UP0, UPT, UR4, 0x2, UPT ;  /* 0x000000020400788c */ /* 0x000fe4000bf05270 */
[----:B------:R-:W-:Y:S02]  /*1420*/  IMAD.U32 R11, RZ, RZ, UR4 ;  /* 0x00000004ff0b7e24 */ /* 0x000fe4000f8e00ff */
[----:B------:R-:W-:Y:S02]  /*1430*/  USEL UR5, URZ, 0x1, UP0 ;  /* 0x000000013f057887 */ /* 0x000fe40008000000 */
[----:B------:R-:W-:-:S04]  /*1440*/  PLOP3.LUT P1, PT, PT, PT, UP0, 0x80, 0x0 ;  /* 0x000000000000781c */ /* 0x000fc80003f2f008 */
[----:B------:R-:W-:Y:S02]  /*1450*/  MOV R13, UR5 ;  /* 0x00000005000d7c02 */ /* 0x000fe40008000f00 */
[----:B------:R-:W-:Y:S02]  /*1460*/  SEL R11, R11, RZ, P1 ;  /* 0x000000ff0b0b7207 */ /* 0x000fe40000800000 */
[----:B------:R-:W-:-:S03]  /*1470*/  LOP3.LUT R13, R13, UR38, RZ, 0x3c, !PT ;  /* 0x000000260d0d7c12 */ /* 0x000fc6000f8e3cff */
[----:B------:R-:W-:Y:S01]  /*1480*/  IMAD R12, R11, 0x8, R4 ;  /* 0x000000080b0c7824 */ /* 0x000fe200078e0204 */
[----:B------:R-:W-:Y:S02]  /*1490*/  SHF.L.U32 R29, R13, 0x1f, RZ ;  /* 0x0000001f0d1d7819 */ /* 0x000fe400000006ff */
[C---:B01----:R-:W-:Y:S01]  /*14a0*/  SHF.L.U32 R0, R7.reuse, 0x6, RZ ;  /* 0x0000000607007819 */ /* 0x043fe200000006ff */
[C---:B------:R-:W-:Y:S01]  /*14b0*/  IMAD.SHL.U32 R5, R7.reuse, 0x20, RZ ;  /* 0x0000002007057824 */ /* 0x040fe200078e00ff */
[C---:B------:R-:W-:Y:S01]  /*14c0*/  R2P PR, R7.reuse, 0x1c ;  /* 0x0000001c07007804 */ /* 0x040fe20000000000 */
[C---:B------:R-:W-:Y:S01]  /*14d0*/  IMAD.SHL.U32 R6, R7.reuse, 0x2, RZ ;  /* 0x0000000207067824 */ /* 0x040fe200078e00ff */
[----:B------:R-:W-:Y:S01]  /*14e0*/  LOP3.LUT R3, R0, 0x1800, RZ, 0xc0, !PT ;  /* 0x0000180000037812 */ /* 0x000fe200078ec0ff */
[----:B------:R-:W-:Y:S01]  /*14f0*/  IMAD.SHL.U32 R8, R7, 0x4, RZ ;  /* 0x0000000407087824 */ /* 0x000fe200078e00ff */
[----:B------:R-:W-:Y:S01]  /*1500*/  LOP3.LUT R5, R5, 0x380, RZ, 0xc0, !PT ;  /* 0x0000038005057812 */ /* 0x000fe200078ec0ff */
[----:B------:R0:W1:Y:S01]  /*1510*/  SYNCS.PHASECHK.TRANS64.TRYWAIT P1, [R12+URZ], R29 ;  /* 0x0000001d0c0075a7 */ /* 0x000062000802017f */
[----:B------:R-:W-:-:S07]  /*1520*/  LOP3.LUT R3, R3, 0x6, R6, 0xf8, !PT ;  /* 0x0000000603037812 */ /* 0x000fce00078ef806 */
[----:B------:R-:W-:Y:S05]  /*1530*/  WARPSYNC.ALL ;  /* 0x0000000000007948 */ /* 0x000fea0003800000 */
[----:B------:R-:W-:Y:S02]  /*1540*/  LOP3.LUT R6, R5, 0x70, R8, 0xf8, !PT ;  /* 0x0000007005067812 */ /* 0x000fe400078ef808 */
[----:B------:R-:W-:Y:S02]  /*1550*/  LOP3.LUT R3, R3, 0x2000, R0, 0xf8, !PT ;  /* 0x0000200003037812 */ /* 0x000fe400078ef800 */
[----:B------:R-:W-:Y:S02]  /*1560*/  SEL R10, R10, 0xfffffff0, !P2 ;  /* 0xfffffff00a0a7807 */ /* 0x000fe40005000000 */
[----:B------:R-:W-:Y:S01]  /*1570*/  LOP3.LUT R6, R3, R6, RZ, 0xfc, !PT ;  /* 0x0000000603067212 */ /* 0x000fe200078efcff */
[----:B------:R-:W-:Y:S01]  /*1580*/  IMAD.U32 R3, RZ, RZ, UR39 ;  /* 0x00000027ff037e24 */ /* 0x000fe2000f8e00ff */
[----:B--2---:R-:W-:-:S03]  /*1590*/  ISETP.GE.AND P2, PT, R216, 0x81, PT ;  /* 0x00000081d800780c */ /* 0x004fc60003f46270 */
[----:B------:R-:W-:-:S05]  /*15a0*/  IMAD R3, R3, 0x8000, R6 ;  /* 0x0000800003037824 */ /* 0x000fca00078e0206 */
[----:B------:R-:W-:-:S05]  /*15b0*/  IADD3 R15, R4, R3, RZ ;  /* 0x00000003040f7210 */ /* 0x000fca0007ffe0ff */
[----:B------:R-:W-:Y:S01]  /*15c0*/  LDS.U16 R0, [R15+0xc00] ;  /* 0x000c00000f007984 */ /* 0x000fe20000000400 */
[----:B------:R-:W-:-:S03]  /*15d0*/  IMAD.IADD R28, R15, 0x1, R10 ;  /* 0x000000010f1c7824 */ /* 0x000fc600078e020a */
[----:B------:R-:W2:Y:S04]  /*15e0*/  LDS.U16 R3, [R15+0x800] ;  /* 0x000800000f037984 */ /* 0x000ea80000000400 */
[----:B------:R-:W-:Y:S04]  /*15f0*/  LDS.U16 R7, [R15+0x4c00] ;  /* 0x004c00000f077984 */ /* 0x000fe80000000400 */
[----:B------:R-:W3:Y:S04]  /*1600*/  LDS.U16 R14, [R15+0x4800] ;  /* 0x004800000f0e7984 */ /* 0x000ee80000000400 */
[----:B------:R-:W-:Y:S04]  /*1610*/  LDS.U16 R5, [R15+0xc08] ;  /* 0x000c08000f057984 */ /* 0x000fe80000000400 */
[----:B------:R-:W4:Y:S04]  /*1620*/  LDS.U16 R8, [R15+0x808] ;  /* 0x000808000f087984 */ /* 0x000f280000000400 */
[----:B------:R-:W-:Y:S04]  /*1630*/  LDS.U16 R17, [R28+0xc00] ;  /* 0x000c00001c117984 */ /* 0x000fe80000000400 */
[----:B------:R-:W0:Y:S04]  /*1640*/  LDS.U16 R20, [R28+0x800] ;  /* 0x000800001c147984 */ /* 0x000e280000000400 */
[----:B------:R-:W-:Y:S04]  /*1650*/  LDS.U16 R21, [R28+0x4c00] ;  /* 0x004c00001c157984 */ /* 0x000fe80000000400 */
[----:B------:R-:W1:Y:S04]  /*1660*/  LDS.U16 R24, [R28+0x4800] ;  /* 0x004800001c187984 */ /* 0x000e680000000400 */
[----:B------:R-:W-:Y:S04]  /*1670*/  LDS.U16 R9, [R15+0x4c08] ;  /* 0x004c08000f097984 */ /* 0x000fe80000000400 */
[----:B------:R-:W1:Y:S01]  /*1680*/  LDS.U16 R18, [R15+0x4808] ;  /* 0x004808000f127984 */ /* 0x000e620000000400 */
[----:B--2---:R-:W-:-:S03]  /*1690*/  PRMT R0, R3, 0x5410, R0 ;  /* 0x0000541003007816 */ /* 0x004fc60000000000 */
[----:B------:R-:W-:Y:S04]  /*16a0*/  LDS.U16 R23, [R28+0x4c08] ;  /* 0x004c08001c177984 */ /* 0x000fe80000000400 */
[----:B------:R-:W2:Y:S01]  /*16b0*/  LDS.U16 R26, [R28+0x4808] ;  /* 0x004808001c1a7984 */ /* 0x000ea20000000400 */
[----:B---3--:R-:W-:Y:S02]  /*16c0*/  PRMT R7, R14, 0x5410, R7 ;  /* 0x000054100e077816 */ /* 0x008fe40000000007 */
[-C--:B------:R-:W-:Y:S01]  /*16d0*/  F2FP.F16.E4M3.UNPACK_B R14, R0.reuse ;  /* 0x00000000ff0e723e */ /* 0x080fe200020006ff */
[----:B------:R-:W-:Y:S01]  /*16e0*/  LDS.U16 R19, [R28+0xc08] ;  /* 0x000c08001c137984 */ /* 0x000fe20000000400 */
[----:B------:R-:W-:-:S03]  /*16f0*/  F2FP.F16.E4M3.UNPACK_B R0, R0.H1 ;  /* 0x00000000ff00723e */ /* 0x000fc600030006ff */
[----:B------:R-:W3:Y:S01]  /*1700*/  LDS.U16 R22, [R28+0x808] ;  /* 0x000808001c167984 */ /* 0x000ee20000000400 */
[----:B----4-:R-:W-:Y:S01]  /*1710*/  PRMT R5, R8, 0x5410, R5 ;  /* 0x0000541008057816 */ /* 0x010fe20000000005 */
[--C-:B------:R-:W-:Y:S02]  /*1720*/  HADD2.F32 R25, -RZ, R0.reuse.H0_H0 ;  /* 0x20000000ff197230 */ /* 0x100fe40000004100 */
[----:B------:R-:W-:Y:S01]  /*1730*/  HADD2.F32 R0, -RZ, R0.H1_H1 ;  /* 0x30000000ff007230 */ /* 0x000fe20000004100 */
[----:B0-----:R-:W-:Y:S01]  /*1740*/  PRMT R3, R20, 0x5410, R17 ;  /* 0x0000541014037816 */ /* 0x001fe20000000011 */
[----:B------:R-:W-:-:S03]  /*1750*/  HADD2.F32 R17, -RZ, R14.H1_H1 ;  /* 0x3000000eff117230 */ /* 0x000fc60000004100 */
[----:B------:R-:W-:-:S04]  /*1760*/  F2FP.BF16.F32.PACK_AB R25, R0, R25 ;  /* 0x000000190019723e */ /* 0x000fc800000010ff */
[----:B------:R-:W-:Y:S02]  /*1770*/  MOV R213, R25 ;  /* 0x0000001900d57202 */ /* 0x000fe40000000f00 */
[----:B-1----:R-:W-:Y:S01]  /*1780*/  PRMT R21, R24, 0x5410, R21 ;  /* 0x0000541018157816 */ /* 0x002fe20000000015 */
[----:B------:R-:W-:Y:S01]  /*1790*/  HADD2.F32 R24, -RZ, R14.H0_H0 ;  /* 0x2000000eff187230 */ /* 0x000fe20000004100 */
[-C--:B------:R-:W-:Y:S02]  /*17a0*/  F2FP.F16.E4M3.UNPACK_B R14, R5.reuse ;  /* 0x00000005ff0e723e */ /* 0x080fe400020006ff */
[----:B------:R-:W-:Y:S02]  /*17b0*/  F2FP.F16.E4M3.UNPACK_B R5, R5.H1 ;  /* 0x00000005ff05723e */ /* 0x000fe400030006ff */
[----:B------:R-:W-:Y:S02]  /*17c0*/  F2FP.BF16.F32.PACK_AB R24, R17, R24 ;  /* 0x000000181118723e */ /* 0x000fe400000010ff */
[----:B------:R-:W-:Y:S01]  /*17d0*/  PRMT R9, R18, 0x5410, R9 ;  /* 0x0000541012097816 */ /* 0x000fe20000000009 */
[----:B------:R-:W-:Y:S01]  /*17e0*/  HADD2.F32 R27, -RZ, R5.H0_H0 ;  /* 0x20000005ff1b7230 */ /* 0x000fe20000004100 */
[-C--:B------:R-:W-:Y:S01]  /*17f0*/  F2FP.F16.E4M3.UNPACK_B R18, R7.reuse ;  /* 0x00000007ff12723e */ /* 0x080fe200020006ff */
[----:B------:R-:W-:Y:S01]  /*1800*/  IMAD.MOV.U32 R212, RZ, RZ, R24 ;  /* 0x000000ffffd47224 */ /* 0x000fe200078e0018 */
[----:B------:R-:W-:-:S02]  /*1810*/  F2FP.F16.E4M3.UNPACK_B R7, R7.H1 ;  /* 0x00000007ff07723e */ /* 0x000fc400030006ff */
[-C--:B------:R-:W-:Y:S01]  /*1820*/  F2FP.F16.E4M3.UNPACK_B R20, R9.reuse ;  /* 0x00000009ff14723e */ /* 0x080fe200020006ff */
[----:B------:R-:W-:Y:S01]  /*1830*/  HADD2.F32 R208, -RZ, R18.H0_H0 ;  /* 0x20000012ffd07230 */ /* 0x000fe20000004100 */
[----:B--2---:R-:W-:Y:S01]  /*1840*/  PRMT R8, R26, 0x5410, R23 ;  /* 0x000054101a087816 */ /* 0x004fe20000000017 */
[--C-:B------:R-:W-:Y:S01]  /*1850*/  HADD2.F32 R26, -RZ, R14.reuse.H0_H0 ;  /* 0x2000000eff1a7230 */ /* 0x100fe20000004100 */
[----:B------:R-:W-:Y:S01]  /*1860*/  F2FP.F16.E4M3.UNPACK_B R9, R9.H1 ;  /* 0x00000009ff09723e */ /* 0x000fe200030006ff */
[----:B------:R-:W-:Y:S02]  /*1870*/  HADD2.F32 R23, -RZ, R14.H1_H1 ;  /* 0x3000000eff177230 */ /* 0x000fe40000004100 */
[----:B------:R-:W-:Y:S02]  /*1880*/  HADD2.F32 R14, -RZ, R5.H1_H1 ;  /* 0x30000005ff0e7230 */ /* 0x000fe40000004100 */
[----:B------:R-:W-:Y:S01]  /*1890*/  HADD2.F32 R5, -RZ, R18.H1_H1 ;  /* 0x30000012ff057230 */ /* 0x000fe20000004100 */
[----:B---3--:R-:W-:Y:S01]  /*18a0*/  PRMT R19, R22, 0x5410, R19 ;  /* 0x0000541016137816 */ /* 0x008fe20000000013 */
[--C-:B------:R-:W-:Y:S01]  /*18b0*/  HADD2.F32 R209, -RZ, R7.reuse.H0_H0 ;  /* 0x20000007ffd17230 */ /* 0x100fe20000004100 */
[----:B------:R-:W-:Y:S01]  /*18c0*/  F2FP.BF16.F32.PACK_AB R26, R23, R26 ;  /* 0x0000001a171a723e */ /* 0x000fe200000010ff */
[----:B------:R-:W-:Y:S01]  /*18d0*/  HADD2.F32 R18, -RZ, R7.H1_H1 ;  /* 0x30000007ff127230 */ /* 0x000fe20000004100 */
[----:B------:R-:W-:Y:S01]  /*18e0*/  F2FP.BF16.F32.PACK_AB R27, R14, R27 ;  /* 0x0000001b0e1b723e */ /* 0x000fe200000010ff */
[--C-:B------:R-:W-:Y:S01]  /*18f0*/  HADD2.F32 R210, -RZ, R20.reuse.H0_H0 ;  /* 0x20000014ffd27230 */ /* 0x100fe20000004100 */
[----:B------:R-:W-:Y:S01]  /*1900*/  F2FP.BF16.F32.PACK_AB R208, R5, R208 ;  /* 0x000000d005d0723e */ /* 0x000fe200000010ff */
[----:B------:R-:W-:Y:S01]  /*1910*/  HADD2.F32 R7, -RZ, R20.H1_H1 ;  /* 0x30000014ff077230 */ /* 0x000fe20000004100 */
[----:B------:R-:W-:Y:S01]  /*1920*/  F2FP.BF16.F32.PACK_AB R209, R18, R209 ;  /* 0x000000d112d1723e */ /* 0x000fe200000010ff */
[----:B------:R-:W-:-:S02]  /*1930*/  HADD2.F32 R211, -RZ, R9.H0_H0 ;  /* 0x20000009ffd37230 */ /* 0x000fc40000004100 */
[----:B------:R-:W-:Y:S01]  /*1940*/  HADD2.F32 R20, -RZ, R9.H1_H1 ;  /* 0x30000009ff147230 */ /* 0x000fe20000004100 */
[----:B------:R-:W-:Y:S01]  /*1950*/  F2FP.BF16.F32.PACK_AB R210, R7, R210 ;  /* 0x000000d207d2723e */ /* 0x000fe200000010ff */
[----:B------:R-:W-:Y:S02]  /*1960*/  IMAD.MOV.U32 R5, RZ, RZ, R19 ;  /* 0x000000ffff057224 */ /* 0x000fe400078e0013 */
[----:B------:R-:W-:Y:S01]  /*1970*/  IMAD.MOV.U32 R7, RZ, RZ, R21 ;  /* 0x000000ffff077224 */ /* 0x000fe200078e0015 */
[----:B------:R-:W-:Y:S01]  /*1980*/  F2FP.BF16.F32.PACK_AB R211, R20, R211 ;  /* 0x000000d314d3723e */ /* 0x000fe200000010ff */
[----:B------:R-:W-:Y:S02]  /*1990*/  IMAD.MOV.U32 R214, RZ, RZ, R26 ;  /* 0x000000ffffd67224 */ /* 0x000fe400078e001a */
[----:B------:R-:W-:Y:S02]  /*19a0*/  IMAD.MOV.U32 R215, RZ, RZ, R27 ;  /* 0x000000ffffd77224 */ /* 0x000fe400078e001b */
[----:B------:R-:W-:-:S03]  /*19b0*/  IMAD.MOV.U32 R9, RZ, RZ, 0x20 ;  /* 0x00000020ff097424 */ /* 0x000fc600078e00ff */
[----:B------:R-:W-:Y:S01]  /*19c0*/  STL [R1+0x434], R215 ;  /* 0x000434d701007387 */ /* 0x000fe20000100800 */
[----:B------:R-:W-:Y:S01]  /*19d0*/  IMAD.MOV.U32 R14, RZ, RZ, 0x40 ;  /* 0x00000040ff0e7424 */ /* 0x000fe200078e00ff */
[----:B------:R-:W-:Y:S01]  /*19e0*/  R2UR UR4, R4 ;  /* 0x00000000040472ca */ /* 0x000fe200000e0000 */
[----:B------:R-:W-:Y:S01]  /*19f0*/  UMOV UR7, 0x40000040 ;  /* 0x4000004000077882 */ /* 0x000fe20000000000 */
[----:B------:R-:W-:Y:S01]  /*1a00*/  SEL R9, R9, 0xffffffe0, !P3 ;  /* 0xffffffe009097807 */ /* 0x000fe20005800000 */
[----:B------:R-:W-:Y:S01]  /*1a10*/  STL [R1+0x430], R214 ;  /* 0x000430d601007387 */ /* 0x000fe20000100800 */
[----:B------:R-:W-:Y:S02]  /*1a20*/  SEL R14, R14, 0xffffffc0, !P4 ;  /* 0xffffffc00e0e7807 */ /* 0x000fe40006000000 */
[----:B------:R-:W-:Y:S01]  /*1a30*/  IADD3 R0, R15, R9, RZ ;  /* 0x000000090f007210 */ /* 0x000fe20007ffe0ff */
[----:B------:R-:W-:Y:S01]  /*1a40*/  IMAD.IADD R46, R9, 0x1, R28 ;  /* 0x00000001092e7824 */ /* 0x000fe200078e021c */
[----:B------:R-:W-:Y:S01]  /*1a50*/  STL [R1+0x42c], R213 ;  /* 0x00042cd501007387 */ /* 0x000fe20000100800 */
[----:B------:R-:W-:-:S03]  /*1a60*/  IMAD.IADD R54, R15, 0x1, R14 ;  /* 0x000000010f367824 */ /* 0x000fc600078e020e */
[----:B------:R-:W-:Y:S01]  /*1a70*/  LDS.U16 R15, [R0+0xc00] ;  /* 0x000c0000000f7984 */ /* 0x000fe20000000400 */
[--C-:B------:R-:W-:Y:S01]  /*1a80*/  IMAD.IADD R64, R10, 0x1, R54.reuse ;  /* 0x000000010a407824 */ /* 0x100fe200078e0236 */
[----:B------:R-:W-:Y:S01]  /*1a90*/  UIADD3 UR4, UR4, 0x10800, URZ ;  /* 0x0001080004047890 */ /* 0x000fe2000fffe03f */
[----:B------:R-:W-:Y:S01]  /*1aa0*/  IMAD.IADD R68, R9, 0x1, R54 ;  /* 0x0000000109447824 */ /* 0x000fe200078e0236 */
[----:B------:R-:W0:Y:S02]  /*1ab0*/  LDS.U16 R18, [R0+0x800] ;  /* 0x0008000000127984 */ /* 0x000e240000000400 */
[----:B------:R-:W-:Y:S02]  /*1ac0*/  USHF.R.U32.HI UR4, URZ, 0x4, UR4 ;  /* 0x000000043f047899 */ /* 0x000fe40008011604 */
[----:B------:R-:W-:Y:S02]  /*1ad0*/  LDS.U16 R28, [R0+0x4c08] ;  /* 0x004c0800001c7984 */ /* 0x000fe40000000400 */
[----:B------:R-:W-:-:S02]  /*1ae0*/  ULOP3.LUT UR4, UR4, 0x3fff, URZ, 0xc0, !UPT ;  /* 0x00003fff04047892 */ /* 0x000fc4000f8ec03f */
[----:B------:R-:W1:Y:S02]  /*1af0*/  LDS.U16 R29, [R0+0x4808] ;  /* 0x00480800001d7984 */ /* 0x000e640000000400 */
[----:B------:R-:W-:Y:S02]  /*1b00*/  ULOP3.LUT UR4, UR4, 0x10000, URZ, 0xfc, !UPT ;  /* 0x0001000004047892 */ /* 0x000fe4000f8efc3f */
[----:B------:R-:W-:Y:S02]  /*1b10*/  LDS.U16 R30, [R46+0xc00] ;  /* 0x000c00002e1e7984 */ /* 0x000fe40000000400 */
[----:B------:R-:W-:Y:S02]  /*1b20*/  ULEA UR6, UR39, UR4, 0xc ;  /* 0x0000000427067291 */ /* 0x000fe4000f8e603f */
[----:B------:R-:W2:Y:S04]  /*1b30*/  LDS.U16 R31, [R46+0x800] ;  /* 0x000800002e1f7984 */ /* 0x000ea80000000400 */
[----:B------:R-:W-:Y:S04]  /*1b40*/  LDS.U16 R32, [R46+0xc08] ;  /* 0x000c08002e207984 */ /* 0x000fe80000000400 */
[----:B------:R-:W3:Y:S04]  /*1b50*/  LDS.U16 R33, [R46+0x808] ;  /* 0x000808002e217984 */ /* 0x000ee80000000400 */
[----:B------:R-:W-:Y:S04]  /*1b60*/  LDS.U16 R34, [R46+0x4c00] ;  /* 0x004c00002e227984 */ /* 0x000fe80000000400 */
[----:B------:R-:W4:Y:S04]  /*1b70*/  LDS.U16 R35, [R46+0x4800] ;  /* 0x004800002e237984 */ /* 0x000f280000000400 */
[----:B------:R-:W-:Y:S04]  /*1b80*/  LDS.U16 R36, [R46+0x4c08] ;  /* 0x004c08002e247984 */ /* 0x000fe80000000400 */
[----:B------:R-:W4:Y:S01]  /*1b90*/  LDS.U16 R37, [R46+0x4808] ;  /* 0x004808002e257984 */ /* 0x000f220000000400 */
[----:B0-----:R-:W-:-:S02]  /*1ba0*/  PRMT R15, R18, 0x5410, R15 ;  /* 0x00005410120f7816 */ /* 0x001fc4000000000f */
[----:B------:R-:W-:Y:S01]  /*1bb0*/  F2FP.F16.E4M3.UNPACK_B R18, R3 ;  /* 0x00000003ff12723e */ /* 0x000fe200020006ff */
[----:B------:R-:W-:Y:S04]  /*1bc0*/  LDS.U16 R46, [R64+0xc00] ;  /* 0x000c0000402e7984 */ /* 0x000fe80000000400 */
[----:B------:R-:W0:Y:S01]  /*1bd0*/  LDS.U16 R47, [R64+0x800] ;  /* 0x00080000402f7984 */ /* 0x000e220000000400 */
[----:B-1----:R-:W-:Y:S01]  /*1be0*/  PRMT R28, R29, 0x5410, R28 ;  /* 0x000054101d1c7816 */ /* 0x002fe2000000001c */
[----:B------:R-:W-:Y:S02]  /*1bf0*/  HADD2.F32 R204, -RZ, R18.H0_H0 ;  /* 0x20000012ffcc7230 */ /* 0x000fe40000004100 */
[----:B------:R-:W-:Y:S04]  /*1c00*/  LDS.U16 R22, [R0+0x4c00] ;  /* 0x004c000000167984 */ /* 0x000fe80000000400 */
[----:B------:R-:W1:Y:S01]  /*1c10*/  LDS.U16 R23, [R0+0x4800] ;  /* 0x0048000000177984 */ /* 0x000e620000000400 */
[----:B--2---:R-:W-:-:S03]  /*1c20*/  PRMT R30, R31, 0x5410, R30 ;  /* 0x000054101f1e7816 */ /* 0x004fc6000000001e */
[----:B------:R-:W-:Y:S04]  /*1c30*/  LDS.U16 R48, [R64+0xc08] ;  /* 0x000c080040307984 */ /* 0x000fe80000000400 */
[----:B------:R-:W2:Y:S01]  /*1c40*/  LDS.U16 R49, [R64+0x808] ;  /* 0x0008080040317984 */ /* 0x000ea20000000400 */
[----:B---3--:R-:W-:-:S03]  /*1c50*/  PRMT R32, R33, 0x5410, R32 ;  /* 0x0000541021207816 */ /* 0x008fc60000000020 */
[----:B------:R-:W-:Y:S04]  /*1c60*/  LDS.U16 R50, [R64+0x4c00] ;  /* 0x004c000040327984 */ /* 0x000fe80000000400 */
[----:B------:R-:W3:Y:S01]  /*1c70*/  LDS.U16 R51, [R64+0x4800] ;  /* 0x0048000040337984 */ /* 0x000ee20000000400 */
[----:B----4-:R-:W-:-:S03]  /*1c80*/  PRMT R34, R35, 0x5410, R34 ;  /* 0x0000541023227816 */ /* 0x010fc60000000022 */
[----:B------:R-:W-:Y:S04]  /*1c90*/  LDS.U16 R17, [R0+0xc08] ;  /* 0x000c080000117984 */ /* 0x000fe80000000400 */
[----:B------:R4:W3:Y:S01]  /*1ca0*/  LDS.U16 R20, [R0+0x808] ;  /* 0x0008080000147984 */ /* 0x0008e20000000400 */
[----:B------:R-:W-:-:S03]  /*1cb0*/  PRMT R36, R37, 0x5410, R36 ;  /* 0x0000541025247816 */ /* 0x000fc60000000024 */
[----:B------:R-:W-:Y:S04]  /*1cc0*/  LDS.U16 R44, [R54+0x4c08] ;  /* 0x004c0800362c7984 */ /* 0x000fe80000000400 */
[----:B------:R-:W3:Y:S01]  /*1cd0*/  LDS.U16 R45, [R54+0x4808] ;  /* 0x00480800362d7984 */ /* 0x000ee20000000400 */
[----:B----4-:R-:W-:Y:S02]  /*1ce0*/  IADD3 R0, R9, R64, RZ ;  /* 0x0000004009007210 */ /* 0x010fe40007ffe0ff */
[----:B0-----:R-:W-:Y:S01]  /*1cf0*/  PRMT R29, R47, 0x5410, R46 ;  /* 0x000054102f1d7816 */ /* 0x001fe2000000002e */
[----:B------:R-:W-:Y:S01]  /*1d00*/  LDS.U16 R52, [R64+0x4c08] ;  /* 0x004c080040347984 */ /* 0x000fe20000000400 */
[----:B------:R-:W-:Y:S01]  /*1d10*/  HADD2.F32 R47, -RZ, R18.H1_H1 ;  /* 0x30000012ff2f7230 */ /* 0x000fe20000004100 */
[----:B------:R-:W-:-:S02]  /*1d20*/  F2FP.F16.E4M3.UNPACK_B R18, R19.H1 ;  /* 0x00000013ff12723e */ /* 0x000fc400030006ff */
[----:B------:R-:W0:Y:S01]  /*1d30*/  LDS.U16 R53, [R64+0x4808] ;  /* 0x0048080040357984 */ /* 0x000e220000000400 */
[----:B-1----:R-:W-:Y:S02]  /*1d40*/  PRMT R22, R23, 0x5410, R22 ;  /* 0x0000541017167816 */ /* 0x002fe40000000016 */
[----:B------:R-:W-:Y:S01]  /*1d50*/  F2FP.F16.E4M3.UNPACK_B R23, R19 ;  /* 0x00000013ff17723e */ /* 0x000fe200020006ff */
[----:B------:R-:W-:Y:S01]  /*1d60*/  LDS.U16 R38, [R54+0xc00] ;  /* 0x000c000036267984 */ /* 0x000fe20000000400 */
[-C--:B------:R-:W-:Y:S01]  /*1d70*/  F2FP.F16.E4M3.UNPACK_B R19, R21.reuse ;  /* 0x00000015ff13723e */ /* 0x080fe200020006ff */
[--C-:B------:R-:W-:Y:S01]  /*1d80*/  HADD2.F32 R207, -RZ, R18.reuse.H0_H0 ;  /* 0x20000012ffcf7230 */ /* 0x100fe20000004100 */
[----:B------:R-:W-:Y:S01]  /*1d90*/  F2FP.BF16.F32.PACK_AB R204, R47, R204 ;  /* 0x000000cc2fcc723e */ /* 0x000fe200000010ff */
[----:B------:R-:W1:Y:S01]  /*1da0*/  LDS.U16 R39, [R54+0x800] ;  /* 0x0008000036277984 */ /* 0x000e620000000400 */
[----:B--2---:R-:W-:Y:S01]  /*1db0*/  PRMT R31, R49, 0x5410, R48 ;  /* 0x00005410311f7816 */ /* 0x004fe20000000030 */
[----:B------:R-:W-:Y:S01]  /*1dc0*/  HADD2.F32 R48, -RZ, R18.H1_H1 ;  /* 0x30000012ff307230 */ /* 0x000fe20000004100 */
[----:B------:R-:W-:Y:S01]  /*1dd0*/  F2FP.F16.E4M3.UNPACK_B R18, R21.H1 ;  /* 0x00000015ff12723e */ /* 0x000fe200030006ff */
[----:B------:R-:W-:Y:S01]  /*1de0*/  LDS.U16 R40, [R54+0xc08] ;  /* 0x000c080036287984 */ /* 0x000fe20000000400 */
[----:B------:R-:W-:-:S02]  /*1df0*/  HADD2.F32 R200, -RZ, R19.H0_H0 ;  /* 0x20000013ffc87230 */ /* 0x000fc40000004100 */
[----:B------:R-:W-:Y:S01]  /*1e00*/  HADD2.F32 R206, -RZ, R23.H0_H0 ;  /* 0x20000017ffce7230 */ /* 0x000fe20000004100 */
[----:B------:R-:W2:Y:S01]  /*1e10*/  LDS.U16 R41, [R54+0x808] ;  /* 0x0008080036297984 */ /* 0x000ea20000000400 */
[----:B---3--:R-:W-:Y:S01]  /*1e20*/  PRMT R33, R51, 0x5410, R50 ;  /* 0x0000541033217816 */ /* 0x008fe20000000032 */
[----:B------:R-:W-:Y:S01]  /*1e30*/  HADD2.F32 R51, -RZ, R19.H1_H1 ;  /* 0x30000013ff337230 */ /* 0x000fe20000004100 */
[----:B------:R-:W-:Y:S01]  /*1e40*/  F2FP.F16.E4M3.UNPACK_B R19, R8.H1 ;  /* 0x00000008ff13723e */ /* 0x000fe200030006ff */
[----:B------:R-:W-:Y:S01]  /*1e50*/  LDS.U16 R42, [R54+0x4c00] ;  /* 0x004c0000362a7984 */ /* 0x000fe20000000400 */
[--C-:B------:R-:W-:Y:S01]  /*1e60*/  HADD2.F32 R201, -RZ, R18.reuse.H0_H0 ;  /* 0x20000012ffc97230 */ /* 0x100fe20000004100 */
[----:B------:R-:W-:Y:S01]  /*1e70*/  F2FP.BF16.F32.PACK_AB R207, R48, R207 ;  /* 0x000000cf30cf723e */ /* 0x000fe200000010ff */
[----:B------:R-:W-:Y:S01]  /*1e80*/  HADD2.F32 R50, -RZ, R18.H1_H1 ;  /* 0x30000012ff327230 */ /* 0x000fe20000004100 */
[----:B------:R-:W3:Y:S01]  /*1e90*/  LDS.U16 R43, [R54+0x4800] ;  /* 0x00480000362b7984 */ /* 0x000ee20000000400 */
[----:B------:R-:W-:Y:S01]  /*1ea0*/  PRMT R17, R20, 0x5410, R17 ;  /* 0x0000541014117816 */ /* 0x000fe20000000011 */
[----:B------:R-:W-:Y:S01]  /*1eb0*/  HADD2.F32 R203, -RZ, R19.H0_H0 ;  /* 0x20000013ffcb7230 */ /* 0x000fe20000004100 */
[-C--:B------:R-:W-:Y:S01]  /*1ec0*/  F2FP.F16.E4M3.UNPACK_B R18, R15.reuse ;  /* 0x0000000fff12723e */ /* 0x080fe200020006ff */
[----:B------:R-:W-:Y:S01]  /*1ed0*/  LDS.U16 R54, [R68+0xc00] ;  /* 0x000c000044367984 */ /* 0x000fe20000000400 */
[----:B------:R-:W-:Y:S01]  /*1ee0*/  F2FP.F16.E4M3.UNPACK_B R15, R15.H1 ;  /* 0x0000000fff0f723e */ /* 0x000fe200030006ff */
[----:B------:R-:W-:Y:S01]  /*1ef0*/  HADD2.F32 R49, -RZ, R23.H1_H1 ;  /* 0x30000017ff317230 */ /* 0x000fe20000004100 */
[----:B------:R-:W-:Y:S01]  /*1f00*/  F2FP.F16.E4M3.UNPACK_B R20, R3.H1 ;  /* 0x00000003ff14723e */ /* 0x000fe200030006ff */
[----:B------:R-:W4:Y:S01]  /*1f10*/  LDS.U16 R55, [R68+0x800] ;  /* 0x0008000044377984 */ /* 0x000f220000000400 */
[----:B------:R-:W-:Y:S01]  /*1f20*/  PRMT R44, R45, 0x5410, R44 ;  /* 0x000054102d2c7816 */ /* 0x000fe2000000002c */
[----:B------:R-:W-:Y:S01]  /*1f30*/  HADD2.F32 R197, -RZ, R15.H0_H0 ;  /* 0x2000000fffc57230 */ /* 0x000fe20000004100 */
[----:B------:R-:W-:Y:S01]  /*1f40*/  F2FP.BF16.F32.PACK_AB R206, R49, R206 ;  /* 0x000000ce31ce723e */ /* 0x000fe200000010ff */
[----:B------:R-:W-:Y:S01]  /*1f50*/  LDS.U16 R56, [R68+0xc08] ;  /* 0x000c080044387984 */ /* 0x000fe20000000400 */
[--C-:B------:R-:W-:Y:S01]  /*1f60*/  HADD2.F32 R205, -RZ, R20.reuse.H0_H0 ;  /* 0x20000014ffcd7230 */ /* 0x100fe20000004100 */
[----:B------:R-:W-:Y:S01]  /*1f70*/  F2FP.BF16.F32.PACK_AB R200, R51, R200 ;  /* 0x000000c833c8723e */ /* 0x000fe200000010ff */
[----:B------:R-:W-:Y:S01]  /*1f80*/  HADD2.F32 R46, -RZ, R20.H1_H1 ;  /* 0x30000014ff2e7230 */ /* 0x000fe20000004100 */
[----:B------:R-:W4:Y:S01]  /*1f90*/  LDS.U16 R57, [R68+0x808] ;  /* 0x0008080044397984 */ /* 0x000f220000000400 */
[----:B0-----:R-:W-:Y:S01]  /*1fa0*/  PRMT R45, R53, 0x5410, R52 ;  /* 0x00005410352d7816 */ /* 0x001fe20000000034 */
[----:B------:R-:W-:Y:S01]  /*1fb0*/  HADD2.F32 R52, -RZ, R19.H1_H1 ;  /* 0x30000013ff347230 */ /* 0x000fe20000004100 */
[-C--:B------:R-:W-:Y:S01]  /*1fc0*/  F2FP.F16.E4M3.UNPACK_B R19, R17.reuse ;  /* 0x00000011ff13723e */ /* 0x080fe200020006ff */
[----:B------:R-:W-:Y:S01]  /*1fd0*/  LDS.U16 R58, [R68+0x4c00] ;  /* 0x004c0000443a7984 */ /* 0x000fe20000000400 */
[----:B------:R-:W-:Y:S01]  /*1fe0*/  F2FP.F16.E4M3.UNPACK_B R17, R17.H1 ;  /* 0x00000011ff11723e */ /* 0x000fe200030006ff */
[----:B------:R-:W-:Y:S01]  /*1ff0*/  HADD2.F32 R196, -RZ, R18.H0_H0 ;  /* 0x20000012ffc47230 */ /* 0x000fe20000004100 */
[----:B------:R-:W-:Y:S01]  /*2000*/  F2FP.F16.E4M3.UNPACK_B R20, R8 ;  /* 0x00000008ff14723e */ /* 0x000fe200020006ff */
[----:B------:R-:W0:Y:S01]  /*2010*/  LDS.U16 R59, [R68+0x4800] ;  /* 0x00480000443b7984 */ /* 0x000e220000000400 */
[----:B-1----:R-:W-:Y:S01]  /*2020*/  PRMT R38, R39, 0x5410, R38 ;  /* 0x0000541027267816 */ /* 0x002fe20000000026 */
[----:B------:R-:W-:Y:S01]  /*2030*/  HADD2.F32 R199, -RZ, R17.H0_H0 ;  /* 0x20000011ffc77230 */ /* 0x000fe20000004100 */
[----:B------:R-:W-:Y:S01]  /*2040*/  F2FP.BF16.F32.PACK_AB R205, R46, R205 ;  /* 0x000000cd2ecd723e */ /* 0x000fe200000010ff */
[----:B------:R-:W-:Y:S01]  /*2050*/  LDS.U16 R60, [R68+0x4c08] ;  /* 0x004c0800443c7984 */ /* 0x000fe20000000400 */
[----:B------:R-:W-:Y:S01]  /*2060*/  HADD2.F32 R198, -RZ, R19.H0_H0 ;  /* 0x20000013ffc67230 */ /* 0x000fe20000004100 */
[----:B------:R-:W-:Y:S01]  /*2070*/  F2FP.BF16.F32.PACK_AB R201, R50, R201 ;  /* 0x000000c932c9723e */ /* 0x000fe200000010ff */
[--C-:B------:R-:W-:Y:S01]  /*2080*/  HADD2.F32 R202, -RZ, R20.reuse.H0_H0 ;  /* 0x20000014ffca7230 */ /* 0x100fe20000004100 */
[----:B------:R-:W1:Y:S01]  /*2090*/  LDS.U16 R61, [R68+0x4808] ;  /* 0x00480800443d7984 */ /* 0x000e620000000400 */
[----:B--2---:R-:W-:Y:S01]  /*20a0*/  PRMT R40, R41, 0x5410, R40 ;  /* 0x0000541029287816 */ /* 0x004fe20000000028 */
[----:B------:R-:W-:Y:S01]  /*20b0*/  HADD2.F32 R53, -RZ, R20.H1_H1 ;  /* 0x30000014ff357230 */ /* 0x000fe20000004100 */
[----:B------:R-:W-:Y:S01]  /*20c0*/  F2FP.BF16.F32.PACK_AB R203, R52, R203 ;  /* 0x000000cb34cb723e */ /* 0x000fe200000010ff */
[----:B------:R-:W-:Y:S03]  /*20d0*/  LDS.U16 R62, [R0+0xc00] ;  /* 0x000c0000003e7984 */ /* 0x000fe60000000400 */
[----:B------:R-:W-:Y:S01]  /*20e0*/  F2FP.BF16.F32.PACK_AB R202, R53, R202 ;  /* 0x000000ca35ca723e */ /* 0x000fe200000010ff */
[----:B------:R-:W2:Y:S01]  /*20f0*/  LDS.U16 R63, [R0+0x800] ;  /* 0x00080000003f7984 */ /* 0x000ea20000000400 */
[----:B---3--:R-:W-:-:S03]  /*2100*/  PRMT R42, R43, 0x5410, R42 ;  /* 0x000054102b2a7816 */ /* 0x008fc6000000002a */
[----:B------:R-:W-:Y:S04]  /*2110*/  LDS.U16 R64, [R0+0xc08] ;  /* 0x000c080000407984 */ /* 0x000fe80000000400 */
[----:B------:R-:W3:Y:S01]  /*2120*/  LDS.U16 R65, [R0+0x808] ;  /* 0x0008080000417984 */ /* 0x000ee20000000400 */
[----:B----4-:R-:W-:Y:S01]  /*2130*/  PRMT R74, R55, 0x5410, R54 ;  /* 0x00005410374a7816 */ /* 0x010fe20000000036 */
[----:B------:R-:W-:Y:S01]  /*2140*/  HADD2.F32 R54, -RZ, R15.H1_H1 ;  /* 0x3000000fff367230 */ /* 0x000fe20000004100 */
[-C--:B------:R-:W-:Y:S01]  /*2150*/  F2FP.F16.E4M3.UNPACK_B R15, R22.reuse ;  /* 0x00000016ff0f723e */ /* 0x080fe200020006ff */
[----:B------:R-:W-:Y:S01]  /*2160*/  LDS.U16 R66, [R0+0x4c00] ;  /* 0x004c000000427984 */ /* 0x000fe20000000400 */
[----:B------:R-:W-:Y:S01]  /*2170*/  F2FP.F16.E4M3.UNPACK_B R22, R22.H1 ;  /* 0x00000016ff16723e */ /* 0x000fe200030006ff */
[----:B------:R-:W-:Y:S01]  /*2180*/  HADD2.F32 R55, -RZ, R18.H1_H1 ;  /* 0x30000012ff377230 */ /* 0x000fe20000004100 */
[----:B------:R-:W-:Y:S01]  /*2190*/  F2FP.BF16.F32.PACK_AB R197, R54, R197 ;  /* 0x000000c536c5723e */ /* 0x000fe200000010ff */
[----:B------:R-:W4:Y:S01]  /*21a0*/  LDS.U16 R67, [R0+0x4800] ;  /* 0x0048000000437984 */ /* 0x000f220000000400 */
[----:B------:R-:W-:Y:S01]  /*21b0*/  PRMT R75, R57, 0x5410, R56 ;  /* 0x00005410394b7816 */ /* 0x000fe20000000038 */
[----:B------:R-:W-:Y:S01]  /*21c0*/  HADD2.F32 R56, -RZ, R17.H1_H1 ;  /* 0x30000011ff387230 */ /* 0x000fe20000004100 */
[-C--:B------:R-:W-:Y:S01]  /*21d0*/  F2FP.F16.E4M3.UNPACK_B R17, R28.reuse ;  /* 0x0000001cff11723e */ /* 0x080fe200020006ff */
[----:B------:R-:W-:Y:S01]  /*21e0*/  HADD2.F32 R192, -RZ, R15.H0_H0 ;  /* 0x2000000fffc07230 */ /* 0x000fe20000004100 */
[----:B------:R-:W-:Y:S01]  /*21f0*/  STL [R1+0x428], R212 ;  /* 0x000428d401007387 */ /* 0x000fe20000100800 */
[----:B------:R-:W-:Y:S01]  /*2200*/  F2FP.F16.E4M3.UNPACK_B R28, R28.H1 ;  /* 0x0000001cff1c723e */ /* 0x000fe200030006ff */
[----:B------:R-:W-:Y:S01]  /*2210*/  HADD2.F32 R57, -RZ, R19.H1_H1 ;  /* 0x30000013ff397230 */ /* 0x000fe20000004100 */
[----:B0-----:R-:W-:Y:S01]  /*2220*/  PRMT R76, R59, 0x5410, R58 ;  /* 0x000054103b4c7816 */ /* 0x001fe2000000003a */
[----:B------:R-:W-:Y:S01]  /*2230*/  HADD2.F32 R59, -RZ, R15.H1_H1 ;  /* 0x3000000fff3b7230 */ /* 0x000fe20000004100 */
[-C--:B------:R-:W-:Y:S01]  /*2240*/  F2FP.F16.E4M3.UNPACK_B R15, R30.reuse ;  /* 0x0000001eff0f723e */ /* 0x080fe200020006ff */
[----:B------:R-:W-:Y:S01]  /*2250*/  HADD2.F32 R194, -RZ, R17.H0_H0 ;  /* 0x20000011ffc27230 */ /* 0x000fe20000004100 */
[----:B-----5:R-:W-:Y:S01]  /*2260*/  STL [R1+0x424], R16 ;  /* 0x0004241001007387 */ /* 0x020fe20000100800 */
[----:B------:R-:W-:Y:S01]  /*2270*/  F2FP.F16.E4M3.UNPACK_B R30, R30.H1 ;  /* 0x0000001eff1e723e */ /* 0x000fe200030006ff */
[----:B------:R-:W-:Y:S01]  /*2280*/  HADD2.F32 R195, -RZ, R28.H0_H0 ;  /* 0x2000001cffc37230 */ /* 0x000fe20000004100 */
[----:B------:R-:W-:Y:S01]  /*2290*/  F2FP.BF16.F32.PACK_AB R196, R55, R196 ;  /* 0x000000c437c4723e */ /* 0x000fe200000010ff */
[----:B------:R-:W-:Y:S01]  /*22a0*/  HADD2.F32 R188, -RZ, R15.H0_H0 ;  /* 0x2000000fffbc7230 */ /* 0x000fe20000004100 */
[----:B-1----:R-:W-:Y:S01]  /*22b0*/  PRMT R77, R61, 0x5410, R60 ;  /* 0x000054103d4d7816 */ /* 0x002fe2000000003c */
[----:B------:R-:W-:Y:S01]  /*22c0*/  HADD2.F32 R61, -RZ, R17.H1_H1 ;  /* 0x30000011ff3d7230 */ /* 0x000fe20000004100 */
[-C--:B------:R-:W-:Y:S01]  /*22d0*/  F2FP.F16.E4M3.UNPACK_B R17, R32.reuse ;  /* 0x00000020ff11723e */ /* 0x080fe200020006ff */
[----:B------:R-:W-:Y:S01]  /*22e0*/  STL [R1+0x420], R13 ;  /* 0x0004200d01007387 */ /* 0x000fe20000100800 */
[----:B------:R-:W-:Y:S01]  /*22f0*/  F2FP.F16.E4M3.UNPACK_B R32, R32.H1 ;  /* 0x00000020ff20723e */ /* 0x000fe200030006ff */
[--C-:B------:R-:W-:Y:S01]  /*2300*/  HADD2.F32 R189, -RZ, R30.reuse.H0_H0 ;  /* 0x2000001effbd7230 */ /* 0x100fe20000004100 */
[----:B------:R-:W-:Y:S01]  /*2310*/  F2FP.BF16.F32.PACK_AB R198, R57, R198 ;  /* 0x000000c639c6723e */ /* 0x000fe200000010ff */
[----:B------:R-:W-:Y:S01]  /*2320*/  HADD2.F32 R190, -RZ, R17.H0_H0 ;  /* 0x20000011ffbe7230 */ /* 0x000fe20000004100 */
[----:B--2---:R-:W-:Y:S01]  /*2330*/  PRMT R78, R63, 0x5410, R62 ;  /* 0x000054103f4e7816 */ /* 0x004fe2000000003e */
[----:B------:R-:W-:Y:S01]  /*2340*/  HADD2.F32 R63, -RZ, R15.H1_H1 ;  /* 0x3000000fff3f7230 */ /* 0x000fe20000004100 */
[-C--:B------:R-:W-:Y:S01]  /*2350*/  F2FP.F16.E4M3.UNPACK_B R15, R34.reuse ;  /* 0x00000022ff0f723e */ /* 0x080fe200020006ff */
[----:B------:R-:W-:Y:S01]  /*2360*/  STL [R1+0x41c], R12 ;  /* 0x00041c0c01007387 */ /* 0x000fe20000100800 */
[----:B------:R-:W-:Y:S01]  /*2370*/  HADD2.F32 R62, -RZ, R30.H1_H1 ;  /* 0x3000001eff3e7230 */ /* 0x000fe20000004100 */
[----:B------:R-:W-:Y:S01]  /*2380*/  F2FP.F16.E4M3.UNPACK_B R34, R34.H1 ;  /* 0x00000022ff22723e */ /* 0x000fe200030006ff */
[--C-:B------:R-:W-:Y:S01]  /*2390*/  HADD2.F32 R191, -RZ, R32.reuse.H0_H0 ;  /* 0x20000020ffbf7230 */ /* 0x100fe20000004100 */
[----:B---3--:R-:W-:Y:S01]  /*23a0*/  PRMT R79, R65, 0x5410, R64 ;  /* 0x00005410414f7816 */ /* 0x008fe20000000040 */
[----:B------:R-:W-:Y:S01]  /*23b0*/  HADD2.F32 R65, -RZ, R17.H1_H1 ;  /* 0x30000011ff417230 */ /* 0x000fe20000004100 */
[-C--:B------:R-:W-:Y:S01]  /*23c0*/  F2FP.F16.E4M3.UNPACK_B R17, R36.reuse ;  /* 0x00000024ff11723e */ /* 0x080fe200020006ff */
[----:B------:R-:W-:Y:S01]  /*23d0*/  HADD2.F32 R184, -RZ, R15.H0_H0 ;  /* 0x2000000fffb87230 */ /* 0x000fe20000004100 */
[----:B------:R-:W-:Y:S01]  /*23e0*/  F2FP.F16.E4M3.UNPACK_B R36, R36.H1 ;  /* 0x00000024ff24723e */ /* 0x000fe200030006ff */
[----:B------:R-:W-:Y:S01]  /*23f0*/  STL [R1+0x418], R11 ;  /* 0x0004180b01007387 */ /* 0x000fe20000100800 */
[----:B------:R-:W-:Y:S01]  /*2400*/  HADD2.F32 R64, -RZ, R32.H1_H1 ;  /* 0x30000020ff407230 */ /* 0x000fe20000004100 */
[----:B------:R-:W-:Y:S01]  /*2410*/  F2FP.BF16.F32.PACK_AB R188, R63, R188 ;  /* 0x000000bc3fbc723e */ /* 0x000fe200000010ff */
[----:B------:R-:W-:Y:S01]  /*2420*/  HADD2.F32 R186, -RZ, R17.H0_H0 ;  /* 0x20000011ffba7230 */ /* 0x000fe20000004100 */
[----:B----4-:R-:W-:Y:S01]  /*2430*/  PRMT R80, R67, 0x5410, R66 ;  /* 0x0000541043507816 */ /* 0x010fe20000000042 */
[----:B------:R-:W-:Y:S01]  /*2440*/  HADD2.F32 R67, -RZ, R15.H1_H1 ;  /* 0x3000000fff437230 */ /* 0x000fe20000004100 */
[----:B------:R-:W-:Y:S01]  /*2450*/  F2FP.F16.E4M3.UNPACK_B R15, R38 ;  /* 0x00000026ff0f723e */ /* 0x000fe200020006ff */
[----:B------:R-:W-:Y:S01]  /*2460*/  HADD2.F32 R69, -RZ, R17.H1_H1 ;  /* 0x30000011ff457230 */ /* 0x000fe20000004100 */
[-C--:B------:R-:W-:Y:S01]  /*2470*/  F2FP.F16.E4M3.UNPACK_B R17, R40.reuse ;  /* 0x00000028ff11723e */ /* 0x080fe200020006ff */
[----:B------:R-:W-:Y:S01]  /*2480*/  STL [R1+0x414], R7 ;  /* 0x0004140701007387 */ /* 0x000fe20000100800 */
[--C-:B------:R-:W-:Y:S01]  /*2490*/  HADD2.F32 R187, -RZ, R36.reuse.H0_H0 ;  /* 0x20000024ffbb7230 */ /* 0x100fe20000004100 */
[----:B------:R-:W-:Y:S01]  /*24a0*/  F2FP.F16.E4M3.UNPACK_B R40, R40.H1 ;  /* 0x00000028ff28723e */ /* 0x000fe200030006ff */
[--C-:B------:R-:W-:Y:S01]  /*24b0*/  HADD2.F32 R180, -RZ, R15.reuse.H0_H0 ;  /* 0x2000000fffb47230 */ /* 0x100fe20000004100 */
[----:B------:R-:W-:Y:S01]  /*24c0*/  STL [R1+0x410], R6 ;  /* 0x0004100601007387 */ /* 0x000fe20000100800 */
[----:B------:R-:W-:Y:S01]  /*24d0*/  HADD2.F32 R71, -RZ, R15.H1_H1 ;  /* 0x3000000fff477230 */ /* 0x000fe20000004100 */
[----:B------:R-:W-:Y:S01]  /*24e0*/  F2FP.F16.E4M3.UNPACK_B R15, R42 ;  /* 0x0000002aff0f723e */ /* 0x000fe200020006ff */
[--C-:B------:R-:W-:Y:S01]  /*24f0*/  HADD2.F32 R182, -RZ, R17.reuse.H0_H0 ;  /* 0x20000011ffb67230 */ /* 0x100fe20000004100 */
[----:B------:R-:W-:Y:S01]  /*2500*/  STL [R1+0x40c], R5 ;  /* 0x00040c0501007387 */ /* 0x000fe20000100800 */
[----:B------:R-:W-:Y:S01]  /*2510*/  HADD2.F32 R73, -RZ, R17.H1_H1 ;  /* 0x30000011ff497230 */ /* 0x000fe20000004100 */
[-C--:B------:R-:W-:Y:S01]  /*2520*/  F2FP.F16.E4M3.UNPACK_B R17, R44.reuse ;  /* 0x0000002cff11723e */ /* 0x080fe200020006ff */
[--C-:B------:R-:W-:Y:S01]  /*2530*/  HADD2.F32 R43, -RZ, R15.reuse.H0_H0 ;  /* 0x2000000fff2b7230 */ /* 0x100fe20000004100 */
[----:B------:R-:W-:Y:S01]  /*2540*/  STL [R1+0x408], R2 ;  /* 0x0004080201007387 */ /* 0x000fe20000100800 */
[----:B------:R-:W-:Y:S01]  /*2550*/  HADD2.F32 R176, -RZ, R15.H1_H1 ;  /* 0x3000000fffb07230 */ /* 0x000fe20000004100 */
[----:B------:R-:W-:Y:S01]  /*2560*/  F2FP.F16.E4M3.UNPACK_B R15, R29 ;  /* 0x0000001dff0f723e */ /* 0x000fe200020006ff */
[--C-:B------:R-:W-:Y:S01]  /*2570*/  HADD2.F32 R178, -RZ, R17.reuse.H0_H0 ;  /* 0x20000011ffb27230 */ /* 0x100fe20000004100 */
[----:B------:R-:W-:Y:S01]  /*2580*/  F2FP.F16.E4M3.UNPACK_B R44, R44.H1 ;  /* 0x0000002cff2c723e */ /* 0x000fe200030006ff */
[----:B------:R-:W-:Y:S01]  /*2590*/  HADD2.F32 R41, -RZ, R17.H1_H1 ;  /* 0x30000011ff297230 */ /* 0x000fe20000004100 */
[-C--:B------:R-:W-:Y:S01]  /*25a0*/  F2FP.F16.E4M3.UNPACK_B R17, R31.reuse ;  /* 0x0000001fff11723e */ /* 0x080fe200020006ff */
        /* <DEDUP_REMOVED lines=11> */
[----:B------:R-:W-:Y:S01]  /*2660*/  F2FP.F16.E4M3.UNPACK_B R15, R74 ;  /* 0x0000004aff0f723e */ /* 0x000fe200020006ff */
[----:B------:R-:W-:Y:S01]  /*2670*/  HADD2.F32 R68, -RZ, R36.H1_H1 ;  /* 0x30000024ff447230 */ /* 0x000fe20000004100 */
[----:B------:R-:W-:Y:S01]  /*2680*/  STL [R1+0x438], R14 ;  /* 0x0004380e01007387 */ /* 0x000fe20000100800 */
[--C-:B------:R-:W-:Y:S01]  /*2690*/  HADD2.F32 R171, -RZ, R45.reuse.H0_H0 ;  /* 0x2000002dffab7230 */ /* 0x100fe20000004100 */
[----:B------:R-:W-:Y:S01]  /*26a0*/  F2FP.F16.E4M3.UNPACK_B R42, R42.H1 ;  /* 0x0000002aff2a723e */ /* 0x000fe200030006ff */
[----:B------:R-:W-:Y:S01]  /*26b0*/  HADD2.F32 R32, -RZ, R45.H1_H1 ;  /* 0x3000002dff207230 */ /* 0x000fe20000004100 */
[-C--:B------:R-:W-:Y:S01]  /*26c0*/  F2FP.F16.E4M3.UNPACK_B R45, R80.reuse ;  /* 0x00000050ff2d723e */ /* 0x080fe200020006ff */
[--C-:B------:R-:W-:Y:S01]  /*26d0*/  HADD2.F32 R175, -RZ, R31.reuse.H0_H0 ;  /* 0x2000001fffaf7230 */ /* 0x100fe20000004100 */
[----:B------:R-:W-:Y:S01]  /*26e0*/  F2FP.F16.E4M3.UNPACK_B R80, R80.H1 ;  /* 0x00000050ff50723e */ /* 0x000fe200030006ff */
[----:B------:R-:W-:Y:S01]  /*26f0*/  HADD2.F32 R36, -RZ, R31.H1_H1 ;  /* 0x3000001fff247230 */ /* 0x000fe20000004100 */
[----:B------:R-:W-:Y:S01]  /*2700*/  STL [R1+0x43c], R10 ;  /* 0x00043c0a01007387 */ /* 0x000fe20000100800 */
[--C-:B------:R-:W-:Y:S01]  /*2710*/  HADD2.F32 R164, -RZ, R15.reuse.H0_H0 ;  /* 0x2000000fffa47230 */ /* 0x100fe20000004100 */
[----:B------:R-:W-:Y:S01]  /*2720*/  F2FP.BF16.F32.PACK_AB R189, R62, R189 ;  /* 0x000000bd3ebd723e */ /* 0x000fe200000010ff */
[----:B------:R-:W-:Y:S01]  /*2730*/  HADD2.F32 R31, -RZ, R15.H1_H1 ;  /* 0x3000000fff1f7230 */ /* 0x000fe20000004100 */
[----:B------:R-:W-:Y:S01]  /*2740*/  F2FP.F16.E4M3.UNPACK_B R15, R76 ;  /* 0x0000004cff0f723e */ /* 0x000fe200020006ff */
[----:B------:R-:W-:Y:S01]  /*2750*/  STL [R1+0x440], R9 ;  /* 0x0004400901007387 */ /* 0x000fe20000100800 */
[--C-:B------:R-:W-:Y:S01]  /*2760*/  HADD2.F32 R185, -RZ, R34.reuse.H0_H0 ;  /* 0x20000022ffb97230 */ /* 0x100fe20000004100 */
[----:B------:R-:W-:Y:S01]  /*2770*/  F2FP.F16.E4M3.UNPACK_B R38, R38.H1 ;  /* 0x00000026ff26723e */ /* 0x000fe200030006ff */
[----:B------:R-:W-:Y:S01]  /*2780*/  HADD2.F32 R66, -RZ, R34.H1_H1 ;  /* 0x30000022ff427230 */ /* 0x000fe20000004100 */
[----:B------:R-:W-:Y:S01]  /*2790*/  STL [R1+0x444], R3 ;  /* 0x0004440301007387 */ /* 0x000fe20000100800 */
[--C-:B------:R-:W-:Y:S01]  /*27a0*/  HADD2.F32 R183, -RZ, R40.reuse.H0_H0 ;  /* 0x20000028ffb77230 */ /* 0x100fe20000004100 */
[----:B------:R-:W-:Y:S01]  /*27b0*/  F2FP.BF16.F32.PACK_AB R190, R65, R190 ;  /* 0x000000be41be723e */ /* 0x000fe200000010ff */
[----:B------:R-:W-:Y:S01]  /*27c0*/  HADD2.F32 R72, -RZ, R40.H1_H1 ;  /* 0x30000028ff487230 */ /* 0x000fe20000004100 */
[----:B------:R-:W-:Y:S01]  /*27d0*/  STL [R1+0x448], R8 ;  /* 0x0004480801007387 */ /* 0x000fe20000100800 */
[--C-:B------:R-:W-:Y:S01]  /*27e0*/  HADD2.F32 R179, -RZ, R44.reuse.H0_H0 ;  /* 0x2000002cffb37230 */ /* 0x100fe20000004100 */
[----:B------:R-:W-:Y:S01]  /*27f0*/  F2FP.F16.E4M3.UNPACK_B R29, R29.H1 ;  /* 0x0000001dff1d723e */ /* 0x000fe200030006ff */
[----:B------:R-:W-:Y:S01]  /*2800*/  HADD2.F32 R40, -RZ, R44.H1_H1 ;  /* 0x3000002cff287230 */ /* 0x000fe20000004100 */
[----:B------:R-:W-:Y:S01]  /*2810*/  F2FP.BF16.F32.PACK_AB R191, R64, R191 ;  /* 0x000000bf40bf723e */ /* 0x000fe200000010ff */
[--C-:B------:R-:W-:Y:S01]  /*2820*/  HADD2.F32 R169, -RZ, R33.reuse.H0_H0 ;  /* 0x20000021ffa97230 */ /* 0x100fe20000004100 */
[----:B------:R-:W-:Y:S01]  /*2830*/  STL [R1+0x44c], R4 ;  /* 0x00044c0401007387 */ /* 0x000fe20000100800 */
[----:B------:R-:W-:Y:S01]  /*2840*/  HADD2.F32 R34, -RZ, R33.H1_H1 ;  /* 0x30000021ff227230 */ /* 0x000fe20000004100 */
[----:B------:R-:W-:Y:S01]  /*2850*/  F2FP.F16.E4M3.UNPACK_B R74, R74.H1 ;  /* 0x0000004aff4a723e */ /* 0x000fe200030006ff */
[--C-:B------:R-:W-:Y:S01]  /*2860*/  HADD2.F32 R170, -RZ, R17.reuse.H0_H0 ;  /* 0x20000011ffaa7230 */ /* 0x100fe20000004100 */
[----:B------:R-:W-:Y:S01]  /*2870*/  STL [R1+0xc50], R188 ;  /* 0x000c50bc01007387 */ /* 0x000fe20000100800 */
[----:B------:R-:W-:Y:S01]  /*2880*/  HADD2.F32 R33, -RZ, R17.H1_H1 ;  /* 0x30000011ff217230 */ /* 0x000fe20000004100 */
[-C--:B------:R-:W-:Y:S01]  /*2890*/  F2FP.F16.E4M3.UNPACK_B R17, R75.reuse ;  /* 0x0000004bff11723e */ /* 0x080fe200020006ff */
[--C-:B------:R-:W-:Y:S01]  /*28a0*/  HADD2.F32 R44, -RZ, R45.reuse.H0_H0 ;  /* 0x2000002dff2c7230 */ /* 0x100fe20000004100 */
[----:B------:R-:W-:Y:S01]  /*28b0*/  STL [R1+0xc54], R189 ;  /* 0x000c54bd01007387 */ /* 0x000fe20000100800 */
[----:B------:R-:W-:Y:S01]  /*28c0*/  HADD2.F32 R152, -RZ, R45.H1_H1 ;  /* 0x3000002dff987230 */ /* 0x000fe20000004100 */
[----:B------:R-:W-:Y:S01]  /*28d0*/  F2FP.F16.E4M3.UNPACK_B R75, R75.H1 ;  /* 0x0000004bff4b723e */ /* 0x000fe200030006ff */
[----:B------:R-:W-:Y:S01]  /*28e0*/  HADD2.F32 R153, -RZ, R80.H1_H1 ;  /* 0x30000050ff997230 */ /* 0x000fe20000004100 */
[----:B------:R-:W-:Y:S01]  /*28f0*/  STL [R1+0xc58], R190 ;  /* 0x000c58be01007387 */ /* 0x000fe20000100800 */
[----:B------:R-:W-:Y:S01]  /*2900*/  HADD2.F32 R177, -RZ, R42.H0_H0 ;  /* 0x2000002affb17230 */ /* 0x000fe20000004100 */
[----:B------:R-:W-:Y:S01]  /*2910*/  F2FP.F16.E4M3.UNPACK_B R76, R76.H1 ;  /* 0x0000004cff4c723e */ /* 0x000fe200030006ff */
[--C-:B------:R-:W-:Y:S01]  /*2920*/  HADD2.F32 R160, -RZ, R15.reuse.H0_H0 ;  /* 0x2000000fffa07230 */ /* 0x100fe20000004100 */
[----:B------:R-:W-:Y:S01]  /*2930*/  STL [R1+0xc5c], R191 ;  /* 0x000c5cbf01007387 */ /* 0x000fe20000100800 */
[----:B------:R-:W-:Y:S01]  /*2940*/  HADD2.F32 R23, -RZ, R15.H1_H1 ;  /* 0x3000000fff177230 */ /* 0x000fe20000004100 */
[-C--:B------:R-:W-:Y:S01]  /*2950*/  F2FP.F16.E4M3.UNPACK_B R15, R78.reuse ;  /* 0x0000004eff0f723e */ /* 0x080fe200020006ff */
[----:B------:R-:W-:Y:S01]  /*2960*/  HADD2.F32 R45, -RZ, R80.H0_H0 ;  /* 0x20000050ff2d7230 */ /* 0x000fe20000004100 */
[----:B------:R-:W-:Y:S01]  /*2970*/  STL.64 [R1+0x10a8], R152 ;  /* 0x0010a89801007387 */ /* 0x000fe20000100a00 */
[----:B------:R-:W-:Y:S01]  /*2980*/  HADD2.F32 R42, -RZ, R42.H1_H1 ;  /* 0x3000002aff2a7230 */ /* 0x000fe20000004100 */
[----:B------:R-:W-:Y:S01]  /*2990*/  F2FP.F16.E4M3.UNPACK_B R78, R78.H1 ;  /* 0x0000004eff4e723e */ /* 0x000fe200030006ff */
[--C-:B------:R-:W-:Y:S01]  /*29a0*/  HADD2.F32 R181, -RZ, R38.reuse.H0_H0 ;  /* 0x20000026ffb57230 */ /* 0x100fe20000004100 */
[----:B------:R-:W-:Y:S01]  /*29b0*/  STL.64 [R1+0x10a0], R44 ;  /* 0x0010a02c01007387 */ /* 0x000fe20000100a00 */
[----:B------:R-:W-:Y:S01]  /*29c0*/  HADD2.F32 R70, -RZ, R38.H1_H1 ;  /* 0x30000026ff467230 */ /* 0x000fe20000004100 */
[----:B------:R-:W-:Y:S01]  /*29d0*/  F2FP.BF16.F32.PACK_AB R199, R56, R199 ;  /* 0x000000c738c7723e */ /* 0x000fe200000010ff */
[--C-:B------:R-:W-:Y:S01]  /*29e0*/  HADD2.F32 R38, -RZ, R29.reuse.H1_H1 ;  /* 0x3000001dff267230 */ /* 0x100fe20000004100 */
[----:B------:R-:W-:Y:S01]  /*29f0*/  STL.64 [R1+0x1098], R42 ;  /* 0x0010982a01007387 */ /* 0x000fe20000100a00 */
[----:B------:R-:W-:Y:S01]  /*2a00*/  HADD2.F32 R173, -RZ, R29.H0_H0 ;  /* 0x2000001dffad7230 */ /* 0x000fe20000004100 */
[----:B------:R-:W-:Y:S01]  /*2a10*/  F2FP.BF16.F32.PACK_AB R192, R59, R192 ;  /* 0x000000c03bc0723e */ /* 0x000fe200000010ff */
[--C-:B------:R-:W-:Y:S01]  /*2a20*/  HADD2.F32 R166, -RZ, R17.reuse.H0_H0 ;  /* 0x20000011ffa67230 */ /* 0x100fe20000004100 */
[----:B------:R-:W-:Y:S01]  /*2a30*/  STL.64 [R1+0x1090], R40 ;  /* 0x0010902801007387 */ /* 0x000fe20000100a00 */
[----:B------:R-:W-:Y:S01]  /*2a40*/  HADD2.F32 R29, -RZ, R17.H1_H1 ;  /* 0x30000011ff1d7230 */ /* 0x000fe20000004100 */
[-C--:B------:R-:W-:Y:S01]  /*2a50*/  F2FP.F16.E4M3.UNPACK_B R17, R77.reuse ;  /* 0x0000004dff11723e */ /* 0x080fe200020006ff */
[--C-:B------:R-:W-:Y:S01]  /*2a60*/  HADD2.F32 R156, -RZ, R15.reuse.H0_H0 ;  /* 0x2000000fff9c7230 */ /* 0x100fe20000004100 */
[----:B------:R-:W-:Y:S01]  /*2a70*/  F2FP.F16.E4M3.UNPACK_B R77, R77.H1 ;  /* 0x0000004dff4d723e */ /* 0x000fe200030006ff */
[----:B------:R-:W-:Y:S01]  /*2a80*/  HADD2.F32 R19, -RZ, R15.H1_H1 ;  /* 0x3000000fff137230 */ /* 0x000fe20000004100 */
[-C--:B------:R-:W-:Y:S01]  /*2a90*/  F2FP.F16.E4M3.UNPACK_B R15, R79.reuse ;  /* 0x0000004fff0f723e */ /* 0x080fe200020006ff */
[----:B------:R-:W-:Y:S01]  /*2aa0*/  HADD2.F32 R60, -RZ, R28.H1_H1 ;  /* 0x3000001cff3c7230 */ /* 0x000fe20000004100 */
[----:B------:R-:W-:Y:S01]  /*2ab0*/  F2FP.F16.E4M3.UNPACK_B R79, R79.H1 ;  /* 0x0000004fff4f723e */ /* 0x000fe200030006ff */
[----:B------:R-:W-:Y:S01]  /*2ac0*/  HADD2.F32 R30, -RZ, R74.H1_H1 ;  /* 0x3000004aff1e7230 */ /* 0x000fe20000004100 */
[----:B------:R-:W-:Y:S01]  /*2ad0*/  STL.64 [R1+0x1088], R38 ;  /* 0x0010882601007387 */ /* 0x000fe20000100a00 */
[--C-:B------:R-:W-:Y:S01]  /*2ae0*/  HADD2.F32 R193, -RZ, R22.reuse.H0_H0 ;  /* 0x20000016ffc17230 */ /* 0x100fe20000004100 */
[----:B------:R-:W-:Y:S01]  /*2af0*/  F2FP.BF16.F32.PACK_AB R194, R61, R194 ;  /* 0x000000c23dc2723e */ /* 0x000fe200000010ff */
[----:B------:R-:W-:Y:S01]  /*2b00*/  HADD2.F32 R58, -RZ, R22.H1_H1 ;  /* 0x30000016ff3a7230 */ /* 0x000fe20000004100 */
[----:B------:R-:W-:Y:S01]  /*2b10*/  STL.64 [R1+0x1080], R36 ;  /* 0x0010802401007387 */ /* 0x000fe20000100a00 */
[----:B------:R-:W-:Y:S01]  /*2b20*/  HADD2.F32 R28, -RZ, R75.H1_H1 ;  /* 0x3000004bff1c7230 */ /* 0x000fe20000004100 */
[----:B------:R-:W-:Y:S01]  /*2b30*/  F2FP.BF16.F32.PACK_AB R195, R60, R195 ;  /* 0x000000c33cc3723e */ /* 0x000fe200000010ff */
[--C-:B------:R-:W-:Y:S01]  /*2b40*/  HADD2.F32 R162, -RZ, R17.reuse.H0_H0 ;  /* 0x20000011ffa27230 */ /* 0x100fe20000004100 */
[----:B------:R-:W-:Y:S01]  /*2b50*/  STL.64 [R1+0x1078], R34 ;  /* 0x0010782201007387 */ /* 0x000fe20000100a00 */
[----:B------:R-:W-:Y:S01]  /*2b60*/  HADD2.F32 R21, -RZ, R17.H1_H1 ;  /* 0x30000011ff157230 */ /* 0x000fe20000004100 */
[----:B------:R-:W-:Y:S01]  /*2b70*/  F2FP.BF16.F32.PACK_AB R193, R58, R193 ;  /* 0x000000c13ac1723e */ /* 0x000fe200000010ff */
[--C-:B------:R-:W-:Y:S01]  /*2b80*/  HADD2.F32 R158, -RZ, R15.reuse.H0_H0 ;  /* 0x2000000fff9e7230 */ /* 0x100fe20000004100 */
[----:B------:R-:W-:Y:S01]  /*2b90*/  STL.64 [R1+0x1070], R32 ;  /* 0x0010702001007387 */ /* 0x000fe20000100a00 */
[----:B------:R-:W-:Y:S01]  /*2ba0*/  HADD2.F32 R17, -RZ, R15.H1_H1 ;  /* 0x3000000fff117230 */ /* 0x000fe20000004100 */
[----:B------:R-:W-:Y:S01]  /*2bb0*/  F2FP.BF16.F32.PACK_AB R184, R67, R184 ;  /* 0x000000b843b8723e */ /* 0x000fe200000010ff */
[----:B------:R-:W-:Y:S01]  /*2bc0*/  HADD2.F32 R165, -RZ, R74.H0_H0 ;  /* 0x2000004affa57230 */ /* 0x000fe20000004100 */
[----:B------:R-:W-:Y:S01]  /*2bd0*/  STL.64 [R1+0x1068], R30 ;  /* 0x0010681e01007387 */ /* 0x000fe20000100a00 */
[----:B------:R-:W-:Y:S01]  /*2be0*/  HADD2.F32 R167, -RZ, R75.H0_H0 ;  /* 0x2000004bffa77230 */ /* 0x000fe20000004100 */
[----:B------:R-:W-:Y:S01]  /*2bf0*/  F2FP.BF16.F32.PACK_AB R185, R66, R185 ;  /* 0x000000b942b9723e */ /* 0x000fe200000010ff */
        /* <DEDUP_REMOVED lines=13> */
[----:B------:R0:W-:Y:S01]  /*2cd0*/  STL.64 [R1+0x1060], R28 ;  /* 0x0010601c01007387 */ /* 0x0001e20000100a00 */
[----:B------:R-:W-:-:S02]  /*2ce0*/  HADD2.F32 R15, -RZ, R79.H1_H1 ;  /* 0x3000004fff0f7230 */ /* 0x000fc40000004100 */
[----:B0-----:R-:W-:-:S06]  /*2cf0*/  WARPGROUP.ARRIVE ;  /* 0x00000000000079c5 */ /* 0x001fcc0000000000 */
[----:B------:R-:W-:Y:S03]  /*2d00*/  HGMMA.64x256x16.F32.BF16 R24, R24, gdesc[UR4], RZ, !UPT, gsb0 ;  /* 0x03e0000418187df0 */ /* 0x000fe6000c0018ff */
[----:B------:R-:W-:Y:S02]  /*2d10*/  WARPGROUP.DEPBAR.LE gsb0, 0x0 ;  /* 0x00008000000079c5 */ /* 0x000fe40000010000 */
[----:B------:R-:W-:Y:S01]  /*2d20*/  STL.64 [R1], R24 ;  /* 0x0000001801007387 */ /* 0x000fe20000100a00 */
[----:B------:R-:W-:Y:S01]  /*2d30*/  IMAD.MOV.U32 R235, RZ, RZ, R108 ;  /* 0x000000ffffeb7224 */ /* 0x000fe200078e006c */
[----:B------:R-:W-:Y:S01]  /*2d40*/  MOV R231, R112 ;  /* 0x0000007000e77202 */ /* 0x000fe20000000f00 */
[----:B------:R-:W-:Y:S01]  /*2d50*/  IMAD.MOV.U32 R234, RZ, RZ, R109 ;  /* 0x000000ffffea7224 */ /* 0x000fe200078e006d */
[----:B------:R-:W-:Y:S01]  /*2d60*/  STL.64 [R1+0x8], R26 ;  /* 0x0000081a01007387 */ /* 0x000fe20000100a00 */
        /* <DEDUP_REMOVED lines=16> */
[----:B------:R-:W-:-:S02]  /*2e70*/  IMAD.MOV.U32 R223, RZ, RZ, R120 ;  /* 0x000000ffffdf7224 */ /* 0x000fc400078e0078 */
[----:B------:R-:W-:Y:S01]  /*2e80*/  IMAD.MOV.U32 R222, RZ, RZ, R121 ;  /* 0x000000ffffde7224 */ /* 0x000fe200078e0079 */
[----:B------:R-:W-:Y:S01]  /*2e90*/  STL.64 [R1+0x30], R36 ;  /* 0x0000302401007387 */ /* 0x000fe20000100a00 */
[----:B------:R-:W-:Y:S02]  /*2ea0*/  IMAD.MOV.U32 R220, RZ, RZ, R123 ;  /* 0x000000ffffdc7224 */ /* 0x000fe400078e007b */
[----:B------:R-:W-:Y:S01]  /*2eb0*/  IMAD.MOV.U32 R219, RZ, RZ, R124 ;  /* 0x000000ffffdb7224 */ /* 0x000fe200078e007c */
[----:B------:R-:W-:Y:S01]  /*2ec0*/  STL.64 [R1+0x38], R38 ;  /* 0x0000382601007387 */ /* 0x000fe20000100a00 */
[----:B------:R-:W-:Y:S02]  /*2ed0*/  IMAD.MOV.U32 R218, RZ, RZ, R125 ;  /* 0x000000ffffda7224 */ /* 0x000fe400078e007d */
[----:B------:R-:W-:Y:S01]  /*2ee0*/  IMAD.MOV.U32 R217, RZ, RZ, R126 ;  /* 0x000000ffffd97224 */ /* 0x000fe200078e007e */
[----:B------:R-:W-:Y:S01]  /*2ef0*/  STL.64 [R1+0x40], R40 ;  /* 0x0000402801007387 */ /* 0x000fe20000100a00 */
[----:B------:R-:W-:-:S02]  /*2f00*/  IMAD.MOV.U32 R215, RZ, RZ, R128 ;  /* 0x000000ffffd77224 */ /* 0x000fc400078e0080 */
[----:B------:R-:W-:Y:S01]  /*2f10*/  IMAD.MOV.U32 R214, RZ, RZ, R129 ;  /* 0x000000ffffd67224 */ /* 0x000fe200078e0081 */
[----:B------:R-:W-:Y:S01]  /*2f20*/  STL.64 [R1+0x48], R42 ;  /* 0x0000482a01007387 */ /* 0x000fe20000100a00 */
[----:B------:R-:W-:Y:S02]  /*2f30*/  IMAD.MOV.U32 R213, RZ, RZ, R130 ;  /* 0x000000ffffd57224 */ /* 0x000fe400078e0082 */
[----:B------:R-:W-:Y:S01]  /*2f40*/  IMAD.MOV.U32 R212, RZ, RZ, R131 ;  /* 0x000000ffffd47224 */ /* 0x000fe200078e0083 */
[----:B------:R0:W-:Y:S01]  /*2f50*/  STL.64 [R1+0x50], R44 ;  /* 0x0000502c01007387 */ /* 0x0001e20000100a00 */
[----:B------:R-:W-:Y:S02]  /*2f60*/  IMAD.MOV.U32 R190, RZ, RZ, R133 ;  /* 0x000000ffffbe7224 */ /* 0x000fe400078e0085 */
[----:B------:R-:W-:Y:S01]  /*2f70*/  IMAD.MOV.U32 R189, RZ, RZ, R134 ;  /* 0x000000ffffbd7224 */ /* 0x000fe200078e0086 */
[----:B------:R-:W-:Y:S01]  /*2f80*/  STL.64 [R1+0x58], R46 ;  /* 0x0000582e01007387 */ /* 0x000fe20000100a00 */
[----:B------:R-:W-:-:S02]  /*2f90*/  IMAD.MOV.U32 R188, RZ, RZ, R135 ;  /* 0x000000ffffbc7224 */ /* 0x000fc400078e0087 */
[----:B------:R-:W-:Y:S01]  /*2fa0*/  IMAD.MOV.U32 R155, RZ, RZ, R136 ;  /* 0x000000ffff9b7224 */ /* 0x000fe200078e0088 */
[----:B------:R-:W-:Y:S04]  /*2fb0*/  STL.64 [R1+0x60], R48 ;  /* 0x0000603001007387 */ /* 0x000fe80000100a00 */
        /* <DEDUP_REMOVED lines=29> */
[----:B------:R-:W-:Y:S04]  /*3190*/  STL [R1+0x1c4], R137 ;  /* 0x0001c48901007387 */ /* 0x000fe80000100800 */
[----:B------:R-:W-:Y:S04]  /*31a0*/  STL.64 [R1+0x1c8], R138 ;  /* 0x0001c88a01007387 */ /* 0x000fe80000100a00 */
[----:B------:R-:W-:Y:S04]  /*31b0*/  STL.64 [R1+0x1d0], R140 ;  /* 0x0001d08c01007387 */ /* 0x000fe80000100a00 */
[----:B------:R-:W-:Y:S04]  /*31c0*/  STL.64 [R1+0x1d8], R142 ;  /* 0x0001d88e01007387 */ /* 0x000fe80000100a00 */
[----:B------:R-:W-:Y:S04]  /*31d0*/  STL.64 [R1+0x1e0], R144 ;  /* 0x0001e09001007387 */ /* 0x000fe80000100a00 */
[----:B------:R-:W-:Y:S04]  /*31e0*/  STL.64 [R1+0x1e8], R146 ;  /* 0x0001e89201007387 */ /* 0x000fe80000100a00 */
[----:B------:R-:W-:Y:S04]  /*31f0*/  STL.64 [R1+0x1f0], R148 ;  /* 0x0001f09401007387 */ /* 0x000fe80000100a00 */
[----:B------:R1:W-:Y:S04]  /*3200*/  STL.64 [R1+0x1f8], R150 ;  /* 0x0001f89601007387 */ /* 0x0003e80000100a00 */
[----:B------:R-:W2:Y:S04]  /*3210*/  LDL.LU.64 R152, [R1+0x10a8] ;  /* 0x0010a80001987983 */ /* 0x000ea80000300a00 */
[----:B0-----:R-:W2:Y:S04]  /*3220*/  LDL.LU.64 R44, [R1+0x10a0] ;  /* 0x0010a000012c7983 */ /* 0x001ea80000300a00 */
[----:B------:R-:W3:Y:S04]  /*3230*/  LDL.LU.64 R42, [R1+0x1098] ;  /* 0x00109800012a7983 */ /* 0x000ee80000300a00 */
[----:B------:R-:W4:Y:S04]  /*3240*/  LDL.LU.64 R40, [R1+0x1090] ;  /* 0x0010900001287983 */ /* 0x000f280000300a00 */
[----:B------:R-:W4:Y:S04]  /*3250*/  LDL.LU.64 R38, [R1+0x1088] ;  /* 0x0010880001267983 */ /* 0x000f280000300a00 */
[----:B------:R-:W4:Y:S04]  /*3260*/  LDL.LU.64 R36, [R1+0x1080] ;  /* 0x0010800001247983 */ /* 0x000f280000300a00 */
[----:B------:R-:W4:Y:S04]  /*3270*/  LDL.LU.64 R34, [R1+0x1078] ;  /* 0x0010780001227983 */ /* 0x000f280000300a00 */
[----:B------:R-:W4:Y:S04]  /*3280*/  LDL.LU.64 R32, [R1+0x1070] ;  /* 0x0010700001207983 */ /* 0x000f280000300a00 */
[----:B------:R-:W4:Y:S04]  /*3290*/  LDL.LU.64 R30, [R1+0x1068] ;  /* 0x00106800011e7983 */ /* 0x000f280000300a00 */
[----:B------:R-:W4:Y:S01]  /*32a0*/  LDL.LU.64 R28, [R1+0x1060] ;  /* 0x00106000011c7983 */ /* 0x000f220000300a00 */
[----:B------:R-:W-:Y:S01]  /*32b0*/  UMOV UR10, UR6 ;  /* 0x00000006000a7c82 */ /* 0x000fe20008000000 */
[----:B------:R-:W-:-:S02]  /*32c0*/  UMOV UR11, UR7 ;  /* 0x00000007000b7c82 */ /* 0x000fc40008000000 */
[----:B------:R-:W4:Y:S04]  /*32d0*/  LDL.LU R154, [R1+0x1c4] ;  /* 0x0001c400019a7983 */ /* 0x000f280000300800 */
        /* <DEDUP_REMOVED lines=9> */
[----:B------:R-:W4:Y:S01]  /*3370*/  LDL.LU R6, [R1+0x1ec] ;  /* 0x0001ec0001067983 */ /* 0x000f220000300800 */
[----:B------:R-:W-:-:S03]  /*3380*/  F2FP.BF16.F32.PACK_AB R156, R19, R156 ;  /* 0x0000009c139c723e */ /* 0x000fc600000010ff */
[----:B------:R-:W4:Y:S01]  /*3390*/  LDL.LU R5, [R1+0x1f0] ;  /* 0x0001f00001057983 */ /* 0x000f220000300800 */
[----:B------:R-:W-:-:S03]  /*33a0*/  F2FP.BF16.F32.PACK_AB R157, R18, R157 ;  /* 0x0000009d129d723e */ /* 0x000fc600000010ff */
[----:B------:R-:W4:Y:S01]  /*33b0*/  LDL.LU R4, [R1+0x1f4] ;  /* 0x0001f40001047983 */ /* 0x000f220000300800 */
[----:B------:R-:W-:-:S03]  /*33c0*/  F2FP.BF16.F32.PACK_AB R158, R17, R158 ;  /* 0x0000009e119e723e */ /* 0x000fc600000010ff */
[----:B------:R-:W4:Y:S01]  /*33d0*/  LDL.LU R3, [R1+0x1f8] ;  /* 0x0001f80001037983 */ /* 0x000f220000300800 */
[----:B------:R-:W-:-:S03]  /*33e0*/  F2FP.BF16.F32.PACK_AB R159, R15, R159 ;  /* 0x0000009f0f9f723e */ /* 0x000fc600000010ff */
[----:B------:R-:W4:Y:S01]  /*33f0*/  LDL.LU R2, [R1+0x1fc] ;  /* 0x0001fc0001027983 */ /* 0x000f220000300800 */
[----:B------:R-:W-:Y:S01]  /*3400*/  UIADD3 UR8, UR6, 0x2, URZ ;  /* 0x0000000206087890 */ /* 0x000fe2000fffe03f */
[----:B------:R-:W-:Y:S02]  /*3410*/  F2FP.BF16.F32.PACK_AB R163, R20, R163 ;  /* 0x000000a314a3723e */ /* 0x000fe400000010ff */
[----:B------:R-:W-:Y:S02]  /*3420*/  F2FP.BF16.F32.PACK_AB R161, R22, R161 ;  /* 0x000000a116a1723e */ /* 0x000fe400000010ff */
[----:B------:R-:W-:Y:S02]  /*3430*/  F2FP.BF16.F32.PACK_AB R162, R21, R162 ;  /* 0x000000a215a2723e */ /* 0x000fe400000010ff */
[----:B------:R-:W-:Y:S02]  /*3440*/  F2FP.BF16.F32.PACK_AB R160, R23, R160 ;  /* 0x000000a017a0723e */ /* 0x000fe400000010ff */
[----:B--2---:R-:W-:-:S02]  /*3450*/  F2FP.BF16.F32.PACK_AB R152, R152, R44 ;  /* 0x0000002c9898723e */ /* 0x004fc400000010ff */
[----:B------:R-:W-:Y:S02]  /*3460*/  F2FP.BF16.F32.PACK_AB R153, R153, R45 ;  /* 0x0000002d9999723e */ /* 0x000fe400000010ff */
[----:B---3--:R-:W-:Y:S02]  /*3470*/  F2FP.BF16.F32.PACK_AB R176, R176, R43 ;  /* 0x0000002bb0b0723e */ /* 0x008fe400000010ff */
[----:B------:R-:W-:Y:S02]  /*3480*/  F2FP.BF16.F32.PACK_AB R177, R42, R177 ;  /* 0x000000b12ab1723e */ /* 0x000fe400000010ff */
[----:B----4-:R-:W-:Y:S02]  /*3490*/  F2FP.BF16.F32.PACK_AB R178, R41, R178 ;  /* 0x000000b229b2723e */ /* 0x010fe400000010ff */
[----:B------:R-:W-:Y:S02]  /*34a0*/  F2FP.BF16.F32.PACK_AB R179, R40, R179 ;  /* 0x000000b328b3723e */ /* 0x000fe400000010ff */
[----:B------:R-:W-:-:S02]  /*34b0*/  F2FP.BF16.F32.PACK_AB R172, R39, R172 ;  /* 0x000000ac27ac723e */ /* 0x000fc400000010ff */
[----:B------:R-:W-:Y:S02]  /*34c0*/  F2FP.BF16.F32.PACK_AB R173, R38, R173 ;  /* 0x000000ad26ad723e */ /* 0x000fe400000010ff */
[----:B------:R-:W-:Y:S01]  /*34d0*/  F2FP.BF16.F32.PACK_AB R174, R37, R174 ;  /* 0x000000ae25ae723e */ /* 0x000fe200000010ff */
[----:B------:R-:W-:Y:S01]  /*34e0*/  STL [R1+0x860], R172 ;  /* 0x000860ac01007387 */ /* 0x000fe20000100800 */
[----:B------:R-:W-:Y:S02]  /*34f0*/  F2FP.BF16.F32.PACK_AB R175, R36, R175 ;  /* 0x000000af24af723e */ /* 0x000fe400000010ff */
[----:B------:R-:W-:Y:S01]  /*3500*/  F2FP.BF16.F32.PACK_AB R168, R35, R168 ;  /* 0x000000a823a8723e */ /* 0x000fe200000010ff */
[----:B------:R-:W-:Y:S01]  /*3510*/  STL [R1+0x864], R173 ;  /* 0x000864ad01007387 */ /* 0x000fe20000100800 */
[----:B------:R-:W-:Y:S02]  /*3520*/  F2FP.BF16.F32.PACK_AB R169, R34, R169 ;  /* 0x000000a922a9723e */ /* 0x000fe400000010ff */
[----:B------:R-:W-:Y:S01]  /*3530*/  F2FP.BF16.F32.PACK_AB R170, R33, R170 ;  /* 0x000000aa21aa723e */ /* 0x000fe200000010ff */
[----:B------:R-:W-:Y:S01]  /*3540*/  STL [R1+0x868], R174 ;  /* 0x000868ae01007387 */ /* 0x000fe20000100800 */
[----:B------:R-:W-:-:S02]  /*3550*/  F2FP.BF16.F32.PACK_AB R171, R32, R171 ;  /* 0x000000ab20ab723e */ /* 0x000fc400000010ff */
[----:B------:R-:W-:Y:S01]  /*3560*/  F2FP.BF16.F32.PACK_AB R164, R31, R164 ;  /* 0x000000a41fa4723e */ /* 0x000fe200000010ff */
[----:B------:R-:W-:Y:S01]  /*3570*/  STL [R1+0x86c], R175 ;  /* 0x00086caf01007387 */ /* 0x000fe20000100800 */
[----:B------:R-:W-:Y:S02]  /*3580*/  F2FP.BF16.F32.PACK_AB R165, R30, R165 ;  /* 0x000000a51ea5723e */ /* 0x000fe400000010ff */
[----:B------:R-:W-:Y:S01]  /*3590*/  F2FP.BF16.F32.PACK_AB R166, R29, R166 ;  /* 0x000000a61da6723e */ /* 0x000fe200000010ff */
[----:B------:R-:W-:Y:S01]  /*35a0*/  STL [R1+0x450], R156 ;  /* 0x0004509c01007387 */ /* 0x000fe20000100800 */
[----:B------:R-:W-:Y:S02]  /*35b0*/  F2FP.BF16.F32.PACK_AB R167, R28, R167 ;  /* 0x000000a71ca7723e */ /* 0x000fe400000010ff */
[----:B-1----:R-:W-:Y:S01]  /*35c0*/  WARPGROUP.ARRIVE ;  /* 0x00000000000079c5 */ /* 0x002fe20000000000 */
[----:B------:R-:W-:Y:S04]  /*35d0*/  STL [R1+0x454], R157 ;  /* 0x0004549d01007387 */ /* 0x000fe80000100800 */
[----:B------:R-:W-:Y:S01]  /*35e0*/  STL [R1+0x458], R158 ;  /* 0x0004589e01007387 */ /* 0x000fe20000100800 */
[----:B------:R-:W-:Y:S03]  /*35f0*/  HGMMA.64x256x16.F32.BF16 R24, R208, gdesc[UR8], RZ, !UPT, gsb0 ;  /* 0x03e00008d0187df0 */ /* 0x000fe6000c0018ff */
[----:B------:R-:W-:Y:S01]  /*3600*/  STL [R1+0x45c], R159 ;  /* 0x00045c9f01007387 */ /* 0x000fe20000100800 */
[----:B------:R-:W-:-:S03]  /*3610*/  WARPGROUP.DEPBAR.LE gsb0, 0x0 ;  /* 0x00008000000079c5 */ /* 0x000fc60000010000 */
        /* <DEDUP_REMOVED lines=21> */
[----:B------:R0:W-:Y:S04]  /*3770*/  STL.64 [R1+0xfb0], R108 ;  /* 0x000fb06c01007387 */ /* 0x0001e80000100a00 */
        /* <DEDUP_REMOVED lines=42> */
[----:B------:R-:W-:Y:S01]  /*3a20*/  LDS.U16 R15, [R0+0x4c08] ;  /* 0x004c0800000f7984 */ /* 0x000fe20000000400 */
[----:B0-----:R-:W-:Y:S01]  /*3a30*/  MOV R108, R235 ;  /* 0x000000eb006c7202 */ /* 0x001fe20000000f00 */
[----:B------:R-:W-:Y:S01]  /*3a40*/  IMAD.MOV.U32 R109, RZ, RZ, R234 ;  /* 0x000000ffff6d7224 */ /* 0x000fe200078e00ea */
[----:B------:R-:W-:Y:S01]  /*3a50*/  MOV R113, R230 ;  /* 0x000000e600717202 */ /* 0x000fe20000000f00 */
[----:B------:R-:W-:Y:S01]  /*3a60*/  IMAD.MOV.U32 R110, RZ, RZ, R233 ;  /* 0x000000ffff6e7224 */ /* 0x000fe200078e00e9 */
[----:B------:R-:W-:Y:S01]  /*3a70*/  MOV R118, R225 ;  /* 0x000000e100767202 */ /* 0x000fe20000000f00 */
[----:B------:R-:W-:Y:S01]  /*3a80*/  IMAD.MOV.U32 R111, RZ, RZ, R232 ;  /* 0x000000ffff6f7224 */ /* 0x000fe200078e00e8 */
[----:B------:R-:W-:Y:S01]  /*3a90*/  MOV R123, R220 ;  /* 0x000000dc007b7202 */ /* 0x000fe20000000f00 */
[----:B-1----:R-:W2:Y:S04]  /*3aa0*/  LDL.LU R24, [R1] ;  /* 0x0000000001187983 */ /* 0x002ea80000300800 */
[----:B------:R-:W2:Y:S04]  /*3ab0*/  LDL.LU R25, [R1+0x4] ;  /* 0x0000040001197983 */ /* 0x000ea80000300800 */
        /* <DEDUP_REMOVED lines=81> */
[----:B------:R-:W2:Y:S01]  /*3fd0*/  LDL.LU R107, [R1+0x14c] ;  /* 0x00014c00016b7983 */ /* 0x000ea20000300800 */
[----:B------:R-:W-:Y:S01]  /*3fe0*/  IMAD.MOV.U32 R112, RZ, RZ, R231 ;  /* 0x000000ffff707224 */ /* 0x000fe200078e00e7 */
[----:B------:R-:W-:Y:S01]  /*3ff0*/  MOV R128, R215 ;  /* 0x000000d700807202 */ /* 0x000fe20000000f00 */
        /* <DEDUP_REMOVED lines=9> */
[----:B------:R-:W0:Y:S01]  /*4090*/  LDS.U16 R0, [R0+0x4808] ;  /* 0x0048080000007984 */ /* 0x000e220000000400 */
[----:B------:R-:W-:Y:S01]  /*40a0*/  IMAD.MOV.U32 R120, RZ, RZ, R223 ;  /* 0x000000ffff787224 */ /* 0x000fe200078e00df */
[----:B------:R-:W-:Y:S01]  /*40b0*/  UMOV UR10, UR8 ;  /* 0x00000008000a7c82 */ /* 0x000fe20008000000 */
[----:B------:R-:W-:Y:S01]  /*40c0*/  IMAD.MOV.U32 R121, RZ, RZ, R222 ;  /* 0x000000ffff797224 */ /* 0x000fe200078e00de */
[----:B------:R-:W-:Y:S01]  /*40d0*/  UMOV UR11, 0x40000040 ;  /* 0x40000040000b7882 */ /* 0x000fe20000000000 */
[----:B------:R-:W-:Y:S01]  /*40e0*/  IMAD.MOV.U32 R122, RZ, RZ, R221 ;  /* 0x000000ffff7a7224 */ /* 0x000fe200078e00dd */
[----:B------:R-:W-:Y:S01]  /*40f0*/  STL [R1+0x46c], R208 ;  /* 0x00046cd001007387 */ /* 0x000fe20000100800 */
[----:B------:R-:W-:-:S02]  /*4100*/  IMAD.MOV.U32 R124, RZ, RZ, R219 ;  /* 0x000000ffff7c7224 */ /* 0x000fc400078e00db */
[----:B------:R-:W-:Y:S01]  /*4110*/  IMAD.MOV.U32 R125, RZ, RZ, R218 ;  /* 0x000000ffff7d7224 */ /* 0x000fe200078e00da */
[----:B------:R-:W-:Y:S01]  /*4120*/  STL [R1+0x468], R209 ;  /* 0x000468d101007387 */ /* 0x000fe20000100800 */
[----:B------:R-:W-:Y:S02]  /*4130*/  IMAD.MOV.U32 R126, RZ, RZ, R217 ;  /* 0x000000ffff7e7224 */ /* 0x000fe400078e00d9 */
[----:B------:R-:W-:Y:S01]  /*4140*/  IMAD.MOV.U32 R127, RZ, RZ, R216 ;  /* 0x000000ffff7f7224 */ /* 0x000fe200078e00d8 */
[----:B------:R-:W-:Y:S01]  /*4150*/  STL [R1+0x464], R210 ;  /* 0x000464d201007387 */ /* 0x000fe20000100800 */
[----:B------:R-:W-:Y:S02]  /*4160*/  IMAD.MOV.U32 R129, RZ, RZ, R214 ;  /* 0x000000ffff817224 */ /* 0x000fe400078e00d6 */
[----:B------:R-:W-:Y:S01]  /*4170*/  IMAD.MOV.U32 R130, RZ, RZ, R213 ;  /* 0x000000ffff827224 */ /* 0x000fe200078e00d5 */
[----:B------:R-:W-:Y:S01]  /*4180*/  STL [R1+0x460], R211 ;  /* 0x000460d301007387 */ /* 0x000fe20000100800 */
[----:B------:R-:W-:-:S02]  /*4190*/  IMAD.MOV.U32 R131, RZ, RZ, R212 ;  /* 0x000000ffff837224 */ /* 0x000fc400078e00d4 */
[----:B------:R-:W-:Y:S02]  /*41a0*/  IMAD.MOV.U32 R132, RZ, RZ, R191 ;  /* 0x000000ffff847224 */ /* 0x000fe400078e00bf */
[----:B------:R-:W-:Y:S02]  /*41b0*/  IMAD.MOV.U32 R134, RZ, RZ, R189 ;  /* 0x000000ffff867224 */ /* 0x000fe400078e00bd */
[----:B------:R-:W-:Y:S02]  /*41c0*/  IMAD.MOV.U32 R135, RZ, RZ, R188 ;  /* 0x000000ffff877224 */ /* 0x000fe400078e00bc */
[----:B------:R-:W-:Y:S02]  /*41d0*/  IMAD.MOV.U32 R136, RZ, RZ, R155 ;  /* 0x000000ffff887224 */ /* 0x000fe400078e009b */
[----:B------:R-:W-:Y:S02]  /*41e0*/  IMAD.MOV.U32 R137, RZ, RZ, R154 ;  /* 0x000000ffff897224 */ /* 0x000fe400078e009a */
[----:B------:R-:W-:-:S02]  /*41f0*/  IMAD.MOV.U32 R139, RZ, RZ, R14 ;  /* 0x000000ffff8b7224 */ /* 0x000fc400078e000e */
[----:B------:R-:W-:Y:S02]  /*4200*/  IMAD.MOV.U32 R140, RZ, RZ, R13 ;  /* 0x000000ffff8c7224 */ /* 0x000fe400078e000d */
[----:B------:R-:W-:Y:S02]  /*4210*/  IMAD.MOV.U32 R141, RZ, RZ, R12 ;  /* 0x000000ffff8d7224 */ /* 0x000fe400078e000c */
[----:B------:R-:W-:Y:S02]  /*4220*/  IMAD.MOV.U32 R142, RZ, RZ, R11 ;  /* 0x000000ffff8e7224 */ /* 0x000fe400078e000b */
[----:B------:R-:W-:Y:S01]  /*4230*/  IMAD.MOV.U32 R144, RZ, RZ, R9 ;  /* 0x000000ffff907224 */ /* 0x000fe200078e0009 */
[----:B0-----:R-:W-:Y:S01]  /*4240*/  PRMT R15, R0, 0x5410, R15 ;  /* 0x00005410000f7816 */ /* 0x001fe2000000000f */
[----:B------:R-:W-:Y:S02]  /*4250*/  IMAD.MOV.U32 R145, RZ, RZ, R8 ;  /* 0x000000ffff917224 */ /* 0x000fe400078e0008 */
[----:B------:R-:W-:Y:S01]  /*4260*/  IMAD.MOV.U32 R146, RZ, RZ, R7 ;  /* 0x000000ffff927224 */ /* 0x000fe200078e0007 */
[----:B------:R-:W-:Y:S01]  /*4270*/  F2FP.F16.E4M3.UNPACK_B R0, R15 ;  /* 0x0000000fff00723e */ /* 0x000fe200020006ff */
[----:B------:R-:W-:-:S02]  /*4280*/  IMAD.MOV.U32 R147, RZ, RZ, R6 ;  /* 0x000000ffff937224 */ /* 0x000fc400078e0006 */
[----:B------:R-:W-:Y:S02]  /*4290*/  IMAD.MOV.U32 R149, RZ, RZ, R4 ;  /* 0x000000ffff957224 */ /* 0x000fe400078e0004 */
[----:B------:R-:W-:Y:S02]  /*42a0*/  IMAD.MOV.U32 R150, RZ, RZ, R3 ;  /* 0x000000ffff967224 */ /* 0x000fe400078e0003 */
[----:B------:R-:W-:Y:S02]  /*42b0*/  IMAD.MOV.U32 R151, RZ, RZ, R2 ;  /* 0x000000ffff977224 */ /* 0x000fe400078e0002 */
[--C-:B------:R-:W-:Y:S02]  /*42c0*/  HADD2.F32 R154, -RZ, R0.reuse.H0_H0 ;  /* 0x20000000ff9a7230 */ /* 0x100fe40000004100 */
[----:B------:R-:W-:-:S05]  /*42d0*/  HADD2.F32 R0, -RZ, R0.H1_H1 ;  /* 0x30000000ff007230 */ /* 0x000fca0000004100 */
[----:B------:R-:W-:Y:S02]  /*42e0*/  F2FP.BF16.F32.PACK_AB R154, R0, R154 ;  /* 0x0000009a009a723e */ /* 0x000fe400000010ff */
[----:B------:R-:W-:-:S05]  /*42f0*/  F2FP.F16.E4M3.UNPACK_B R0, R15.H1 ;  /* 0x0000000fff00723e */ /* 0x000fca00030006ff */
[--C-:B------:R-:W-:Y:S02]  /*4300*/  HADD2.F32 R155, -RZ, R0.reuse.H0_H0 ;  /* 0x20000000ff9b7230 */ /* 0x100fe40000004100 */
[----:B------:R-:W-:-:S05]  /*4310*/  HADD2.F32 R0, -RZ, R0.H1_H1 ;  /* 0x30000000ff007230 */ /* 0x000fca0000004100 */
[----:B------:R-:W-:Y:S01]  /*4320*/  F2FP.BF16.F32.PACK_AB R155, R0, R155 ;  /* 0x0000009b009b723e */ /* 0x000fe200000010ff */
[----:B--2---:R-:W-:-:S06]  /*4330*/  WARPGROUP.ARRIVE ;  /* 0x00000000000079c5 */ /* 0x004fcc0000000000 */
[----:B------:R-:W-:Y:S03]  /*4340*/  HGMMA.64x256x16.F32.BF16 R24, R204, gdesc[UR8], R24, gsb0 ;  /* 0x03e00008cc187df0 */ /* 0x000fe60008001818 */
[----:B------:R-:W-:Y:S02]  /*4350*/  WARPGROUP.DEPBAR.LE gsb0, 0x0 ;  /* 0x00008000000079c5 */ /* 0x000fe40000010000 */
[----:B------:R-:W-:Y:S04]  /*4360*/  STL.64 [R1], R24 ;  /* 0x0000001801007387 */ /* 0x000fe80000100a00 */
        /* <DEDUP_REMOVED lines=63> */
[----:B0-----:R-:W2:Y:S04]  /*4760*/  LDL.LU.64 R150, [R1+0x1058] ;  /* 0x0010580001967983 */ /* 0x001ea80000300a00 */
[----:B------:R-:W2:Y:S04]  /*4770*/  LDL.LU.64 R148, [R1+0x1050] ;  /* 0x0010500001947983 */ /* 0x000ea80000300a00 */
        /* <DEDUP_REMOVED lines=62> */
[----:B------:R-:W-:Y:S04]  /*4b60*/  STL.64 [R1+0xe58], R154 ;  /* 0x000e589a01007387 */ /* 0x000fe80000100a00 */
[----:B------:R-:W-:Y:S01]  /*4b70*/  STL.64 [R1+0xe50], R152 ;  /* 0x000e509801007387 */ /* 0x000fe20000100a00 */
[----:B--2---:R-:W-:-:S06]  /*4b80*/  WARPGROUP.ARRIVE ;  /* 0x00000000000079c5 */ /* 0x004fcc0000000000 */
[----:B------:R-:W-:Y:S03]  /*4b90*/  HGMMA.64x256x16.F32.BF16 R24, R200, gdesc[UR8], R24, gsb0 ;  /* 0x03e00008c8187df0 */ /* 0x000fe60008001818 */
[----:B------:R-:W-:Y:S02]  /*4ba0*/  WARPGROUP.DEPBAR.LE gsb0, 0x0 ;  /* 0x00008000000079c5 */ /* 0x000fe40000010000 */
        /* <DEDUP_REMOVED lines=62> */
[----:B0-----:R-:W2:Y:S04]  /*4f90*/  LDL.LU.64 R28, [R1] ;  /* 0x00000000011c7983 */ /* 0x001ea80000300a00 */
        /* <DEDUP_REMOVED lines=62> */
[----:B------:R-:W2:Y:S01]  /*5380*/  LDL.LU.64 R154, [R1+0x1f8] ;  /* 0x0001f800019a7983 */ /* 0x000ea20000300a00 */
[----:B------:R-:W-:Y:S01]  /*5390*/  UIADD3 UR8, UR6, 0x4, URZ ;  /* 0x0000000406087890 */ /* 0x000fe2000fffe03f */
[----:B------:R-:W-:-:S06]  /*53a0*/  UMOV UR11, 0x40000040 ;  /* 0x40000040000b7882 */ /* 0x000fcc0000000000 */
[----:B------:R-:W-:Y:S01]  /*53b0*/  UMOV UR10, UR8 ;  /* 0x00000008000a7c82 */ /* 0x000fe20008000000 */
[----:B--2---:R-:W-:-:S06]  /*53c0*/  WARPGROUP.ARRIVE ;  /* 0x00000000000079c5 */ /* 0x004fcc0000000000 */
[----:B------:R-:W-:Y:S03]  /*53d0*/  HGMMA.64x256x16.F32.BF16 R28, R196, gdesc[UR8], R28, gsb0 ;  /* 0x03e00008c41c7df0 */ /* 0x000fe6000800181c */
        /* <DEDUP_REMOVED lines=94> */
[----:B------:R0:W-:Y:S01]  /*59c0*/  STL [R1+0xd0], R80 ;  /* 0x0000d05001007387 */ /* 0x0001e20000100800 */
[----:B------:R-:W-:Y:S02]  /*59d0*/  IMAD.MOV.U32 R229, RZ, RZ, R91 ;  /* 0x000000ffffe57224 */ /* 0x000fe400078e005b */
[----:B------:R-:W-:Y:S01]  /*59e0*/  IMAD.MOV.U32 R232, RZ, RZ, R88 ;  /* 0x000000ffffe87224 */ /* 0x000fe200078e0058 */
[----:B------:R-:W2:Y:S01]  /*59f0*/  LDL.LU.64 R154, [R1+0xe58] ;  /* 0x000e5800019a7983 */ /* 0x000ea20000300a00 */
[----:B------:R-:W-:-:S02]  /*5a00*/  IMAD.MOV.U32 R231, RZ, RZ, R89 ;  /* 0x000000ffffe77224 */ /* 0x000fc400078e0059 */
[----:B------:R-:W-:Y:S01]  /*5a10*/  IMAD.MOV.U32 R234, RZ, RZ, R86 ;  /* 0x000000ffffea7224 */ /* 0x000fe200078e0056 */
[----:B------:R-:W3:Y:S01]  /*5a20*/  LDL.LU.64 R152, [R1+0xe50] ;  /* 0x000e500001987983 */ /* 0x000ee20000300a00 */
[----:B------:R-:W-:Y:S02]  /*5a30*/  IMAD.MOV.U32 R188, RZ, RZ, R84 ;  /* 0x000000ffffbc7224 */ /* 0x000fe400078e0054 */
[----:B------:R-:W-:Y:S01]  /*5a40*/  IMAD.MOV.U32 R235, RZ, RZ, R85 ;  /* 0x000000ffffeb7224 */ /* 0x000fe200078e0055 */
[----:B------:R-:W4:Y:S01]  /*5a50*/  LDL.LU.64 R150, [R1+0xe48] ;  /* 0x000e480001967983 */ /* 0x000f220000300a00 */
[----:B------:R-:W-:Y:S02]  /*5a60*/  IMAD.MOV.U32 R189, RZ, RZ, R83 ;  /* 0x000000ffffbd7224 */ /* 0x000fe400078e0053 */
[----:B------:R-:W-:Y:S01]  /*5a70*/  IMAD.MOV.U32 R191, RZ, RZ, R81 ;  /* 0x000000ffffbf7224 */ /* 0x000fe200078e0051 */
[----:B------:R-:W4:Y:S04]  /*5a80*/  LDL.LU.64 R148, [R1+0xe40] ;  /* 0x000e400001947983 */ /* 0x000f280000300a00 */
        /* <DEDUP_REMOVED lines=33> */
[----:B0-----:R-:W4:Y:S04]  /*5ca0*/  LDL.LU.64 R80, [R1+0xd30] ;  /* 0x000d300001507983 */ /* 0x001f280000300a00 */
        /* <DEDUP_REMOVED lines=38> */
[----:B--2---:R-:W-:Y:S04]  /*5f10*/  STL.64 [R1+0xbe8], R154 ;  /* 0x000be89a01007387 */ /* 0x004fe80000100a00 */
[----:B---3--:R-:W-:Y:S01]  /*5f20*/  STL.64 [R1+0xbe0], R152 ;  /* 0x000be09801007387 */ /* 0x008fe20000100a00 */
[----:B----4-:R-:W-:-:S06]  /*5f30*/  WARPGROUP.ARRIVE ;  /* 0x00000000000079c5 */ /* 0x010fcc0000000000 */
        /* <DEDUP_REMOVED lines=48> */
[----:B0-----:R-:W2:Y:S04]  /*6240*/  LDL.LU R60, [R1] ;  /* 0x00000000013c7983 */ /* 0x001ea80000300800 */
        /* <DEDUP_REMOVED lines=48> */
[----:B------:R-:W-:-:S03]  /*6550*/  IMAD.MOV.U32 R113, RZ, RZ, R191 ;  /* 0x000000ffff717224 */ /* 0x000fc600078e00bf */
[----:B------:R-:W2:Y:S01]  /*6560*/  LDL.LU R109, [R1+0xc4] ;  /* 0x0000c400016d7983 */ /* 0x000ea20000300800 */
[----:B------:R-:W-:-:S03]  /*6570*/  MOV R114, R190 ;  /* 0x000000be00727202 */ /* 0x000fc60000000f00 */
[----:B------:R-:W2:Y:S01]  /*6580*/  LDL.LU R110, [R1+0xc8] ;  /* 0x0000c800016e7983 */ /* 0x000ea20000300800 */
[----:B------:R-:W-:-:S03]  /*6590*/  IMAD.MOV.U32 R115, RZ, RZ, R189 ;  /* 0x000000ffff737224 */ /* 0x000fc600078e00bd */
[----:B------:R-:W2:Y:S01]  /*65a0*/  LDL.LU R111, [R1+0xcc] ;  /* 0x0000cc00016f7983 */ /* 0x000ea20000300800 */
[----:B------:R-:W-:-:S03]  /*65b0*/  IMAD.MOV.U32 R116, RZ, RZ, R188 ;  /* 0x000000ffff747224 */ /* 0x000fc600078e00bc */
        /* <DEDUP_REMOVED lines=72> */
[----:B------:R-:W-:Y:S01]  /*6a40*/  UIADD3 UR8, UR6, 0x6, URZ ;  /* 0x0000000606087890 */ /* 0x000fe2000fffe03f */
[----:B------:R-:W-:-:S06]  /*6a50*/  UMOV UR11, 0x40000040 ;  /* 0x40000040000b7882 */ /* 0x000fcc0000000000 */
[----:B------:R-:W-:Y:S01]  /*6a60*/  UMOV UR10, UR8 ;  /* 0x00000008000a7c82 */ /* 0x000fe20008000000 */
        /* <DEDUP_REMOVED lines=69> */
[----:B------:R-:W3:Y:S04]  /*6ec0*/  LDL.LU.64 R182, [R1+0xc38] ;  /* 0x000c380001b67983 */ /* 0x000ee80000300a00 */
[----:B------:R-:W3:Y:S04]  /*6ed0*/  LDL.LU.64 R180, [R1+0xc30] ;  /* 0x000c300001b47983 */ /* 0x000ee80000300a00 */
        /* <DEDUP_REMOVED lines=8> */
[----:B------:R-:W2:Y:S04]  /*6f60*/  LDL.LU.64 R154, [R1+0xbe8] ;  /* 0x000be800019a7983 */ /* 0x000ea80000300a00 */
        /* <DEDUP_REMOVED lines=200> */
[----:B------:R-:W-:Y:S01]  /*7bf0*/  STL.64 [R1+0x80], R60 ;  /* 0x0000803c01007387 */ /* 0x000fe20000100a00 */
[----:B------:R-:W-:-:S03]  /*7c00*/  MOV R2, R154 ;  /* 0x0000009a00027202 */ /* 0x000fc60000000f00 */
[----:B------:R-:W-:Y:S01]  /*7c10*/  STL.64 [R1+0x88], R62 ;  /* 0x0000883e01007387 */ /* 0x000fe20000100a00 */
[----:B------:R-:W-:-:S03]  /*7c20*/  IMAD.MOV.U32 R0, RZ, RZ, R155 ;  /* 0x000000ffff007224 */ /* 0x000fc600078e009b */
[----:B------:R-:W-:Y:S01]  /*7c30*/  STL.64 [R1+0x90], R64 ;  /* 0x0000904001007387 */ /* 0x000fe20000100a00 */
[----:B------:R-:W-:-:S03]  /*7c40*/  IMAD.MOV.U32 R4, RZ, RZ, R152 ;  /* 0x000000ffff047224 */ /* 0x000fc600078e0098 */
[----:B------:R-:W-:Y:S01]  /*7c50*/  STL.64 [R1+0x98], R66 ;  /* 0x0000984201007387 */ /* 0x000fe20000100a00 */
[----:B------:R-:W-:-:S03]  /*7c60*/  IMAD.MOV.U32 R3, RZ, RZ, R153 ;  /* 0x000000ffff037224 */ /* 0x000fc600078e0099 */
[----:B------:R0:W-:Y:S01]  /*7c70*/  STL [R1+0xa0], R68 ;  /* 0x0000a04401007387 */ /* 0x0001e20000100800 */
[----:B------:R-:W-:Y:S01]  /*7c80*/  IMAD.MOV.U32 R6, RZ, RZ, R150 ;  /* 0x000000ffff067224 */ /* 0x000fe200078e0096 */
[----:B------:R-:W-:Y:S01]  /*7c90*/  MOV R7, R149 ;  /* 0x0000009500077202 */ /* 0x000fe20000000f00 */
[----:B------:R-:W-:Y:S01]  /*7ca0*/  IMAD.MOV.U32 R5, RZ, RZ, R151 ;  /* 0x000000ffff057224 */ /* 0x000fe200078e0097 */
[----:B------:R-:W2:Y:S01]  /*7cb0*/  LDL.LU.64 R154, [R1+0xa68] ;  /* 0x000a6800019a7983 */ /* 0x000ea20000300a00 */
[----:B------:R-:W-:-:S03]  /*7cc0*/  IMAD.MOV.U32 R8, RZ, RZ, R148 ;  /* 0x000000ffff087224 */ /* 0x000fc600078e0094 */
[----:B------:R-:W3:Y:S01]  /*7cd0*/  LDL.LU.64 R152, [R1+0xa60] ;  /* 0x000a600001987983 */ /* 0x000ee20000300a00 */
[----:B------:R-:W-:Y:S01]  /*7ce0*/  IMAD.MOV.U32 R10, RZ, RZ, R146 ;  /* 0x000000ffff0a7224 */ /* 0x000fe200078e0092 */
[----:B------:R-:W-:Y:S01]  /*7cf0*/  MOV R12, R144 ;  /* 0x00000090000c7202 */ /* 0x000fe20000000f00 */
[----:B------:R-:W-:Y:S01]  /*7d00*/  IMAD.MOV.U32 R9, RZ, RZ, R147 ;  /* 0x000000ffff097224 */ /* 0x000fe200078e0093 */
[----:B------:R-:W4:Y:S01]  /*7d10*/  LDL.LU.64 R150, [R1+0xa58] ;  /* 0x000a580001967983 */ /* 0x000f220000300a00 */
[----:B------:R-:W-:-:S03]  /*7d20*/  IMAD.MOV.U32 R11, RZ, RZ, R145 ;  /* 0x000000ffff0b7224 */ /* 0x000fc600078e0091 */
[----:B------:R-:W4:Y:S01]  /*7d30*/  LDL.LU.64 R148, [R1+0xa50] ;  /* 0x000a500001947983 */ /* 0x000f220000300a00 */
[----:B------:R-:W-:Y:S02]  /*7d40*/  IMAD.MOV.U32 R14, RZ, RZ, R142 ;  /* 0x000000ffff0e7224 */ /* 0x000fe400078e008e */
[----:B------:R-:W-:Y:S01]  /*7d50*/  IMAD.MOV.U32 R13, RZ, RZ, R143 ;  /* 0x000000ffff0d7224 */ /* 0x000fe200078e008f */
[----:B------:R-:W4:Y:S01]  /*7d60*/  LDL.LU.64 R146, [R1+0xa48] ;  /* 0x000a480001927983 */ /* 0x000f220000300a00 */
[----:B------:R-:W-:Y:S01]  /*7d70*/  IMAD.MOV.U32 R16, RZ, RZ, R140 ;  /* 0x000000ffff107224 */ /* 0x000fe200078e008c */
[----:B------:R-:W-:Y:S01]  /*7d80*/  MOV R17, R139 ;  /* 0x0000008b00117202 */ /* 0x000fe20000000f00 */
[----:B------:R-:W-:Y:S01]  /*7d90*/  IMAD.MOV.U32 R15, RZ, RZ, R141 ;  /* 0x000000ffff0f7224 */ /* 0x000fe200078e008d */
[----:B------:R-:W4:Y:S01]  /*7da0*/  LDL.LU.64 R144, [R1+0xa40] ;  /* 0x000a400001907983 */ /* 0x000f220000300a00 */
[----:B------:R-:W-:-:S03]  /*7db0*/  IMAD.MOV.U32 R18, RZ, RZ, R138 ;  /* 0x000000ffff127224 */ /* 0x000fc600078e008a */
[----:B------:R-:W4:Y:S01]  /*7dc0*/  LDL.LU.64 R142, [R1+0xa38] ;  /* 0x000a3800018e7983 */ /* 0x000f220000300a00 */
        /* <DEDUP_REMOVED lines=230> */
[----:B------:R-:W-:-:S03]  /*8c30*/  IMAD.MOV.U32 R86, RZ, RZ, R174 ;  /* 0x000000ffff567224 */ /* 0x000fc600078e00ae */
[----:B------:R-:W2:Y:S01]  /*8c40*/  LDL.LU R82, [R1+0x98] ;  /* 0x0000980001527983 */ /* 0x000ea20000300800 */
[----:B------:R-:W-:-:S03]  /*8c50*/  IMAD.MOV.U32 R87, RZ, RZ, R173 ;  /* 0x000000ffff577224 */ /* 0x000fc600078e00ad */
[----:B------:R-:W2:Y:S01]  /*8c60*/  LDL.LU R83, [R1+0x9c] ;  /* 0x00009c0001537983 */ /* 0x000ea20000300800 */
[----:B------:R-:W-:-:S03]  /*8c70*/  MOV R88, R172 ;  /* 0x000000ac00587202 */ /* 0x000fc60000000f00 */
        /* <DEDUP_REMOVED lines=368> */
[----:B------:R-:W-:-:S03]  /*a380*/  IMAD.MOV.U32 R15, RZ, RZ, R154 ;  /* 0x000000ffff0f7224 */ /* 0x000fc600078e009a */
[----:B------:R-:W-:Y:S01]  /*a390*/  STL.64 [R1+0x58], R50 ;  /* 0x0000583201007387 */ /* 0x000fe20000100a00 */
[----:B------:R-:W-:-:S03]  /*a3a0*/  IMAD.MOV.U32 R0, RZ, RZ, R155 ;  /* 0x000000ffff007224 */ /* 0x000fc600078e009b */
[----:B------:R-:W-:Y:S01]  /*a3b0*/  STL.64 [R1+0x60], R52 ;  /* 0x0000603401007387 */ /* 0x000fe20000100a00 */
[----:B------:R-:W-:Y:S01]  /*a3c0*/  IMAD.MOV.U32 R18, RZ, RZ, R152 ;  /* 0x000000ffff127224 */ /* 0x000fe200078e0098 */
[----:B------:R-:W-:Y:S02]  /*a3d0*/  MOV R17, R153 ;  /* 0x0000009900117202 */ /* 0x000fe40000000f00 */
[----:B------:R-:W-:Y:S01]  /*a3e0*/  STL.64 [R1+0x68], R54 ;  /* 0x0000683601007387 */ /* 0x000fe20000100a00 */
[----:B------:R-:W-:-:S03]  /*a3f0*/  IMAD.MOV.U32 R20, RZ, RZ, R150 ;  /* 0x000000ffff147224 */ /* 0x000fc600078e0096 */
[----:B------:R0:W-:Y:S01]  /*a400*/  STL [R1+0x70], R56 ;  /* 0x0000703801007387 */ /* 0x0001e20000100800 */
[----:B------:R-:W-:Y:S01]  /*a410*/  IMAD.MOV.U32 R19, RZ, RZ, R151 ;  /* 0x000000ffff137224 */ /* 0x000fe200078e0097 */
[----:B------:R-:W-:Y:S02]  /*a420*/  MOV R22, R148 ;  /* 0x0000009400167202 */ /* 0x000fe40000000f00 */
[----:B------:R-:W2:Y:S01]  /*a430*/  LDL.LU.64 R154, [R1+0x668] ;  /* 0x00066800019a7983 */ /* 0x000ea20000300a00 */
[----:B------:R-:W-:-:S03]  /*a440*/  IMAD.MOV.U32 R21, RZ, RZ, R149 ;  /* 0x000000ffff157224 */ /* 0x000fc600078e0095 */
[----:B------:R-:W3:Y:S01]  /*a450*/  LDL.LU.64 R152, [R1+0x660] ;  /* 0x0006600001987983 */ /* 0x000ee20000300a00 */
        /* <DEDUP_REMOVED lines=135> */
[----:B------:R-:W-:-:S03]  /*acd0*/  IMAD.MOV.U32 R208, RZ, RZ, R57 ;  /* 0x000000ffffd07224 */ /* 0x000fc600078e0039 */
        /* <DEDUP_REMOVED lines=118> */
[----:B------:R0:W5:Y:S01]  /*b440*/  LDL.LU R208, [R1+0x46c] ;  /* 0x00046c0001d07983 */ /* 0x0001620000300800 */
[----:B------:R-:W-:-:S03]  /*b450*/  IMAD.MOV.U32 R62, RZ, RZ, R158 ;  /* 0x000000ffff3e7224 */ /* 0x000fc600078e009e */
[----:B------:R0:W5:Y:S01]  /*b460*/  LDL.LU R209, [R1+0x468] ;  /* 0x0004680001d17983 */ /* 0x0001620000300800 */
[----:B------:R-:W-:-:S03]  /*b470*/  IMAD.MOV.U32 R63, RZ, RZ, R157 ;  /* 0x000000ffff3f7224 */ /* 0x000fc600078e009d */
[----:B------:R0:W5:Y:S01]  /*b480*/  LDL.LU R210, [R1+0x464] ;  /* 0x0004640001d27983 */ /* 0x0001620000300800 */
[----:B------:R-:W-:-:S03]  /*b490*/  MOV R64, R156 ;  /* 0x0000009c00407202 */ /* 0x000fc60000000f00 */
[----:B------:R0:W5:Y:S04]  /*b4a0*/  LDL.LU R211, [R1+0x460] ;  /* 0x0004600001d37983 */ /* 0x0001680000300800 */
        /* <DEDUP_REMOVED lines=41> */
[----:B------:R-:W-:Y:S01]  /*b740*/  UIADD3 UR6, UR6, 0x806, URZ ;  /* 0x0000080606067890 */ /* 0x000fe2000fffe03f */
[----:B------:R-:W-:Y:S01]  /*b750*/  IMAD.MOV.U32 R88, RZ, RZ, R231 ;  /* 0x000000ffff587224 */ /* 0x000fe200078e00e7 */
[----:B------:R-:W-:Y:S01]  /*b760*/  UMOV UR7, 0x40000040 ;  /* 0x4000004000077882 */ /* 0x000fe20000000000 */
[----:B------:R-:W-:Y:S01]  /*b770*/  IMAD.MOV.U32 R90, RZ, RZ, R229 ;  /* 0x000000ffff5a7224 */ /* 0x000fe200078e00e5 */
[----:B------:R0:W5:Y:S01]  /*b780*/  LDL.LU R4, [R1+0x44c] ;  /* 0x00044c0001047983 */ /* 0x0001620000300800 */
[----:B------:R-:W-:Y:S01]  /*b790*/  IMAD.MOV.U32 R91, RZ, RZ, R228 ;  /* 0x000000ffff5b7224 */ /* 0x000fe200078e00e4 */
[----:B------:R-:W1:Y:S01]  /*b7a0*/  LDC R216, c[0x0][0x28c] ;  /* 0x0000a300ffd87b82 */ /* 0x000e620000000800 */
[----:B------:R-:W-:Y:S01]  /*b7b0*/  IMAD.MOV.U32 R92, RZ, RZ, R227 ;  /* 0x000000ffff5c7224 */ /* 0x000fe200078e00e3 */
[----:B------:R0:W5:Y:S01]  /*b7c0*/  LDL.LU R8, [R1+0x448] ;  /* 0x0004480001087983 */ /* 0x0001620000300800 */
[----:B------:R-:W-:-:S02]  /*b7d0*/  IMAD.MOV.U32 R93, RZ, RZ, R226 ;  /* 0x000000ffff5d7224 */ /* 0x000fc400078e00e2 */
[----:B------:R-:W-:Y:S01]  /*b7e0*/  IMAD.MOV.U32 R95, RZ, RZ, R224 ;  /* 0x000000ffff5f7224 */ /* 0x000fe200078e00e0 */
[----:B------:R0:W5:Y:S01]  /*b7f0*/  LDL.LU R3, [R1+0x444] ;  /* 0x0004440001037983 */ /* 0x0001620000300800 */
[----:B------:R-:W-:Y:S02]  /*b800*/  IMAD.MOV.U32 R96, RZ, RZ, R223 ;  /* 0x000000ffff607224 */ /* 0x000fe400078e00df */
[----:B------:R-:W-:Y:S01]  /*b810*/  IMAD.MOV.U32 R97, RZ, RZ, R222 ;  /* 0x000000ffff617224 */ /* 0x000fe200078e00de */
[----:B------:R0:W5:Y:S01]  /*b820*/  LDL.LU R9, [R1+0x440] ;  /* 0x0004400001097983 */ /* 0x0001620000300800 */
[----:B------:R-:W-:Y:S02]  /*b830*/  IMAD.MOV.U32 R98, RZ, RZ, R221 ;  /* 0x000000ffff627224 */ /* 0x000fe400078e00dd */
        /* <DEDUP_REMOVED lines=58> */
[----:B------:R-:W-:-:S06]  /*bbe0*/  IMAD.MOV.U32 R155, RZ, RZ, R0 ;  /* 0x000000ffff9b7224 */ /* 0x000fcc00078e0000 */
        /* <DEDUP_REMOVED lines=67> */
[----:B--2---:R-:W2:Y:S04]  /*c020*/  LDL.LU.64 R154, [R1+0x400] ;  /* 0x00040000019a7983 */ /* 0x004ea80000300a00 */
        /* <DEDUP_REMOVED lines=62> */
[----:B------:R-:W2:Y:S02]  /*c410*/  LDL.LU.64 R28, [R1+0x208] ;  /* 0x00020800011c7983 */ /* 0x000ea40000300a00 */
[----:B--2---:R-:W-:-:S06]  /*c420*/  WARPGROUP.ARRIVE ;  /* 0x00000000000079c5 */ /* 0x004fcc0000000000 */
[----:B------:R-:W-:Y:S03]  /*c430*/  HGMMA.64x256x16.F32.BF16 R24, R152, gdesc[UR4], R24, gsb0 ;  /* 0x03e0000498187df0 */ /* 0x000fe60008001818 */
[----:B------:R-:W-:Y:S02]  /*c440*/  WARPGROUP.DEPBAR.LE gsb0, 0x0 ;  /* 0x00008000000079c5 */ /* 0x000fe40000010000 */
[----:B01----:R-:W-:Y:S05]  /*c450*/  @!P2 BRA `(.L_x_20) ;  /* 0x000000040014a947 */ /* 0x003fea0003800000 */
[----:B------:R-:W-:Y:S05]  /*c460*/  @!P0 BRA `(.L_x_21) ;  /* 0x0000000000048947 */ /* 0x000fea0003800000 */
[----:B------:R-:W-:Y:S01]  /*c470*/  BPT.TRAP 0x1 ;  /* 0x000000040000795c */ /* 0x000fe20000300000 */
.L_x_21:
[----:B-----5:R-:W-:-:S04]  /*c480*/  IMAD R0, R11, 0x8000, R6 ;  /* 0x000080000b007824 */ /* 0x020fc800078e0206 */
[----:B------:R-:W-:Y:S01]  /*c490*/  IMAD.IADD R0, R4, 0x1, R0 ;  /* 0x0000000104007824 */ /* 0x000fe200078e0200 */
[----:B------:R-:W-:Y:S06]  /*c4a0*/  @P1 BRA `(.L_x_22) ;  /* 0x00000000001c1947 */ /* 0x000fec0003800000 */
[----:B------:R-:W-:-:S04]  /*c4b0*/  UISETP.NE.AND UP0, UPT, UR39, 0x1, UPT ;  /* 0x000000012700788c */ /* 0x000fc8000bf05270 */
[----:B------:R-:W-:-:S04]  /*c4c0*/  USEL UR5, URZ, 0x1, UP0 ;  /* 0x000000013f057887 */ /* 0x000fc80008000000 */
[----:B------:R-:W-:-:S06]  /*c4d0*/  ULOP3.LUT UR5, UR38, UR5, URZ, 0x3c, !UPT ;  /* 0x0000000526057292 */ /* 0x000fcc000f8e3c3f */
[----:B------:R-:W-:-:S05]  /*c4e0*/  IMAD.U32 R3, RZ, RZ, UR5 ;  /* 0x00000005ff037e24 */ /* 0x000fca000f8e00ff */
[----:B------:R-:W-:-:S04]  /*c4f0*/  SHF.L.U32 R3, R3, 0x1f, RZ ;  /* 0x0000001f03037819 */ /* 0x000fc800000006ff */
[----:B------:R-:W0:Y:S02]  /*c500*/  SYNCS.PHASECHK.TRANS64.TRYWAIT P1, [R12+URZ], R3 ;  /* 0x000000030c0075a7 */ /* 0x000e24000802017f */
[----:B0-----:R-:W-:Y:S05]  /*c510*/  @!P1 BRA `(.L_x_23) ;  /* 0x000002a400a49947 */ /* 0x001fea0003800000 */
.L_x_22:
[----:B------:R-:W-:Y:S04]  /*c520*/  LDS.U16 R5, [R0+0xc00] ;  /* 0x000c000000057984 */ /* 0x000fe80000000400 */
[----:B0-----:R-:W0:Y:S04]  /*c530*/  LDS.U16 R3, [R0+0x800] ;  /* 0x0008000000037984 */ /* 0x001e280000000400 */
[----:B------:R-:W-:Y:S04]  /*c540*/  LDS.U16 R15, [R0+0xc08] ;  /* 0x000c0800000f7984 */ /* 0x000fe80000000400 */
[----:B------:R-:W1:Y:S04]  /*c550*/  LDS.U16 R12, [R0+0x808] ;  /* 0x00080800000c7984 */ /* 0x000e680000000400 */
[----:B------:R-:W-:Y:S04]  /*c560*/  LDS.U16 R8, [R0+0x4c00] ;  /* 0x004c000000087984 */ /* 0x000fe80000000400 */
[----:B------:R-:W2:Y:S04]  /*c570*/  LDS.U16 R7, [R0+0x4800] ;  /* 0x0048000000077984 */ /* 0x000ea80000000400 */
[----:B------:R-:W-:Y:S04]  /*c580*/  LDS.U16 R18, [R0+0x4c08] ;  /* 0x004c080000127984 */ /* 0x000fe80000000400 */
[----:B------:R3:W4:Y:S02]  /*c590*/  LDS.U16 R17, [R0+0x4808] ;  /* 0x0048080000117984 */ /* 0x0007240000000400 */
[----:B---3--:R-:W-:-:S02]  /*c5a0*/  IADD3 R0, R10, R0, RZ ;  /* 0x000000000a007210 */ /* 0x008fc40007ffe0ff */
[----:B0-----:R-:W-:-:S04]  /*c5b0*/  PRMT R5, R3, 0x5410, R5 ;  /* 0x0000541003057816 */ /* 0x001fc80000000005 */
[-C--:B------:R-:W-:Y:S02]  /*c5c0*/  F2FP.F16.E4M3.UNPACK_B R3, R5.reuse ;  /* 0x00000005ff03723e */ /* 0x080fe400020006ff */
[----:B------:R-:W-:Y:S02]  /*c5d0*/  F2FP.F16.E4M3.UNPACK_B R5, R5.H1 ;  /* 0x00000005ff05723e */ /* 0x000fe400030006ff */
[----:B-1----:R-:W-:Y:S01]  /*c5e0*/  PRMT R12, R12, 0x5410, R15 ;  /* 0x000054100c0c7816 */ /* 0x002fe2000000000f */
[--C-:B------:R-:W-:Y:S02]  /*c5f0*/  HADD2.F32 R212, -RZ, R3.reuse.H0_H0 ;  /* 0x20000003ffd47230 */ /* 0x100fe40000004100 */
[----:B------:R-:W-:Y:S02]  /*c600*/  HADD2.F32 R3, -RZ, R3.H1_H1 ;  /* 0x30000003ff037230 */ /* 0x000fe40000004100 */
[--C-:B------:R-:W-:Y:S02]  /*c610*/  HADD2.F32 R213, -RZ, R5.reuse.H0_H0 ;  /* 0x20000005ffd57230 */ /* 0x100fe40000004100 */
[----:B------:R-:W-:Y:S01]  /*c620*/  HADD2.F32 R5, -RZ, R5.H1_H1 ;  /* 0x30000005ff057230 */ /* 0x000fe20000004100 */
[----:B------:R-:W-:-:S02]  /*c630*/  F2FP.BF16.F32.PACK_AB R212, R3, R212 ;  /* 0x000000d403d4723e */ /* 0x000fc400000010ff */
[-C--:B------:R-:W-:Y:S02]  /*c640*/  F2FP.F16.E4M3.UNPACK_B R3, R12.reuse ;  /* 0x0000000cff03723e */ /* 0x080fe400020006ff */
[----:B--2---:R-:W-:Y:S02]  /*c650*/  PRMT R7, R7, 0x5410, R8 ;  /* 0x0000541007077816 */ /* 0x004fe40000000008 */
[----:B------:R-:W-:Y:S01]  /*c660*/  F2FP.BF16.F32.PACK_AB R213, R5, R213 ;  /* 0x000000d505d5723e */ /* 0x000fe200000010ff */
[--C-:B------:R-:W-:Y:S01]  /*c670*/  HADD2.F32 R214, -RZ, R3.reuse.H0_H0 ;  /* 0x20000003ffd67230 */ /* 0x100fe20000004100 */
[----:B------:R-:W-:Y:S01]  /*c680*/  F2FP.F16.E4M3.UNPACK_B R5, R12.H1 ;  /* 0x0000000cff05723e */ /* 0x000fe200030006ff */
[----:B------:R-:W-:Y:S01]  /*c690*/  HADD2.F32 R3, -RZ, R3.H1_H1 ;  /* 0x30000003ff037230 */ /* 0x000fe20000004100 */
[----:B----4-:R-:W-:-:S03]  /*c6a0*/  PRMT R17, R17, 0x5410, R18 ;  /* 0x0000541011117816 */ /* 0x010fc60000000012 */
[--C-:B------:R-:W-:Y:S01]  /*c6b0*/  HADD2.F32 R215, -RZ, R5.reuse.H0_H0 ;  /* 0x20000005ffd77230 */ /* 0x100fe20000004100 */
[----:B------:R-:W-:Y:S01]  /*c6c0*/  F2FP.BF16.F32.PACK_AB R214, R3, R214 ;  /* 0x000000d603d6723e */ /* 0x000fe200000010ff */
[----:B------:R-:W-:Y:S01]  /*c6d0*/  HADD2.F32 R5, -RZ, R5.H1_H1 ;  /* 0x30000005ff057230 */ /* 0x000fe20000004100 */
[----:B------:R-:W-:-:S04]  /*c6e0*/  F2FP.F16.E4M3.UNPACK_B R3, R7 ;  /* 0x00000007ff03723e */ /* 0x000fc800020006ff */
[----:B------:R-:W-:Y:S01]  /*c6f0*/  F2FP.BF16.F32.PACK_AB R215, R5, R215 ;  /* 0x000000d705d7723e */ /* 0x000fe200000010ff */
[--C-:B------:R-:W-:Y:S02]  /*c700*/  HADD2.F32 R8, -RZ, R3.reuse.H0_H0 ;  /* 0x20000003ff087230 */ /* 0x100fe40000004100 */
[----:B------:R-:W-:Y:S01]  /*c710*/  HADD2.F32 R208, -RZ, R3.H1_H1 ;  /* 0x30000003ffd07230 */ /* 0x000fe20000004100 */
[----:B------:R-:W-:Y:S02]  /*c720*/  F2FP.F16.E4M3.UNPACK_B R3, R7.H1 ;  /* 0x00000007ff03723e */ /* 0x000fe400030006ff */
[----:B------:R-:W-:Y:S02]  /*c730*/  LDS.U16 R7, [R0+0xc08] ;  /* 0x000c080000077984 */ /* 0x000fe40000000400 */
[----:B------:R-:W-:Y:S01]  /*c740*/  F2FP.BF16.F32.PACK_AB R208, R208, R8 ;  /* 0x00000008d0d0723e */ /* 0x000fe200000010ff */
[--C-:B------:R-:W-:Y:S01]  /*c750*/  HADD2.F32 R5, -RZ, R3.reuse.H0_H0 ;  /* 0x20000003ff057230 */ /* 0x100fe20000004100 */
[----:B------:R-:W-:Y:S01]  /*c760*/  LDS.U16 R8, [R0+0x4c00] ;  /* 0x004c000000087984 */ /* 0x000fe20000000400 */
[----:B------:R-:W-:Y:S01]  /*c770*/  HADD2.F32 R209, -RZ, R3.H1_H1 ;  /* 0x30000003ffd17230 */ /* 0x000fe20000004100 */
[----:B------:R-:W-:-:S04]  /*c780*/  F2FP.F16.E4M3.UNPACK_B R3, R17 ;  /* 0x00000011ff03723e */ /* 0x000fc800020006ff */
[----:B------:R-:W-:Y:S01]  /*c790*/  F2FP.BF16.F32.PACK_AB R209, R209, R5 ;  /* 0x00000005d1d1723e */ /* 0x000fe200000010ff */
[--C-:B------:R-:W-:Y:S02]  /*c7a0*/  HADD2.F32 R5, -RZ, R3.reuse.H0_H0 ;  /* 0x20000003ff057230 */ /* 0x100fe40000004100 */
[----:B------:R-:W-:Y:S01]  /*c7b0*/  HADD2.F32 R210, -RZ, R3.H1_H1 ;  /* 0x30000003ffd27230 */ /* 0x000fe20000004100 */
[----:B------:R-:W-:-:S04]  /*c7c0*/  F2FP.F16.E4M3.UNPACK_B R3, R17.H1 ;  /* 0x00000011ff03723e */ /* 0x000fc800030006ff */
[----:B------:R-:W-:Y:S01]  /*c7d0*/  F2FP.BF16.F32.PACK_AB R210, R210, R5 ;  /* 0x00000005d2d2723e */ /* 0x000fe200000010ff */
[--C-:B------:R-:W-:Y:S01]  /*c7e0*/  HADD2.F32 R211, -RZ, R3.reuse.H0_H0 ;  /* 0x20000003ffd37230 */ /* 0x100fe20000004100 */
[----:B------:R-:W-:Y:S01]  /*c7f0*/  LDS.U16 R5, [R0+0xc00] ;  /* 0x000c000000057984 */ /* 0x000fe20000000400 */
[----:B------:R-:W-:-:S05]  /*c800*/  HADD2.F32 R3, -RZ, R3.H1_H1 ;  /* 0x30000003ff037230 */ /* 0x000fca0000004100 */
[----:B------:R-:W-:Y:S02]  /*c810*/  F2FP.BF16.F32.PACK_AB R211, R3, R211 ;  /* 0x000000d303d3723e */ /* 0x000fe400000010ff */
[----:B------:R-:W0:Y:S02]  /*c820*/  LDS.U16 R3, [R0+0x800] ;  /* 0x0008000000037984 */ /* 0x000e240000000400 */
[----:B0-----:R-:W-:Y:S02]  /*c830*/  PRMT R3, R3, 0x5410, R5 ;  /* 0x0000541003037816 */ /* 0x001fe40000000005 */
[----:B------:R-:W0:Y:S02]  /*c840*/  LDS.U16 R5, [R0+0x808] ;  /* 0x0008080000057984 */ /* 0x000e240000000400 */
[----:B0-----:R-:W-:Y:S02]  /*c850*/  PRMT R5, R5, 0x5410, R7 ;  /* 0x0000541005057816 */ /* 0x001fe40000000007 */
[----:B------:R-:W0:Y:S02]  /*c860*/  LDS.U16 R7, [R0+0x4800] ;  /* 0x0048000000077984 */ /* 0x000e240000000400 */
[----:B0-----:R-:W-:-:S02]  /*c870*/  PRMT R7, R7, 0x5410, R8 ;  /* 0x0000541007077816 */ /* 0x001fc40000000008 */
[----:B------:R-:W-:Y:S04]  /*c880*/  LDS.U16 R8, [R0+0x4c08] ;  /* 0x004c080000087984 */ /* 0x000fe80000000400 */
[----:B------:R-:W0:Y:S02]  /*c890*/  LDS.U16 R0, [R0+0x4808] ;  /* 0x0048080000007984 */ /* 0x000e240000000400 */
[----:B0-----:R-:W-:-:S07]  /*c8a0*/  PRMT R8, R0, 0x5410, R8 ;  /* 0x0000541000087816 */ /* 0x001fce0000000008 */
.L_x_20:
[----:B------:R-:W-:-:S06]  /*c8b0*/  UISETP.NE.AND UP0, UPT, UR42, 0x1, UPT ;  /* 0x000000012a00788c */ /* 0x000fcc000bf05270 */
[----:B------:R-:W-:-:S13]  /*c8c0*/  PLOP3.LUT P1, PT, PT, PT, UP0, 0x80, 0x0 ;  /* 0x000000000000781c */ /* 0x000fda0003f2f008 */
[----:B------:R-:W-:Y:S05]  /*c8d0*/  @!P1 BRA `(.L_x_24) ;  /* 0x0000015400b09947 */ /* 0x000fea0003800000 */
[----:B------:R-:W-:Y:S02]  /*c8e0*/  R2UR UR5, R216 ;  /* 0x00000000d80572ca */ /* 0x000fe400000e0000 */
[----:B-----5:R-:W-:-:S11]  /*c8f0*/  R2UR UR8, R11 ;  /* 0x000000000b0872ca */ /* 0x020fd600000e0000 */
[----:B------:R-:W-:-:S06]  /*c900*/  UISETP.GT.AND UP0, UPT, UR5, 0x100, UPT ;  /* 0x000001000500788c */ /* 0x000fcc000bf04270 */
[----:B------:R-:W-:-:S05]  /*c910*/  PLOP3.LUT P1, PT, PT, PT, UP0, 0x80, 0x0 ;  /* 0x000000000000781c */ /* 0x000fca0003f2f008 */
[----:B------:R-:W-:Y:S02]  /*c920*/  @!UP0 USHF.L.U32 UR9, UR8, 0xf, URZ ;  /* 0x0000000f08098899 */ /* 0x000fe4000800063f */
[----:B------:R-:W-:Y:S01]  /*c930*/  @!UP0 UMOV UR7, UR8 ;  /* 0x0000000800078c82 */ /* 0x000fe20008000000 */
[----:B------:R-:W-:-:S05]  /*c940*/  @!UP0 UMOV UR5, UR39 ;  /* 0x0000002700058c82 */ /* 0x000fca0008000000 */
[----:B------:R-:W-:Y:S01]  /*c950*/  @!P1 VIADD R11, R10, UR9 ;  /* 0x000000090a0b9c36 */ /* 0x000fe20008000000 */
[----:B------:R-:W-:Y:S06]  /*c960*/  @!P1 BRA `(.L_x_25) ;  /* 0x000000ac00389947 */ /* 0x000fec0003800000 */
[----:B------:R-:W-:Y:S01]  /*c970*/  R2UR UR12, R13 ;  /* 0x000000000d0c72ca */ /* 0x000fe200000e0000 */
[----:B------:R-:W-:Y:S01]  /*c980*/  UIADD3 UR6, UR42, -0x1, URZ ;  /* 0xffffffff2a067890 */ /* 0x000fe2000fffe03f */
[----:B------:R-:W-:-:S13]  /*c990*/  UMOV UR5, UR39 ;  /* 0x0000002700057c82 */ /* 0x000fda0008000000 */
.L_x_32:
        /* <DEDUP_REMOVED lines=100> */
[----:B------:R-:W-:Y:S01]  /*cfe0*/  ULEA UR9, UR8, UR4, 0xc ;  /* 0x0000000408097291 */ /* 0x000fe2000f8e603f */
        /* <DEDUP_REMOVED lines=105> */
[----:B------:R-:W-:-:S04]  /*d680*/  UIADD3 UR7, UR8, 0x1, URZ ;  /* 0x0000000108077890 */ /* 0x000fc8000fffe03f */
[----:B------:R-:W-:-:S04]  /*d690*/  UISETP.NE.AND UP0, UPT, UR7, 0x2, UPT ;  /* 0x000000020700788c */ /* 0x000fc8000bf05270 */
[----:B------:R-:W-:Y:S01]  /*d6a0*/  USEL UR7, UR7, URZ, UP0 ;  /* 0x0000003f07077287 */ /* 0x000fe20008000000 */
[----:B--2---:R-:W-:-:S06]  /*d6b0*/  WARPGROUP.ARRIVE ;  /* 0x00000000000079c5 */ /* 0x004fcc0000000000 */
[----:B------:R-:W-:Y:S01]  /*d6c0*/  HGMMA.64x256x16.F32.BF16 R24, R208, gdesc[UR8], R24, gsb0 ;  /* 0x03e00008d0187df0 */ /* 0x000fe20008001818 */
[----:B------:R-:W-:-:S04]  /*d6d0*/  USEL UR10, URZ, 0x1, UP0 ;  /* 0x000000013f0a7887 */ /* 0x000fc80008000000 */
[----:B------:R-:W-:Y:S01]  /*d6e0*/  ULOP3.LUT UR12, UR12, UR10, URZ, 0x3c, !UPT ;  /* 0x0000000a0c0c7292 */ /* 0x000fe2000f8e3c3f */
[----:B------:R-:W-:Y:S02]  /*d6f0*/  WARPGROUP.DEPBAR.LE gsb0, 0x0 ;  /* 0x00008000000079c5 */ /* 0x000fe40000010000 */
[----:B------:R-:W-:Y:S09]  /*d700*/  @!P0 BRA `(.L_x_26) ;  /* 0x0000000000048947 */ /* 0x000ff20003800000 */
[----:B------:R-:W-:Y:S01]  /*d710*/  BPT.TRAP 0x1 ;  /* 0x000000040000795c */ /* 0x000fe20000300000 */
.L_x_26:
        /* <DEDUP_REMOVED lines=166> */
[----:B------:R-:W-:Y:S01]  /*e180*/  F2FP.F16.E4M3.UNPACK_B R0, R3 ;  /* 0x00000003ff00723e */ /* 0x000fe200020006ff */
[----:B------:R-:W0:Y:S01]  /*e190*/  S2UR UR11, SR_CgaCtaId ;  /* 0x00000000000b79c3 */ /* 0x000e220000008800 */
[----:B------:R-:W-:Y:S01]  /*e1a0*/  UMOV UR10, 0x400 ;  /* 0x00000400000a7882 */ /* 0x000fe20000000000 */
[----:B------:R-:W-:Y:S02]  /*e1b0*/  STL.64 [R1+0xd50], R74 ;  /* 0x000d504a01007387 */ /* 0x000fe40000100a00 */
[----:B------:R-:W-:-:S02]  /*e1c0*/  HADD2.F32 R4, -RZ, R0.H0_H0 ;  /* 0x20000000ff047230 */ /* 0x000fc40000004100 */
[----:B------:R-:W-:Y:S01]  /*e1d0*/  HADD2.F32 R204, -RZ, R0.H1_H1 ;  /* 0x30000000ffcc7230 */ /* 0x000fe20000004100 */
[----:B------:R-:W-:Y:S01]  /*e1e0*/  F2FP.F16.E4M3.UNPACK_B R0, R3.H1 ;  /* 0x00000003ff00723e */ /* 0x000fe200030006ff */
[----:B------:R-:W-:Y:S03]  /*e1f0*/  STL.64 [R1+0xd48], R72 ;  /* 0x000d484801007387 */ /* 0x000fe60000100a00 */
[----:B------:R-:W-:Y:S01]  /*e200*/  F2FP.BF16.F32.PACK_AB R204, R204, R4 ;  /* 0x00000004cccc723e */ /* 0x000fe200000010ff */
[--C-:B------:R-:W-:Y:S01]  /*e210*/  HADD2.F32 R3, -RZ, R0.reuse.H0_H0 ;  /* 0x20000000ff037230 */ /* 0x100fe20000004100 */
[----:B------:R-:W-:Y:S01]  /*e220*/  STL [R1+0xb44], R10 ;  /* 0x000b440a01007387 */ /* 0x000fe20000100800 */
[----:B------:R-:W-:Y:S01]  /*e230*/  HADD2.F32 R205, -RZ, R0.H1_H1 ;  /* 0x30000000ffcd7230 */ /* 0x000fe20000004100 */
[----:B------:R-:W-:Y:S02]  /*e240*/  F2FP.F16.E4M3.UNPACK_B R0, R5 ;  /* 0x00000005ff00723e */ /* 0x000fe400020006ff */
[----:B------:R-:W-:Y:S02]  /*e250*/  STL [R1+0xb40], R14 ;  /* 0x000b400e01007387 */ /* 0x000fe40000100800 */
[----:B------:R-:W-:Y:S01]  /*e260*/  F2FP.BF16.F32.PACK_AB R205, R205, R3 ;  /* 0x00000003cdcd723e */ /* 0x000fe200000010ff */
[--C-:B------:R-:W-:Y:S01]  /*e270*/  HADD2.F32 R3, -RZ, R0.reuse.H0_H0 ;  /* 0x20000000ff037230 */ /* 0x100fe20000004100 */
[----:B------:R-:W-:Y:S01]  /*e280*/  STL [R1+0x3fc], R16 ;  /* 0x0003fc1001007387 */ /* 0x000fe20000100800 */
[----:B------:R-:W-:Y:S01]  /*e290*/  HADD2.F32 R206, -RZ, R0.H1_H1 ;  /* 0x30000000ffce7230 */ /* 0x000fe20000004100 */
[----:B------:R-:W-:Y:S01]  /*e2a0*/  F2FP.F16.E4M3.UNPACK_B R0, R5.H1 ;  /* 0x00000005ff00723e */ /* 0x000fe200030006ff */
[----:B0-----:R-:W-:Y:S01]  /*e2b0*/  ULEA UR11, UR11, UR10, 0x18 ;  /* 0x0000000a0b0b7291 */ /* 0x001fe2000f8ec03f */
[----:B------:R-:W-:Y:S01]  /*e2c0*/  STL [R1+0x3f8], R2 ;  /* 0x0003f80201007387 */ /* 0x000fe20000100800 */
[----:B------:R-:W-:Y:S01]  /*e2d0*/  UIADD3 UR10, UR9, 0x2, URZ ;  /* 0x00000002090a7890 */ /* 0x000fe2000fffe03f */
[----:B------:R-:W-:Y:S01]  /*e2e0*/  F2FP.BF16.F32.PACK_AB R206, R206, R3 ;  /* 0x00000003cece723e */ /* 0x000fe200000010ff */
[----:B------:R-:W-:-:S02]  /*e2f0*/  HADD2.F32 R207, -RZ, R0.H0_H0 ;  /* 0x20000000ffcf7230 */ /* 0x000fc40000004100 */
[----:B------:R-:W-:Y:S02]  /*e300*/  HADD2.F32 R0, -RZ, R0.H1_H1 ;  /* 0x30000000ff007230 */ /* 0x000fe40000004100 */
[----:B------:R-:W-:Y:S02]  /*e310*/  IMAD.U32 R3, RZ, RZ, UR7 ;  /* 0x00000007ff037e24 */ /* 0x000fe4000f8e00ff */
[----:B------:R-:W-:Y:S01]  /*e320*/  IMAD.U32 R4, RZ, RZ, UR11 ;  /* 0x0000000bff047e24 */ /* 0x000fe2000f8e00ff */
[----:B------:R-:W-:Y:S01]  /*e330*/  F2FP.BF16.F32.PACK_AB R207, R0, R207 ;  /* 0x000000cf00cf723e */ /* 0x000fe200000010ff */
[----:B------:R-:W-:Y:S01]  /*e340*/  IMAD.U32 R0, RZ, RZ, UR12 ;  /* 0x0000000cff007e24 */ /* 0x000fe2000f8e00ff */
[----:B------:R-:W-:Y:S02]  /*e350*/  UMOV UR11, 0x40000040 ;  /* 0x40000040000b7882 */ /* 0x000fe40000000000 */
[----:B------:R-:W-:Y:S02]  /*e360*/  LEA R11, R3, R4, 0x3 ;  /* 0x00000004030b7211 */ /* 0x000fe400078e18ff */
[----:B------:R-:W-:-:S03]  /*e370*/  SHF.L.U32 R12, R0, 0x1f, RZ ;  /* 0x0000001f000c7819 */ /* 0x000fc600000006ff */
[----:B------:R-:W-:Y:S01]  /*e380*/  STL [R1+0x404], R11 ;  /* 0x0004040b01007387 */ /* 0x000fe20000100800 */
[----:B------:R0:W1:Y:S03]  /*e390*/  SYNCS.PHASECHK.TRANS64.TRYWAIT P1, [R11+URZ], R12 ;  /* 0x0000000c0b0075a7 */ /* 0x000066000802017f */
[----:B------:R-:W-:Y:S01]  /*e3a0*/  STL [R1+0x400], R12 ;  /* 0x0004000c01007387 */ /* 0x000fe20000100800 */
        /* <DEDUP_REMOVED lines=107> */
[----:B------:R-:W-:-:S05]  /*ea60*/  F2FP.F16.E4M3.UNPACK_B R0, R7 ;  /* 0x00000007ff00723e */ /* 0x000fca00020006ff */
[--C-:B------:R-:W-:Y:S02]  /*ea70*/  HADD2.F32 R3, -RZ, R0.reuse.H0_H0 ;  /* 0x20000000ff037230 */ /* 0x100fe40000004100 */
[----:B---3--:R-:W-:Y:S01]  /*ea80*/  HADD2.F32 R200, -RZ, R0.H1_H1 ;  /* 0x30000000ffc87230 */ /* 0x008fe20000004100 */
[----:B------:R-:W-:-:S04]  /*ea90*/  F2FP.F16.E4M3.UNPACK_B R0, R7.H1 ;  /* 0x00000007ff00723e */ /* 0x000fc800030006ff */
[----:B------:R-:W-:Y:S01]  /*eaa0*/  F2FP.BF16.F32.PACK_AB R200, R200, R3 ;  /* 0x00000003c8c8723e */ /* 0x000fe200000010ff */
[--C-:B------:R-:W-:Y:S02]  /*eab0*/  HADD2.F32 R201, -RZ, R0.reuse.H0_H0 ;  /* 0x20000000ffc97230 */ /* 0x100fe40000004100 */
[----:B------:R-:W-:-:S05]  /*eac0*/  HADD2.F32 R0, -RZ, R0.H1_H1 ;  /* 0x30000000ff007230 */ /* 0x000fca0000004100 */
[----:B------:R-:W-:Y:S02]  /*ead0*/  F2FP.BF16.F32.PACK_AB R201, R0, R201 ;  /* 0x000000c900c9723e */ /* 0x000fe400000010ff */
[----:B------:R-:W-:-:S05]  /*eae0*/  F2FP.F16.E4M3.UNPACK_B R0, R8 ;  /* 0x00000008ff00723e */ /* 0x000fca00020006ff */
[--C-:B------:R-:W-:Y:S02]  /*eaf0*/  HADD2.F32 R3, -RZ, R0.reuse.H0_H0 ;  /* 0x20000000ff037230 */ /* 0x100fe40000004100 */
[----:B----4-:R-:W-:Y:S01]  /*eb00*/  HADD2.F32 R202, -RZ, R0.H1_H1 ;  /* 0x30000000ffca7230 */ /* 0x010fe20000004100 */
[----:B------:R-:W-:-:S04]  /*eb10*/  F2FP.F16.E4M3.UNPACK_B R0, R8.H1 ;  /* 0x00000008ff00723e */ /* 0x000fc800030006ff */
[----:B------:R-:W-:Y:S01]  /*eb20*/  F2FP.BF16.F32.PACK_AB R202, R202, R3 ;  /* 0x00000003caca723e */ /* 0x000fe200000010ff */
[--C-:B------:R-:W-:Y:S02]  /*eb30*/  HADD2.F32 R203, -RZ, R0.reuse.H0_H0 ;  /* 0x20000000ffcb7230 */ /* 0x100fe40000004100 */
[----:B------:R-:W-:-:S05]  /*eb40*/  HADD2.F32 R0, -RZ, R0.H1_H1 ;  /* 0x30000000ff007230 */ /* 0x000fca0000004100 */
[----:B------:R-:W-:-:S04]  /*eb50*/  F2FP.BF16.F32.PACK_AB R203, R0, R203 ;  /* 0x000000cb00cb723e */ /* 0x000fc800000010ff */
        /* <DEDUP_REMOVED lines=67> */
[----:B--2---:R-:W2:Y:S04]  /*ef90*/  LDL.LU.64 R24, [R1] ;  /* 0x0000000001187983 */ /* 0x004ea80000300a00 */
        /* <DEDUP_REMOVED lines=63> */
[----:B------:R-:W-:Y:S01]  /*f390*/  IMAD.U32 R5, RZ, RZ, UR8 ;  /* 0x00000008ff057e24 */ /* 0x000fe2000f8e00ff */
[----:B------:R-:W-:Y:S01]  /*f3a0*/  UIADD3 UR8, UR9, 0x4, URZ ;  /* 0x0000000409087890 */ /* 0x000fe2000fffe03f */
[----:B------:R-:W-:-:S02]  /*f3b0*/  UMOV UR11, 0x40000040 ;  /* 0x40000040000b7882 */ /* 0x000fc40000000000 */
[----:B------:R-:W-:Y:S01]  /*f3c0*/  IMAD R0, R5, 0x8000, R9 ;  /* 0x0000800005007824 */ /* 0x000fe200078e0209 */
[----:B------:R-:W-:Y:S03]  /*f3d0*/  STL [R1+0x7c8], R9 ;  /* 0x0007c80901007387 */ /* 0x000fe60000100800 */
[----:B------:R-:W-:Y:S01]  /*f3e0*/  UMOV UR10, UR8 ;  /* 0x00000008000a7c82 */ /* 0x000fe20008000000 */
[----:B------:R-:W-:-:S05]  /*f3f0*/  IADD3 R0, R4, R0, R6 ;  /* 0x0000000004007210 */ /* 0x000fca0007ffe006 */
[----:B------:R-:W-:Y:S04]  /*f400*/  LDS.U16 R7, [R0+0xc00] ;  /* 0x000c000000077984 */ /* 0x000fe80000000400 */
[----:B------:R-:W3:Y:S02]  /*f410*/  LDS.U16 R3, [R0+0x800] ;  /* 0x0008000000037984 */ /* 0x000ee40000000400 */
[----:B---3--:R-:W-:-:S04]  /*f420*/  PRMT R7, R3, 0x5410, R7 ;  /* 0x0000541003077816 */ /* 0x008fc80000000007 */
[----:B------:R-:W-:-:S05]  /*f430*/  F2FP.F16.E4M3.UNPACK_B R3, R7 ;  /* 0x00000007ff03723e */ /* 0x000fca00020006ff */
[--C-:B------:R-:W-:Y:S02]  /*f440*/  HADD2.F32 R8, -RZ, R3.reuse.H0_H0 ;  /* 0x20000003ff087230 */ /* 0x100fe40000004100 */
[----:B------:R-:W-:Y:S01]  /*f450*/  HADD2.F32 R196, -RZ, R3.H1_H1 ;  /* 0x30000003ffc47230 */ /* 0x000fe20000004100 */
[----:B------:R-:W-:Y:S02]  /*f460*/  F2FP.F16.E4M3.UNPACK_B R3, R7.H1 ;  /* 0x00000007ff03723e */ /* 0x000fe400030006ff */
[----:B------:R-:W-:Y:S02]  /*f470*/  LDS.U16 R7, [R0+0xc08] ;  /* 0x000c080000077984 */ /* 0x000fe40000000400 */
[----:B------:R-:W-:Y:S01]  /*f480*/  F2FP.BF16.F32.PACK_AB R196, R196, R8 ;  /* 0x00000008c4c4723e */ /* 0x000fe200000010ff */
[--C-:B------:R-:W-:Y:S02]  /*f490*/  HADD2.F32 R197, -RZ, R3.reuse.H0_H0 ;  /* 0x20000003ffc57230 */ /* 0x100fe40000004100 */
[----:B------:R-:W-:-:S05]  /*f4a0*/  HADD2.F32 R3, -RZ, R3.H1_H1 ;  /* 0x30000003ff037230 */ /* 0x000fca0000004100 */
[----:B------:R-:W-:Y:S02]  /*f4b0*/  F2FP.BF16.F32.PACK_AB R197, R3, R197 ;  /* 0x000000c503c5723e */ /* 0x000fe400000010ff */
[----:B------:R-:W3:Y:S02]  /*f4c0*/  LDS.U16 R3, [R0+0x808] ;  /* 0x0008080000037984 */ /* 0x000ee40000000400 */
[----:B---3--:R-:W-:-:S04]  /*f4d0*/  PRMT R7, R3, 0x5410, R7 ;  /* 0x0000541003077816 */ /* 0x008fc80000000007 */
[----:B------:R-:W-:-:S05]  /*f4e0*/  F2FP.F16.E4M3.UNPACK_B R3, R7 ;  /* 0x00000007ff03723e */ /* 0x000fca00020006ff */
[--C-:B------:R-:W-:Y:S02]  /*f4f0*/  HADD2.F32 R8, -RZ, R3.reuse.H0_H0 ;  /* 0x20000003ff087230 */ /* 0x100fe40000004100 */
[----:B------:R-:W-:Y:S01]  /*f500*/  HADD2.F32 R198, -RZ, R3.H1_H1 ;  /* 0x30000003ffc67230 */ /* 0x000fe20000004100 */
        /* <DEDUP_REMOVED lines=8> */
[----:B------:R-:W-:Y:S01]  /*f590*/  STL.64 [R1], R24 ;  /* 0x0000001801007387 */ /* 0x000fe20000100a00 */
[----:B------:R-:W-:Y:S01]  /*f5a0*/  IMAD.MOV.U32 R9, RZ, RZ, R150 ;  /* 0x000000ffff097224 */ /* 0x000fe200078e0096 */
[----:B0-----:R-:W-:Y:S01]  /*f5b0*/  MOV R12, R148 ;  /* 0x00000094000c7202 */ /* 0x001fe20000000f00 */
        /* <DEDUP_REMOVED lines=57> */
[----:B------:R0:W-:Y:S01]  /*f950*/  STL.64 [R1+0x78], R54 ;  /* 0x0000783601007387 */ /* 0x0001e20000100a00 */
[----:B------:R-:W-:Y:S01]  /*f960*/  IMAD.MOV.U32 R174, RZ, RZ, R115 ;  /* 0x000000ffffae7224 */ /* 0x000fe200078e0073 */
[----:B------:R-:W-:Y:S01]  /*f970*/  MOV R220, R73 ;  /* 0x0000004900dc7202 */ /* 0x000fe20000000f00 */
[----:B------:R-:W-:Y:S01]  /*f980*/  IMAD.MOV.U32 R177, RZ, RZ, R112 ;  /* 0x000000ffffb17224 */ /* 0x000fe200078e0070 */
[----:B------:R-:W2:Y:S01]  /*f990*/  LDL.LU.64 R150, [R1+0xd40] ;  /* 0x000d400001967983 */ /* 0x000ea20000300a00 */
        /* <DEDUP_REMOVED lines=12> */
[----:B------:R-:W-:-:S02]  /*fa60*/  IMAD.MOV.U32 R184, RZ, RZ, R105 ;  /* 0x000000ffffb87224 */ /* 0x000fc400078e0069 */
[----:B------:R-:W-:Y:S01]  /*fa70*/  IMAD.MOV.U32 R187, RZ, RZ, R102 ;  /* 0x000000ffffbb7224 */ /* 0x000fe200078e0066 */
[----:B------:R-:W2:Y:S01]  /*fa80*/  LDL.LU.64 R142, [R1+0xd20] ;  /* 0x000d2000018e7983 */ /* 0x000ea20000300a00 */
[----:B------:R-:W-:Y:S02]  /*fa90*/  IMAD.MOV.U32 R189, RZ, RZ, R100 ;  /* 0x000000ffffbd7224 */ /* 0x000fe400078e0064 */
[----:B------:R-:W-:Y:S01]  /*faa0*/  IMAD.MOV.U32 R188, RZ, RZ, R101 ;  /* 0x000000ffffbc7224 */ /* 0x000fe200078e0065 */
[----:B------:R-:W2:Y:S01]  /*fab0*/  LDL.LU.64 R140, [R1+0xd18] ;  /* 0x000d1800018c7983 */ /* 0x000ea20000300a00 */
[----:B------:R-:W-:Y:S02]  /*fac0*/  IMAD.MOV.U32 R190, RZ, RZ, R99 ;  /* 0x000000ffffbe7224 */ /* 0x000fe400078e0063 */
        /* <DEDUP_REMOVED lines=50> */
[----:B------:R-:W-:-:S03]  /*fdf0*/  IMAD.MOV.U32 R14, RZ, RZ, R57 ;  /* 0x000000ffff0e7224 */ /* 0x000fc600078e0039 */
        /* <DEDUP_REMOVED lines=41> */
[----:B------:R-:W-:Y:S04]  /*10090*/  LDS.U16 R7, [R0+0x4c00] ;  /* 0x004c000000077984 */ /* 0x000fe80000000400 */
[----:B------:R-:W0:Y:S02]  /*100a0*/  LDS.U16 R3, [R0+0x4800] ;  /* 0x0048000000037984 */ /* 0x000e240000000400 */
[----:B0-----:R-:W-:-:S04]  /*100b0*/  PRMT R7, R3, 0x5410, R7 ;  /* 0x0000541003077816 */ /* 0x001fc80000000007 */
[----:B------:R-:W-:-:S05]  /*100c0*/  F2FP.F16.E4M3.UNPACK_B R3, R7 ;  /* 0x00000007ff03723e */ /* 0x000fca00020006ff */
[--C-:B------:R-:W-:Y:S02]  /*100d0*/  HADD2.F32 R8, -RZ, R3.reuse.H0_H0 ;  /* 0x20000003ff087230 */ /* 0x100fe40000004100 */
[----:B------:R-:W-:Y:S01]  /*100e0*/  HADD2.F32 R192, -RZ, R3.H1_H1 ;  /* 0x30000003ffc07230 */ /* 0x000fe20000004100 */
[----:B------:R-:W-:Y:S02]  /*100f0*/  F2FP.F16.E4M3.UNPACK_B R3, R7.H1 ;  /* 0x00000007ff03723e */ /* 0x000fe400030006ff */
[----:B------:R-:W-:Y:S03]  /*10100*/  LDS.U16 R7, [R0+0x4c08] ;  /* 0x004c080000077984 */ /* 0x000fe60000000400 */
[--C-:B------:R-:W-:Y:S02]  /*10110*/  HADD2.F32 R193, -RZ, R3.reuse.H0_H0 ;  /* 0x20000003ffc17230 */ /* 0x100fe40000004100 */
[----:B------:R-:W-:-:S05]  /*10120*/  HADD2.F32 R3, -RZ, R3.H1_H1 ;  /* 0x30000003ff037230 */ /* 0x000fca0000004100 */
[----:B------:R-:W-:Y:S02]  /*10130*/  F2FP.BF16.F32.PACK_AB R193, R3, R193 ;  /* 0x000000c103c1723e */ /* 0x000fe400000010ff */
[----:B------:R-:W0:Y:S01]  /*10140*/  LDS.U16 R3, [R0+0x4808] ;  /* 0x0048080000037984 */ /* 0x000e220000000400 */
[----:B------:R-:W-:Y:S02]  /*10150*/  F2FP.BF16.F32.PACK_AB R192, R192, R8 ;  /* 0x00000008c0c0723e */ /* 0x000fe400000010ff */
[----:B0-----:R-:W-:-:S04]  /*10160*/  PRMT R7, R3, 0x5410, R7 ;  /* 0x0000541003077816 */ /* 0x001fc80000000007 */
[----:B------:R-:W-:-:S05]  /*10170*/  F2FP.F16.E4M3.UNPACK_B R3, R7 ;  /* 0x00000007ff03723e */ /* 0x000fca00020006ff */
[--C-:B------:R-:W-:Y:S02]  /*10180*/  HADD2.F32 R8, -RZ, R3.reuse.H0_H0 ;  /* 0x20000003ff087230 */ /* 0x100fe40000004100 */
[----:B------:R-:W-:Y:S01]  /*10190*/  HADD2.F32 R194, -RZ, R3.H1_H1 ;  /* 0x30000003ffc27230 */ /* 0x000fe20000004100 */
[----:B------:R-:W-:-:S05]  /*101a0*/  F2FP.F16.E4M3.UNPACK_B R3, R7.H1 ;  /* 0x00000007ff03723e */ /* 0x000fca00030006ff */
[--C-:B------:R-:W-:Y:S02]  /*101b0*/  HADD2.F32 R195, -RZ, R3.reuse.H0_H0 ;  /* 0x20000003ffc37230 */ /* 0x100fe40000004100 */
[----:B------:R-:W-:Y:S01]  /*101c0*/  HADD2.F32 R3, -RZ, R3.H1_H1 ;  /* 0x30000003ff037230 */ /* 0x000fe20000004100 */
[----:B------:R-:W-:-:S04]  /*101d0*/  F2FP.BF16.F32.PACK_AB R194, R194, R8 ;  /* 0x00000008c2c2723e */ /* 0x000fc800000010ff */
        /* <DEDUP_REMOVED lines=79> */
[----:B------:R-:W2:Y:S04]  /*106d0*/  LDL.LU R88, [R1+0x70] ;  /* 0x0000700001587983 */ /* 0x000ea80000300800 */
[----:B------:R-:W2:Y:S04]  /*106e0*/  LDL.LU R89, [R1+0x74] ;  /* 0x0000740001597983 */ /* 0x000ea80000300800 */
[----:B------:R-:W2:Y:S04]  /*106f0*/  LDL.LU R90, [R1+0x78] ;  /* 0x00007800015a7983 */ /* 0x000ea80000300800 */
[----:B------:R-:W2:Y:S04]  /*10700*/  LDL.LU R91, [R1+0x7c] ;  /* 0x00007c00015b7983 */ /* 0x000ea80000300800 */
[----:B------:R-:W3:Y:S01]  /*10710*/  LDL.LU R10, [R1+0xb44] ;  /* 0x000b4400010a7983 */ /* 0x000ee20000300800 */
[----:B------:R-:W-:-:S02]  /*10720*/  IMAD.MOV.U32 R137, RZ, RZ, R188 ;  /* 0x000000ffff897224 */ /* 0x000fc400078e00bc */
[----:B------:R-:W-:Y:S02]  /*10730*/  IMAD.MOV.U32 R136, RZ, RZ, R189 ;  /* 0x000000ffff887224 */ /* 0x000fe400078e00bd */
        /* <DEDUP_REMOVED lines=39> */
[----:B------:R-:W4:Y:S01]  /*109b0*/  LDL.LU R14, [R1+0xb40] ;  /* 0x000b4000010e7983 */ /* 0x000f220000300800 */
        /* <DEDUP_REMOVED lines=33> */
[----:B------:R-:W-:Y:S01]  /*10bd0*/  IMAD.MOV.U32 R187, RZ, RZ, R2 ;  /* 0x000000ffffbb7224 */ /* 0x000fe200078e0002 */
[----:B------:R-:W-:Y:S01]  /*10be0*/  UMOV UR10, UR8 ;  /* 0x00000008000a7c82 */ /* 0x000fe20008000000 */
[----:B---3--:R-:W-:-:S05]  /*10bf0*/  IADD3 R0, R10, R0, RZ ;  /* 0x000000000a007210 */ /* 0x008fca0007ffe0ff */
        /* <DEDUP_REMOVED lines=23> */
[----:B------:R-:W-:Y:S01]  /*10d70*/  HGMMA.64x256x16.F32.BF16 R60, R188, gdesc[UR8], R60, gsb0 ;  /* 0x03e00008bc3c7df0 */ /* 0x000fe2000800183c */
[----:B------:R-:W-:Y:S02]  /*10d80*/  STL [R1+0x7cc], R10 ;  /* 0x0007cc0a01007387 */ /* 0x000fe40000100800 */
        /* <DEDUP_REMOVED lines=117> */
[----:B------:R-:W-:-:S05]  /*114e0*/  F2FP.F16.E4M3.UNPACK_B R3, R7.H1 ;  /* 0x00000007ff03723e */ /* 0x000fca00030006ff */
[--C-:B------:R-:W-:Y:S02]  /*114f0*/  HADD2.F32 R185, -RZ, R3.reuse.H0_H0 ;  /* 0x20000003ffb97230 */ /* 0x100fe40000004100 */
[----:B------:R-:W-:-:S05]  /*11500*/  HADD2.F32 R3, -RZ, R3.H1_H1 ;  /* 0x30000003ff037230 */ /* 0x000fca0000004100 */
[----:B------:R-:W-:Y:S02]  /*11510*/  F2FP.BF16.F32.PACK_AB R185, R3, R185 ;  /* 0x000000b903b9723e */ /* 0x000fe400000010ff */
[----:B------:R-:W-:Y:S04]  /*11520*/  LDS.U16 R3, [R0+0x4c08] ;  /* 0x004c080000037984 */ /* 0x000fe80000000400 */
        /* <DEDUP_REMOVED lines=142> */
[----:B----4-:R-:W-:-:S05]  /*11e10*/  IMAD R0, R5, 0x8000, R14 ;  /* 0x0000800005007824 */ /* 0x010fca00078e020e */
[----:B------:R-:W-:-:S05]  /*11e20*/  IADD3 R0, R4, R0, R6 ;  /* 0x0000000004007210 */ /* 0x000fca0007ffe006 */
        /* <DEDUP_REMOVED lines=12> */
[----:B------:R-:W-:Y:S01]  /*11ef0*/  F2FP.BF16.F32.PACK_AB R180, R180, R7 ;  /* 0x00000007b4b4723e */ /* 0x000fe200000010ff */
[----:B------:R-:W-:Y:S01]  /*11f00*/  UIADD3 UR8, UR9, 0x800, URZ ;  /* 0x0000080009087890 */ /* 0x000fe2000fffe03f */
[----:B------:R-:W-:-:S06]  /*11f10*/  UMOV UR11, 0x40000040 ;  /* 0x40000040000b7882 */ /* 0x000fcc0000000000 */
[----:B------:R-:W-:Y:S01]  /*11f20*/  UMOV UR10, UR8 ;  /* 0x00000008000a7c82 */ /* 0x000fe20008000000 */
        /* <DEDUP_REMOVED lines=11> */
[----:B------:R-:W-:Y:S04]  /*11fe0*/  STL [R1+0x408], R14 ;  /* 0x0004080e01007387 */ /* 0x000fe80000100800 */
[----:B------:R0:W-:Y:S04]  /*11ff0*/  STL [R1+0x410], R4 ;  /* 0x0004100401007387 */ /* 0x0001e80000100800 */
[----:B------:R2:W-:Y:S01]  /*12000*/  STL [R1+0x40c], R6 ;  /* 0x00040c0601007387 */ /* 0x0005e20000100800 */
[----:B------:R-:W-:-:S03]  /*12010*/  WARPGROUP.DEPBAR.LE gsb0, 0x0 ;  /* 0x00008000000079c5 */ /* 0x000fc60000010000 */
        /* <DEDUP_REMOVED lines=11> */
[----:B0-----:R-:W-:-:S03]  /*120d0*/  IMAD.MOV.U32 R4, RZ, RZ, R150 ;  /* 0x000000ffff047224 */ /* 0x001fc600078e0096 */
[----:B------:R-:W-:Y:S01]  /*120e0*/  STL.64 [R1+0x58], R46 ;  /* 0x0000582e01007387 */ /* 0x000fe20000100a00 */
[----:B------:R-:W-:-:S03]  /*120f0*/  MOV R2, R151 ;  /* 0x0000009700027202 */ /* 0x000fc60000000f00 */
[----:B------:R-:W-:Y:S01]  /*12100*/  STL.64 [R1+0x60], R48 ;  /* 0x0000603001007387 */ /* 0x000fe20000100a00 */
[----:B------:R-:W-:-:S03]  /*12110*/  IMAD.MOV.U32 R8, RZ, RZ, R148 ;  /* 0x000000ffff087224 */ /* 0x000fc600078e0094 */
[----:B------:R-:W-:Y:S01]  /*12120*/  STL.64 [R1+0x68], R50 ;  /* 0x0000683201007387 */ /* 0x000fe20000100a00 */
[----:B--2---:R-:W-:Y:S01]  /*12130*/  IMAD.MOV.U32 R6, RZ, RZ, R149 ;  /* 0x000000ffff067224 */ /* 0x004fe200078e0095 */
[----:B------:R-:W-:Y:S02]  /*12140*/  MOV R11, R147 ;  /* 0x00000093000b7202 */ /* 0x000fe40000000f00 */
[----:B------:R0:W-:Y:S01]  /*12150*/  STL [R1+0x70], R52 ;  /* 0x0000703401007387 */ /* 0x0001e20000100800 */
[----:B------:R-:W-:-:S03]  /*12160*/  IMAD.MOV.U32 R12, RZ, RZ, R146 ;  /* 0x000000ffff0c7224 */ /* 0x000fc600078e0092 */
[----:B------:R-:W2:Y:S01]  /*12170*/  LDL.LU.64 R150, [R1+0x9c8] ;  /* 0x0009c80001967983 */ /* 0x000ea20000300a00 */
[----:B------:R-:W-:Y:S01]  /*12180*/  IMAD.MOV.U32 R14, RZ, RZ, R144 ;  /* 0x000000ffff0e7224 */ /* 0x000fe200078e0090 */
[----:B------:R-:W-:Y:S01]  /*12190*/  MOV R15, R143 ;  /* 0x0000008f000f7202 */ /* 0x000fe20000000f00 */
[----:B------:R-:W-:Y:S01]  /*121a0*/  IMAD.MOV.U32 R13, RZ, RZ, R145 ;  /* 0x000000ffff0d7224 */ /* 0x000fe200078e0091 */
[----:B------:R-:W2:Y:S01]  /*121b0*/  LDL.LU.64 R148, [R1+0x9c0] ;  /* 0x0009c00001947983 */ /* 0x000ea20000300a00 */
        /* <DEDUP_REMOVED lines=134> */
[----:B------:R-:W-:-:S03]  /*12a20*/  IMAD.MOV.U32 R10, RZ, RZ, R53 ;  /* 0x000000ffff0a7224 */ /* 0x000fc600078e0035 */
        /* <DEDUP_REMOVED lines=225> */
[----:B------:R-:W-:Y:S01]  /*13840*/  UMOV UR10, UR8 ;  /* 0x00000008000a7c82 */ /* 0x000fe20008000000 */
[----:B---3--:R-:W-:-:S05]  /*13850*/  IMAD.IADD R3, R10, 0x1, R0 ;  /* 0x000000010a037824 */ /* 0x008fca00078e0200 */
        /* <DEDUP_REMOVED lines=297> */
[----:B----4-:R-:W-:-:S05]  /*14af0*/  IMAD.IADD R0, R9, 0x1, R0 ;  /* 0x0000000109007824 */ /* 0x010fca00078e0200 */
        /* <DEDUP_REMOVED lines=44> */
[----:B------:R-:W-:Y:S01]  /*14dc0*/  MOV R18, R148 ;  /* 0x0000009400127202 */ /* 0x000fe20000000f00 */
[----:B------:R-:W-:Y:S02]  /*14dd0*/  IMAD.MOV.U32 R17, RZ, RZ, R149 ;  /* 0x000000ffff117224 */ /* 0x000fe400078e0095 */
[----:B------:R-:W-:Y:S01]  /*14de0*/  STL.64 [R1+0x70], R52 ;  /* 0x0000703401007387 */ /* 0x000fe20000100a00 */
[----:B------:R-:W-:-:S03]  /*14df0*/  IMAD.MOV.U32 R20, RZ, RZ, R146 ;  /* 0x000000ffff147224 */ /* 0x000fc600078e0092 */
[----:B------:R0:W-:Y:S01]  /*14e00*/  STL [R1+0x78], R54 ;  /* 0x0000783601007387 */ /* 0x0001e20000100800 */
[----:B------:R-:W-:Y:S01]  /*14e10*/  IMAD.MOV.U32 R19, RZ, RZ, R147 ;  /* 0x000000ffff137224 */ /* 0x000fe200078e0093 */
[----:B------:R-:W-:Y:S02]  /*14e20*/  MOV R22, R144 ;  /* 0x0000009000167202 */ /* 0x000fe40000000f00 */
        /* <DEDUP_REMOVED lines=178> */
[----:B------:R-:W-:Y:S02]  /*15950*/  IMAD.IADD R3, R9, 0x1, R3 ;  /* 0x0000000109037824 */ /* 0x000fe400078e0203 */
        /* <DEDUP_REMOVED lines=63> */
[----:B------:R-:W-:Y:S04]  /*15d50*/  LDS.U16 R5, [R3+0xc00] ;  /* 0x000c000003057984 */ /* 0x000fe80000000400 */
[----:B------:R-:W2:Y:S04]  /*15d60*/  LDS.U16 R0, [R3+0x800] ;  /* 0x0008000003007984 */ /* 0x000ea80000000400 */
[----:B0-----:R-:W3:Y:S04]  /*15d70*/  LDL.LU R28, [R1] ;  /* 0x00000000011c7983 */ /* 0x001ee80000300800 */
[----:B------:R-:W3:Y:S04]  /*15d80*/  LDL.LU R29, [R1+0x4] ;  /* 0x00000400011d7983 */ /* 0x000ee80000300800 */
        /* <DEDUP_REMOVED lines=28> */
[----:B------:R-:W3:Y:S01]  /*15f50*/  LDL.LU R58, [R1+0x78] ;  /* 0x00007800013a7983 */ /* 0x000ee20000300800 */
[----:B--2---:R-:W-:-:S04]  /*15f60*/  PRMT R5, R0, 0x5410, R5 ;  /* 0x0000541000057816 */ /* 0x004fc80000000005 */
[----:B------:R-:W-:Y:S01]  /*15f70*/  F2FP.F16.E4M3.UNPACK_B R0, R5 ;  /* 0x00000005ff00723e */ /* 0x000fe200020006ff */
[----:B------:R-:W-:-:S04]  /*15f80*/  IMAD.MOV.U32 R142, RZ, RZ, R156 ;  /* 0x000000ffff8e7224 */ /* 0x000fc800078e009c */
[--C-:B------:R-:W-:Y:S02]  /*15f90*/  HADD2.F32 R7, -RZ, R0.reuse.H0_H0 ;  /* 0x20000000ff077230 */ /* 0x100fe40000004100 */
[----:B------:R-:W-:Y:S01]  /*15fa0*/  HADD2.F32 R156, -RZ, R0.H1_H1 ;  /* 0x30000000ff9c7230 */ /* 0x000fe20000004100 */
[----:B------:R-:W-:Y:S01]  /*15fb0*/  F2FP.F16.E4M3.UNPACK_B R0, R5.H1 ;  /* 0x00000005ff00723e */ /* 0x000fe200030006ff */
[----:B------:R-:W-:Y:S01]  /*15fc0*/  IMAD.MOV.U32 R141, RZ, RZ, R157 ;  /* 0x000000ffff8d7224 */ /* 0x000fe200078e009d */
[----:B------:R-:W-:Y:S03]  /*15fd0*/  LDS.U16 R5, [R3+0xc08] ;  /* 0x000c080003057984 */ /* 0x000fe60000000400 */
[--C-:B------:R-:W-:Y:S02]  /*15fe0*/  HADD2.F32 R157, -RZ, R0.reuse.H0_H0 ;  /* 0x20000000ff9d7230 */ /* 0x100fe40000004100 */
[----:B------:R-:W-:-:S05]  /*15ff0*/  HADD2.F32 R0, -RZ, R0.H1_H1 ;  /* 0x30000000ff007230 */ /* 0x000fca0000004100 */
[----:B------:R-:W-:Y:S02]  /*16000*/  F2FP.BF16.F32.PACK_AB R157, R0, R157 ;  /* 0x0000009d009d723e */ /* 0x000fe400000010ff */
[----:B------:R-:W0:Y:S01]  /*16010*/  LDS.U16 R0, [R3+0x808] ;  /* 0x0008080003007984 */ /* 0x000e220000000400 */
[----:B------:R-:W-:Y:S01]  /*16020*/  IMAD.MOV.U32 R140, RZ, RZ, R158 ;  /* 0x000000ffff8c7224 */ /* 0x000fe200078e009e */
[----:B------:R-:W-:Y:S02]  /*16030*/  F2FP.BF16.F32.PACK_AB R156, R156, R7 ;  /* 0x000000079c9c723e */ /* 0x000fe400000010ff */
        /* <DEDUP_REMOVED lines=18> */
[----:B0-----:R-:W-:Y:S01]  /*16160*/  PRMT R5, R0, 0x5410, R5 ;  /* 0x0000541000057816 */ /* 0x001fe20000000005 */
[----:B------:R-:W-:Y:S01]  /*16170*/  IMAD.MOV.U32 R68, RZ, RZ, R234 ;  /* 0x000000ffff447224 */ /* 0x000fe200078e00ea */
[----:B------:R-:W-:Y:S01]  /*16180*/  MOV R87, R215 ;  /* 0x000000d700577202 */ /* 0x000fe20000000f00 */
[----:B------:R-:W-:Y:S01]  /*16190*/  IMAD.MOV.U32 R69, RZ, RZ, R233 ;  /* 0x000000ffff457224 */ /* 0x000fe200078e00e9 */
[----:B------:R-:W-:Y:S01]  /*161a0*/  F2FP.F16.E4M3.UNPACK_B R0, R5 ;  /* 0x00000005ff00723e */ /* 0x000fe200020006ff */
[----:B------:R-:W-:Y:S01]  /*161b0*/  IMAD.MOV.U32 R70, RZ, RZ, R232 ;  /* 0x000000ffff467224 */ /* 0x000fe200078e00e8 */
[----:B------:R-:W-:Y:S01]  /*161c0*/  MOV R91, R211 ;  /* 0x000000d3005b7202 */ /* 0x000fe20000000f00 */
[----:B------:R-:W-:Y:S01]  /*161d0*/  IMAD.MOV.U32 R72, RZ, RZ, R230 ;  /* 0x000000ffff487224 */ /* 0x000fe200078e00e6 */
[----:B------:R-:W-:Y:S01]  /*161e0*/  MOV R95, R207 ;  /* 0x000000cf005f7202 */ /* 0x000fe20000000f00 */
[--C-:B------:R-:W-:Y:S01]  /*161f0*/  HADD2.F32 R7, -RZ, R0.reuse.H0_H0 ;  /* 0x20000000ff077230 */ /* 0x100fe20000004100 */
[----:B------:R-:W-:Y:S01]  /*16200*/  MOV R99, R203 ;  /* 0x000000cb00637202 */ /* 0x000fe20000000f00 */
[----:B------:R-:W-:Y:S01]  /*16210*/  HADD2.F32 R158, -RZ, R0.H1_H1 ;  /* 0x30000000ff9e7230 */ /* 0x000fe20000004100 */
[----:B------:R-:W-:Y:S01]  /*16220*/  F2FP.F16.E4M3.UNPACK_B R0, R5.H1 ;  /* 0x00000005ff00723e */ /* 0x000fe200030006ff */
[----:B------:R-:W-:Y:S01]  /*16230*/  IMAD.MOV.U32 R73, RZ, RZ, R229 ;  /* 0x000000ffff497224 */ /* 0x000fe200078e00e5 */
[----:B------:R-:W-:Y:S01]  /*16240*/  MOV R103, R199 ;  /* 0x000000c700677202 */ /* 0x000fe20000000f00 */
[----:B------:R-:W-:Y:S01]  /*16250*/  IMAD.MOV.U32 R74, RZ, RZ, R228 ;  /* 0x000000ffff4a7224 */ /* 0x000fe200078e00e4 */
[----:B------:R-:W-:Y:S01]  /*16260*/  MOV R107, R195 ;  /* 0x000000c3006b7202 */ /* 0x000fe20000000f00 */
[--C-:B------:R-:W-:Y:S01]  /*16270*/  HADD2.F32 R159, -RZ, R0.reuse.H0_H0 ;  /* 0x20000000ff9f7230 */ /* 0x100fe20000004100 */
[----:B------:R-:W-:Y:S01]  /*16280*/  MOV R111, R191 ;  /* 0x000000bf006f7202 */ /* 0x000fe20000000f00 */
[----:B------:R-:W-:Y:S01]  /*16290*/  HADD2.F32 R0, -RZ, R0.H1_H1 ;  /* 0x30000000ff007230 */ /* 0x000fe20000004100 */
        /* <DEDUP_REMOVED lines=65> */
[----:B------:R-:W-:Y:S01]  /*166b0*/  IMAD.MOV.U32 R154, RZ, RZ, R15 ;  /* 0x000000ffff9a7224 */ /* 0x000fe200078e000f */
[----:B------:R-:W-:-:S02]  /*166c0*/  F2FP.BF16.F32.PACK_AB R158, R158, R7 ;  /* 0x000000079e9e723e */ /* 0x000fc400000010ff */
[----:B------:R-:W-:Y:S01]  /*166d0*/  F2FP.BF16.F32.PACK_AB R159, R0, R159 ;  /* 0x0000009f009f723e */ /* 0x000fe200000010ff */
[----:B------:R-:W-:Y:S01]  /*166e0*/  UMOV UR10, UR8 ;  /* 0x00000008000a7c82 */ /* 0x000fe20008000000 */
[----:B------:R0:W5:Y:S04]  /*166f0*/  LDL.LU R4, [R1+0x410] ;  /* 0x0004100001047983 */ /* 0x0001680000300800 */
[----:B------:R0:W5:Y:S04]  /*16700*/  LDL.LU R6, [R1+0x40c] ;  /* 0x00040c0001067983 */ /* 0x0001680000300800 */
[----:B------:R0:W5:Y:S04]  /*16710*/  LDL.LU R14, [R1+0x408] ;  /* 0x00040800010e7983 */ /* 0x0001680000300800 */
[----:B------:R0:W5:Y:S04]  /*16720*/  LDL.LU R11, [R1+0x404] ;  /* 0x00040400010b7983 */ /* 0x0001680000300800 */
[----:B------:R0:W5:Y:S04]  /*16730*/  LDL.LU R12, [R1+0x400] ;  /* 0x00040000010c7983 */ /* 0x0001680000300800 */
[----:B------:R0:W5:Y:S04]  /*16740*/  LDL.LU R16, [R1+0x3fc] ;  /* 0x0003fc0001107983 */ /* 0x0001680000300800 */
[----:B------:R0:W5:Y:S01]  /*16750*/  LDL.LU R2, [R1+0x3f8] ;  /* 0x0003f80001027983 */ /* 0x0001620000300800 */
[----:B---3--:R-:W-:-:S06]  /*16760*/  WARPGROUP.ARRIVE ;  /* 0x00000000000079c5 */ /* 0x008fcc0000000000 */
        /* <DEDUP_REMOVED lines=129> */
[----:B------:R-:W3:Y:S02]  /*16f80*/  LDS.U16 R0, [R3+0x4800] ;  /* 0x0048000003007984 */ /* 0x000ee40000000400 */
[----:B---3--:R-:W-:-:S02]  /*16f90*/  PRMT R7, R0, 0x5410, R5 ;  /* 0x0000541000077816 */ /* 0x008fc40000000005 */
[----:B------:R-:W-:Y:S04]  /*16fa0*/  LDS.U16 R5, [R3+0x4c08] ;  /* 0x004c080003057984 */ /* 0x000fe80000000400 */
[----:B------:R-:W3:Y:S01]  /*16fb0*/  LDS.U16 R3, [R3+0x4808] ;  /* 0x0048080003037984 */ /* 0x000ee20000000400 */
[----:B------:R-:W-:-:S05]  /*16fc0*/  F2FP.F16.E4M3.UNPACK_B R0, R7 ;  /* 0x00000007ff00723e */ /* 0x000fca00020006ff */
[--C-:B------:R-:W-:Y:S02]  /*16fd0*/  HADD2.F32 R152, -RZ, R0.reuse.H0_H0 ;  /* 0x20000000ff987230 */ /* 0x100fe40000004100 */
[----:B------:R-:W-:-:S05]  /*16fe0*/  HADD2.F32 R0, -RZ, R0.H1_H1 ;  /* 0x30000000ff007230 */ /* 0x000fca0000004100 */
[----:B------:R-:W-:Y:S02]  /*16ff0*/  F2FP.BF16.F32.PACK_AB R152, R0, R152 ;  /* 0x000000980098723e */ /* 0x000fe400000010ff */
[----:B------:R-:W-:-:S05]  /*17000*/  F2FP.F16.E4M3.UNPACK_B R0, R7.H1 ;  /* 0x00000007ff00723e */ /* 0x000fca00030006ff */
[--C-:B------:R-:W-:Y:S02]  /*17010*/  HADD2.F32 R153, -RZ, R0.reuse.H0_H0 ;  /* 0x20000000ff997230 */ /* 0x100fe40000004100 */
[----:B------:R-:W-:-:S05]  /*17020*/  HADD2.F32 R0, -RZ, R0.H1_H1 ;  /* 0x30000000ff007230 */ /* 0x000fca0000004100 */
[----:B------:R-:W-:Y:S02]  /*17030*/  F2FP.BF16.F32.PACK_AB R153, R0, R153 ;  /* 0x000000990099723e */ /* 0x000fe400000010ff */
[----:B---3--:R-:W-:-:S04]  /*17040*/  PRMT R3, R3, 0x5410, R5 ;  /* 0x0000541003037816 */ /* 0x008fc80000000005 */
        /* <DEDUP_REMOVED lines=11> */
[----:B01----:R-:W-:Y:S05]  /*17100*/  @!P0 BRA `(.L_x_27) ;  /* 0x0000000000048947 */ /* 0x003fea0003800000 */
[----:B------:R-:W-:Y:S01]  /*17110*/  BPT.TRAP 0x1 ;  /* 0x000000040000795c */ /* 0x000fe20000300000 */
.L_x_27:
[----:B------:R-:W-:Y:S01]  /*17120*/  UISETP.GT.U32.AND UP0, UPT, UR40, 0x1, UPT ;  /* 0x000000012800788c */ /* 0x000fe2000bf04070 */
[----:B------:R-:W-:-:S04]  /*17130*/  IMAD.U32 R0, RZ, RZ, UR5 ;  /* 0x00000005ff007e24 */ /* 0x000fc8000f8e00ff */
[----:B-----5:R-:W-:Y:S01]  /*17140*/  IMAD R0, R0, 0x8, R4 ;  /* 0x0000000800007824 */ /* 0x020fe200078e0204 */
[----:B------:R-:W-:-:S04]  /*17150*/  PLOP3.LUT P2, PT, PT, PT, UP0, 0x80, 0x0 ;  /* 0x000000000000781c */ /* 0x000fc80003f4f008 */
[----:B------:R-:W-:-:S04]  /*17160*/  IADD3 R0, R0, 0x10, RZ ;  /* 0x0000001000007810 */ /* 0x000fc80007ffe0ff */
[----:B------:R-:W-:-:S04]  /*17170*/  PRMT R0, RZ, 0x654, R0 ;  /* 0x00000654ff007816 */ /* 0x000fc80000000000 */
[----:B------:R0:W-:Y:S01]  /*17180*/  SYNCS.ARRIVE.TRANS64.RED.A1T0 RZ, [R0+URZ], RZ ;  /* 0x000000ff00ff79a7 */ /* 0x0001e2000810043f */
[----:B------:R-:W-:Y:S05]  /*17190*/  @P2 BRA `(.L_x_28) ;  /* 0x0000000000042947 */ /* 0x000fea0003800000 */
[----:B------:R-:W-:Y:S01]  /*171a0*/  BPT.TRAP 0x1 ;  /* 0x000000040000795c */ /* 0x000fe20000300000 */
.L_x_28:
[----:B------:R-:W-:-:S04]  /*171b0*/  UIADD3 UR5, UR5, 0x1, URZ ;  /* 0x0000000105057890 */ /* 0x000fc8000fffe03f */
[----:B------:R-:W-:-:S04]  /*171c0*/  UISETP.NE.AND UP0, UPT, UR5, 0x2, UPT ;  /* 0x000000020500788c */ /* 0x000fc8000bf05270 */
[----:B------:R-:W-:Y:S01]  /*171d0*/  USEL UR5, UR5, URZ, UP0 ;  /* 0x0000003f05057287 */ /* 0x000fe20008000000 */
[----:B------:R-:W-:Y:S11]  /*171e0*/  @!P0 BRA `(.L_x_29) ;  /* 0x0000000000048947 */ /* 0x000ff60003800000 */
[----:B------:R-:W-:Y:S01]  /*171f0*/  BPT.TRAP 0x1 ;  /* 0x000000040000795c */ /* 0x000fe20000300000 */
.L_x_29:
[----:B------:R-:W-:Y:S05]  /*17200*/  @P1 BRA `(.L_x_30) ;  /* 0x0000000000081947 */ /* 0x000fea0003800000 */
[----:B------:R-:W1:Y:S02]  /*17210*/  SYNCS.PHASECHK.TRANS64.TRYWAIT P1, [R11+URZ], R12 ;  /* 0x0000000c0b0075a7 */ /* 0x000e64000802017f */
[----:B-1----:R-:W-:Y:S05]  /*17220*/  @!P1 BRA `(.L_x_31) ;  /* 0x000001f800749947 */ /* 0x002fea0003800000 */
.L_x_30:
[----:B------:R-:W-:Y:S02]  /*17230*/  USHF.L.U32 UR9, UR7, 0xf, URZ ;  /* 0x0000000f07097899 */ /* 0x000fe4000800063f */
[----:B------:R-:W-:Y:S02]  /*17240*/  UISETP.GT.AND UP0, UPT, UR6, 0x2, UPT ;  /* 0x000000020600788c */ /* 0x000fe4000bf04270 */
[----:B------:R-:W-:Y:S02]  /*17250*/  UIADD3 UR6, UR6, -0x1, URZ ;  /* 0xffffffff06067890 */ /* 0x000fe4000fffe03f */
[----:B0-----:R-:W-:Y:S01]  /*17260*/  LOP3.LUT R0, R6, UR9, RZ, 0xfc, !PT ;  /* 0x0000000906007c12 */ /* 0x001fe2000f8efcff */
[----:B------:R-:W-:Y:S01]  /*17270*/  UMOV UR8, UR7 ;  /* 0x0000000700087c82 */ /* 0x000fe20008000000 */
[----:B------:R-:W-:-:S03]  /*17280*/  PLOP3.LUT P1, PT, PT, PT, UP0, 0x80, 0x0 ;  /* 0x000000000000781c */ /* 0x000fc60003f2f008 */
[----:B------:R-:W-:-:S05]  /*17290*/  IMAD.IADD R0, R4, 0x1, R0 ;  /* 0x0000000104007824 */ /* 0x000fca00078e0200 */
[----:B------:R-:W-:Y:S04]  /*172a0*/  LDS.U16 R13, [R0+0xc00] ;  /* 0x000c0000000d7984 */ /* 0x000fe80000000400 */
[----:B-1----:R-:W0:Y:S04]  /*172b0*/  LDS.U16 R12, [R0+0x800] ;  /* 0x00080000000c7984 */ /* 0x002e280000000400 */
[----:B------:R-:W-:Y:S04]  /*172c0*/  LDS.U16 R11, [R0+0xc08] ;  /* 0x000c0800000b7984 */ /* 0x000fe80000000400 */
[----:B------:R-:W1:Y:S04]  /*172d0*/  LDS.U16 R8, [R0+0x808] ;  /* 0x0008080000087984 */ /* 0x000e680000000400 */
[----:B------:R-:W-:Y:S04]  /*172e0*/  LDS.U16 R7, [R0+0x4c00] ;  /* 0x004c000000077984 */ /* 0x000fe80000000400 */
[----:B------:R-:W2:Y:S04]  /*172f0*/  LDS.U16 R5, [R0+0x4800] ;  /* 0x0048000000057984 */ /* 0x000ea80000000400 */
[----:B------:R-:W-:Y:S04]  /*17300*/  LDS.U16 R3, [R0+0x4c08] ;  /* 0x004c080000037984 */ /* 0x000fe80000000400 */
[----:B------:R-:W3:Y:S01]  /*17310*/  LDS.U16 R0, [R0+0x4808] ;  /* 0x0048080000007984 */ /* 0x000ee20000000400 */
[----:B0-----:R-:W-:-:S02]  /*17320*/  PRMT R12, R12, 0x5410, R13 ;  /* 0x000054100c0c7816 */ /* 0x001fc4000000000d */
[----:B-1----:R-:W-:Y:S01]  /*17330*/  PRMT R8, R8, 0x5410, R11 ;  /* 0x0000541008087816 */ /* 0x002fe2000000000b */
[----:B------:R-:W-:Y:S01]  /*17340*/  VIADD R11, R10, UR9 ;  /* 0x000000090a0b7c36 */ /* 0x000fe20008000000 */
[----:B--2---:R-:W-:Y:S02]  /*17350*/  PRMT R5, R5, 0x5410, R7 ;  /* 0x0000541005057816 */ /* 0x004fe40000000007 */
[----:B---3--:R-:W-:Y:S02]  /*17360*/  PRMT R7, R0, 0x5410, R3 ;  /* 0x0000541000077816 */ /* 0x008fe40000000003 */
[-C--:B------:R-:W-:Y:S02]  /*17370*/  F2FP.F16.E4M3.UNPACK_B R0, R12.reuse ;  /* 0x0000000cff00723e */ /* 0x080fe400020006ff */
[----:B------:R-:W-:-:S03]  /*17380*/  F2FP.F16.E4M3.UNPACK_B R3, R12.H1 ;  /* 0x0000000cff03723e */ /* 0x000fc600030006ff */
[--C-:B------:R-:W-:Y:S02]  /*17390*/  HADD2.F32 R212, -RZ, R0.reuse.H0_H0 ;  /* 0x20000000ffd47230 */ /* 0x100fe40000004100 */
[----:B------:R-:W-:Y:S02]  /*173a0*/  HADD2.F32 R0, -RZ, R0.H1_H1 ;  /* 0x30000000ff007230 */ /* 0x000fe40000004100 */
[--C-:B------:R-:W-:Y:S02]  /*173b0*/  HADD2.F32 R213, -RZ, R3.reuse.H0_H0 ;  /* 0x20000003ffd57230 */ /* 0x100fe40000004100 */
[----:B------:R-:W-:Y:S01]  /*173c0*/  HADD2.F32 R3, -RZ, R3.H1_H1 ;  /* 0x30000003ff037230 */ /* 0x000fe20000004100 */
[----:B------:R-:W-:Y:S02]  /*173d0*/  F2FP.BF16.F32.PACK_AB R212, R0, R212 ;  /* 0x000000d400d4723e */ /* 0x000fe400000010ff */
[----:B------:R-:W-:Y:S02]  /*173e0*/  F2FP.F16.E4M3.UNPACK_B R0, R8 ;  /* 0x00000008ff00723e */ /* 0x000fe400020006ff */
[----:B------:R-:W-:-:S02]  /*173f0*/  F2FP.BF16.F32.PACK_AB R213, R3, R213 ;  /* 0x000000d503d5723e */ /* 0x000fc400000010ff */
[----:B------:R-:W-:Y:S01]  /*17400*/  F2FP.F16.E4M3.UNPACK_B R3, R8.H1 ;  /* 0x00000008ff03723e */ /* 0x000fe200030006ff */
[--C-:B------:R-:W-:Y:S02]  /*17410*/  HADD2.F32 R214, -RZ, R0.reuse.H0_H0 ;  /* 0x20000000ffd67230 */ /* 0x100fe40000004100 */
[----:B------:R-:W-:Y:S02]  /*17420*/  HADD2.F32 R0, -RZ, R0.H1_H1 ;  /* 0x30000000ff007230 */ /* 0x000fe40000004100 */
[--C-:B------:R-:W-:Y:S02]  /*17430*/  HADD2.F32 R215, -RZ, R3.reuse.H0_H0 ;  /* 0x20000003ffd77230 */ /* 0x100fe40000004100 */
[----:B------:R-:W-:Y:S01]  /*17440*/  HADD2.F32 R3, -RZ, R3.H1_H1 ;  /* 0x30000003ff037230 */ /* 0x000fe20000004100 */
[----:B------:R-:W-:Y:S02]  /*17450*/  F2FP.BF16.F32.PACK_AB R214, R0, R214 ;  /* 0x000000d600d6723e */ /* 0x000fe400000010ff */
[----:B------:R-:W-:-:S02]  /*17460*/  F2FP.F16.E4M3.UNPACK_B R0, R5 ;  /* 0x00000005ff00723e */ /* 0x000fc400020006ff */
[----:B------:R-:W-:Y:S02]  /*17470*/  F2FP.BF16.F32.PACK_AB R215, R3, R215 ;  /* 0x000000d703d7723e */ /* 0x000fe400000010ff */
[----:B------:R-:W-:Y:S01]  /*17480*/  F2FP.F16.E4M3.UNPACK_B R3, R5.H1 ;  /* 0x00000005ff03723e */ /* 0x000fe200030006ff */
[--C-:B------:R-:W-:Y:S02]  /*17490*/  HADD2.F32 R208, -RZ, R0.reuse.H0_H0 ;  /* 0x20000000ffd07230 */ /* 0x100fe40000004100 */
[----:B------:R-:W-:Y:S02]  /*174a0*/  HADD2.F32 R0, -RZ, R0.H1_H1 ;  /* 0x30000000ff007230 */ /* 0x000fe40000004100 */
[--C-:B------:R-:W-:Y:S02]  /*174b0*/  HADD2.F32 R209, -RZ, R3.reuse.H0_H0 ;  /* 0x20000003ffd17230 */ /* 0x100fe40000004100 */
[----:B------:R-:W-:Y:S01]  /*174c0*/  HADD2.F32 R3, -RZ, R3.H1_H1 ;  /* 0x30000003ff037230 */ /* 0x000fe20000004100 */
[----:B------:R-:W-:-:S02]  /*174d0*/  F2FP.BF16.F32.PACK_AB R208, R0, R208 ;  /* 0x000000d000d0723e */ /* 0x000fc400000010ff */
[----:B------:R-:W-:Y:S02]  /*174e0*/  F2FP.F16.E4M3.UNPACK_B R0, R7 ;  /* 0x00000007ff00723e */ /* 0x000fe400020006ff */
[----:B------:R-:W-:-:S03]  /*174f0*/  F2FP.BF16.F32.PACK_AB R209, R3, R209 ;  /* 0x000000d103d1723e */ /* 0x000fc600000010ff */
[--C-:B------:R-:W-:Y:S02]  /*17500*/  HADD2.F32 R5, -RZ, R0.reuse.H0_H0 ;  /* 0x20000000ff057230 */ /* 0x100fe40000004100 */
[----:B------:R-:W-:Y:S01]  /*17510*/  HADD2.F32 R210, -RZ, R0.H1_H1 ;  /* 0x30000000ffd27230 */ /* 0x000fe20000004100 */
[----:B------:R-:W-:-:S04]  /*17520*/  F2FP.F16.E4M3.UNPACK_B R0, R7.H1 ;  /* 0x00000007ff00723e */ /* 0x000fc800030006ff */
[----:B------:R-:W-:Y:S01]  /*17530*/  F2FP.BF16.F32.PACK_AB R210, R210, R5 ;  /* 0x00000005d2d2723e */ /* 0x000fe200000010ff */
[--C-:B------:R-:W-:Y:S02]  /*17540*/  HADD2.F32 R3, -RZ, R0.reuse.H0_H0 ;  /* 0x20000000ff037230 */ /* 0x100fe40000004100 */
[----:B------:R-:W-:Y:S01]  /*17550*/  HADD2.F32 R211, -RZ, R0.H1_H1 ;  /* 0x30000000ffd37230 */ /* 0x000fe20000004100 */
[----:B------:R-:W-:-:S04]  /*17560*/  IADD3 R0, R4, R11, R6 ;  /* 0x0000000b04007210 */ /* 0x000fc80007ffe006 */
[----:B------:R-:W-:Y:S01]  /*17570*/  F2FP.BF16.F32.PACK_AB R211, R211, R3 ;  /* 0x00000003d3d3723e */ /* 0x000fe200000010ff */
[----:B------:R-:W-:Y:S04]  /*17580*/  LDS.U16 R5, [R0+0xc00] ;  /* 0x000c000000057984 */ /* 0x000fe80000000400 */
[----:B------:R-:W0:Y:S04]  /*17590*/  LDS.U16 R3, [R0+0x800] ;  /* 0x0008000000037984 */ /* 0x000e280000000400 */
[----:B------:R-:W-:Y:S04]  /*175a0*/  LDS.U16 R7, [R0+0xc08] ;  /* 0x000c080000077984 */ /* 0x000fe80000000400 */
[----:B------:R-:W-:Y:S01]  /*175b0*/  LDS.U16 R8, [R0+0x4c00] ;  /* 0x004c000000087984 */ /* 0x000fe20000000400 */
[----:B0-----:R-:W-:-:S03]  /*175c0*/  PRMT R3, R3, 0x5410, R5 ;  /* 0x0000541003037816 */ /* 0x001fc60000000005 */
[----:B------:R-:W0:Y:S02]  /*175d0*/  LDS.U16 R5, [R0+0x808] ;  /* 0x0008080000057984 */ /* 0x000e240000000400 */
[----:B0-----:R-:W-:Y:S02]  /*175e0*/  PRMT R5, R5, 0x5410, R7 ;  /* 0x0000541005057816 */ /* 0x001fe40000000007 */
[----:B------:R-:W0:Y:S02]  /*175f0*/  LDS.U16 R7, [R0+0x4800] ;  /* 0x0048000000077984 */ /* 0x000e240000000400 */
[----:B0-----:R-:W-:Y:S02]  /*17600*/  PRMT R7, R7, 0x5410, R8 ;  /* 0x0000541007077816 */ /* 0x001fe40000000008 */
[----:B------:R-:W-:Y:S04]  /*17610*/  LDS.U16 R8, [R0+0x4c08] ;  /* 0x004c080000087984 */ /* 0x000fe80000000400 */
[----:B------:R-:W0:Y:S02]  /*17620*/  LDS.U16 R0, [R0+0x4808] ;  /* 0x0048080000007984 */ /* 0x000e240000000400 */
[----:B0-----:R-:W-:Y:S01]  /*17630*/  PRMT R8, R0, 0x5410, R8 ;  /* 0x0000541000087816 */ /* 0x001fe20000000008 */
[----:B------:R-:W-:Y:S06]  /*17640*/  @P1 BRA `(.L_x_32) ;  /* 0xffffff5000d41947 */ /* 0x000fec000383ffff */
.L_x_25:
        /* <DEDUP_REMOVED lines=128> */
[----:B------:R-:W-:-:S03]  /*17e50*/  ULEA UR4, UR7, UR4, 0xc ;  /* 0x0000000407047291 */ /* 0x000fc6000f8e603f */
[----:B------:R-:W-:Y:S01]  /*17e60*/  UMOV UR7, 0x40000040 ;  /* 0x4000004000077882 */ /* 0x000fe20000000000 */
[----:B------:R-:W-:Y:S03]  /*17e70*/  STL [R1+0xb34], R11 ;  /* 0x000b340b01007387 */ /* 0x000fe60000100800 */
[----:B------:R-:W-:Y:S01]  /*17e80*/  UMOV UR6, UR4 ;  /* 0x0000000400067c82 */ /* 0x000fe20008000000 */
[----:B------:R-:W-:Y:S04]  /*17e90*/  STL [R1+0xb30], R14 ;  /* 0x000b300e01007387 */ /* 0x000fe80000100800 */
[----:B------:R0:W-:Y:S04]  /*17ea0*/  STL [R1+0x7b8], R10 ;  /* 0x0007b80a01007387 */ /* 0x0001e80000100800 */
[----:B------:R-:W-:Y:S04]  /*17eb0*/  STL [R1+0x3fc], R16 ;  /* 0x0003fc1001007387 */ /* 0x000fe80000100800 */
[----:B------:R1:W-:Y:S01]  /*17ec0*/  STL [R1+0x3f8], R2 ;  /* 0x0003f80201007387 */ /* 0x0003e20000100800 */
[----:B--2---:R-:W-:-:S06]  /*17ed0*/  WARPGROUP.ARRIVE ;  /* 0x00000000000079c5 */ /* 0x004fcc0000000000 */
[----:B------:R-:W-:Y:S03]  /*17ee0*/  HGMMA.64x256x16.F32.BF16 R24, R212, gdesc[UR4], R24, gsb0 ;  /* 0x03e00004d4187df0 */ /* 0x000fe60008001818 */
[----:B------:R-:W-:Y:S02]  /*17ef0*/  WARPGROUP.DEPBAR.LE gsb0, 0x0 ;  /* 0x00008000000079c5 */ /* 0x000fe40000010000 */
[----:B------:R-:W-:Y:S01]  /*17f00*/  STL.64 [R1], R24 ;  /* 0x0000001801007387 */ /* 0x000fe20000100a00 */
[----:B0-----:R-:W-:Y:S01]  /*17f10*/  MOV R10, R150 ;  /* 0x00000096000a7202 */ /* 0x001fe20000000f00 */
[----:B-1----:R-:W-:Y:S01]  /*17f20*/  IMAD.MOV.U32 R2, RZ, RZ, R151 ;  /* 0x000000ffff027224 */ /* 0x002fe200078e0097 */
[----:B------:R-:W-:Y:S01]  /*17f30*/  MOV R14, R146 ;  /* 0x00000092000e7202 */ /* 0x000fe20000000f00 */
        /* <DEDUP_REMOVED lines=60> */
[----:B------:R0:W-:Y:S01]  /*18300*/  STL [R1+0x80], R56 ;  /* 0x0000803801007387 */ /* 0x0001e20000100800 */
        /* <DEDUP_REMOVED lines=186> */
[----:B------:R-:W-:-:S04]  /*18eb0*/  IMAD.MOV.U32 R136, RZ, RZ, R204 ;  /* 0x000000ffff887224 */ /* 0x000fc800078e00cc */
[--C-:B------:R-:W-:Y:S02]  /*18ec0*/  HADD2.F32 R204, -RZ, R0.reuse.H0_H0 ;  /* 0x20000000ffcc7230 */ /* 0x100fe40000004100 */
[----:B------:R-:W-:Y:S01]  /*18ed0*/  HADD2.F32 R0, -RZ, R0.H1_H1 ;  /* 0x30000000ff007230 */ /* 0x000fe20000004100 */
[----:B------:R-:W-:-:S04]  /*18ee0*/  F2FP.F16.E4M3.UNPACK_B R3, R3.H1 ;  /* 0x00000003ff03723e */ /* 0x000fc800030006ff */
[----:B------:R-:W-:Y:S02]  /*18ef0*/  F2FP.BF16.F32.PACK_AB R204, R0, R204 ;  /* 0x000000cc00cc723e */ /* 0x000fe400000010ff */
[-C--:B------:R-:W-:Y:S02]  /*18f00*/  F2FP.F16.E4M3.UNPACK_B R0, R5.reuse ;  /* 0x00000005ff00723e */ /* 0x080fe400020006ff */
[----:B------:R-:W-:Y:S01]  /*18f10*/  F2FP.F16.E4M3.UNPACK_B R5, R5.H1 ;  /* 0x00000005ff05723e */ /* 0x000fe200030006ff */
[----:B------:R-:W-:Y:S01]  /*18f20*/  IMAD.MOV.U32 R133, RZ, RZ, R207 ;  /* 0x000000ffff857224 */ /* 0x000fe200078e00cf */
[----:B------:R-:W-:Y:S01]  /*18f30*/  MOV R135, R205 ;  /* 0x000000cd00877202 */ /* 0x000fe20000000f00 */
[----:B------:R-:W-:Y:S02]  /*18f40*/  IMAD.MOV.U32 R134, RZ, RZ, R206 ;  /* 0x000000ffff867224 */ /* 0x000fe400078e00ce */
[----:B------:R-:W-:Y:S02]  /*18f50*/  HADD2.F32 R205, -RZ, R3.H0_H0 ;  /* 0x20000003ffcd7230 */ /* 0x000fe40000004100 */
[----:B------:R-:W-:-:S02]  /*18f60*/  HADD2.F32 R206, -RZ, R0.H0_H0 ;  /* 0x20000000ffce7230 */ /* 0x000fc40000004100 */
[----:B------:R-:W-:Y:S02]  /*18f70*/  HADD2.F32 R207, -RZ, R5.H0_H0 ;  /* 0x20000005ffcf7230 */ /* 0x000fe40000004100 */
[----:B------:R-:W-:Y:S02]  /*18f80*/  HADD2.F32 R3, -RZ, R3.H1_H1 ;  /* 0x30000003ff037230 */ /* 0x000fe40000004100 */
[----:B------:R-:W-:Y:S02]  /*18f90*/  HADD2.F32 R0, -RZ, R0.H1_H1 ;  /* 0x30000000ff007230 */ /* 0x000fe40000004100 */
        /* <DEDUP_REMOVED lines=55> */
[----:B------:R-:W-:Y:S01]  /*19310*/  F2FP.BF16.F32.PACK_AB R205, R3, R205 ;  /* 0x000000cd03cd723e */ /* 0x000fe200000010ff */
[----:B------:R-:W-:Y:S01]  /*19320*/  UIADD3 UR6, UR4, 0x2, URZ ;  /* 0x0000000204067890 */ /* 0x000fe2000fffe03f */
[----:B------:R-:W-:Y:S02]  /*19330*/  F2FP.BF16.F32.PACK_AB R206, R0, R206 ;  /* 0x000000ce00ce723e */ /* 0x000fe400000010ff */
[----:B------:R-:W-:Y:S01]  /*19340*/  F2FP.BF16.F32.PACK_AB R207, R5, R207 ;  /* 0x000000cf05cf723e */ /* 0x000fe200000010ff */
[----:B------:R-:W-:-:S03]  /*19350*/  UMOV UR7, 0x40000040 ;  /* 0x4000004000077882 */ /* 0x000fc60000000000 */
        /* <DEDUP_REMOVED lines=67> */
[----:B0-----:R-:W3:Y:S04]  /*19790*/  LDL.LU.64 R150, [R1+0xe60] ;  /* 0x000e600001967983 */ /* 0x001ee80000300a00 */
[----:B------:R-:W3:Y:S04]  /*197a0*/  LDL.LU.64 R148, [R1+0xe58] ;  /* 0x000e580001947983 */ /* 0x000ee80000300a00 */
        /* <DEDUP_REMOVED lines=35> */
[----:B------:R-:W3:Y:S01]  /*199e0*/  LDL.LU.64 R76, [R1+0xd38] ;  /* 0x000d3800014c7983 */ /* 0x000ee20000300a00 */
[----:B------:R-:W-:-:S02]  /*199f0*/  F2FP.F16.E4M3.UNPACK_B R0, R7 ;  /* 0x00000007ff00723e */ /* 0x000fc400020006ff */
[----:B------:R-:W-:-:S03]  /*19a00*/  F2FP.F16.E4M3.UNPACK_B R7, R7.H1 ;  /* 0x00000007ff07723e */ /* 0x000fc600030006ff */
[--C-:B------:R-:W-:Y:S02]  /*19a10*/  HADD2.F32 R3, -RZ, R0.reuse.H0_H0 ;  /* 0x20000000ff037230 */ /* 0x100fe40000004100 */
[----:B-1----:R-:W-:Y:S01]  /*19a20*/  HADD2.F32 R200, -RZ, R0.H1_H1 ;  /* 0x30000000ffc87230 */ /* 0x002fe20000004100 */
[-C--:B------:R-:W-:Y:S02]  /*19a30*/  F2FP.F16.E4M3.UNPACK_B R0, R8.reuse ;  /* 0x00000008ff00723e */ /* 0x080fe400020006ff */
[----:B------:R-:W-:Y:S01]  /*19a40*/  F2FP.F16.E4M3.UNPACK_B R8, R8.H1 ;  /* 0x00000008ff08723e */ /* 0x000fe200030006ff */
[----:B------:R-:W-:Y:S02]  /*19a50*/  HADD2.F32 R201, -RZ, R7.H0_H0 ;  /* 0x20000007ffc97230 */ /* 0x000fe40000004100 */
[----:B--2---:R-:W-:Y:S02]  /*19a60*/  HADD2.F32 R202, -RZ, R0.H0_H0 ;  /* 0x20000000ffca7230 */ /* 0x004fe40000004100 */
[----:B------:R-:W-:-:S02]  /*19a70*/  HADD2.F32 R203, -RZ, R8.H0_H0 ;  /* 0x20000008ffcb7230 */ /* 0x000fc40000004100 */
[----:B------:R-:W-:Y:S02]  /*19a80*/  HADD2.F32 R7, -RZ, R7.H1_H1 ;  /* 0x30000007ff077230 */ /* 0x000fe40000004100 */
[----:B------:R-:W-:Y:S02]  /*19a90*/  HADD2.F32 R0, -RZ, R0.H1_H1 ;  /* 0x30000000ff007230 */ /* 0x000fe40000004100 */
[----:B------:R-:W-:Y:S01]  /*19aa0*/  HADD2.F32 R8, -RZ, R8.H1_H1 ;  /* 0x30000008ff087230 */ /* 0x000fe20000004100 */
[----:B------:R-:W-:Y:S02]  /*19ab0*/  F2FP.BF16.F32.PACK_AB R200, R200, R3 ;  /* 0x00000003c8c8723e */ /* 0x000fe400000010ff */
[----:B------:R-:W-:Y:S02]  /*19ac0*/  F2FP.BF16.F32.PACK_AB R201, R7, R201 ;  /* 0x000000c907c9723e */ /* 0x000fe400000010ff */
[----:B------:R-:W-:Y:S02]  /*19ad0*/  F2FP.BF16.F32.PACK_AB R202, R0, R202 ;  /* 0x000000ca00ca723e */ /* 0x000fe400000010ff */
[----:B------:R-:W-:-:S04]  /*19ae0*/  F2FP.BF16.F32.PACK_AB R203, R8, R203 ;  /* 0x000000cb08cb723e */ /* 0x000fc800000010ff */
[----:B---3--:R-:W-:-:S06]  /*19af0*/  WARPGROUP.ARRIVE ;  /* 0x00000000000079c5 */ /* 0x008fcc0000000000 */
        /* <DEDUP_REMOVED lines=130> */
[----:B------:R-:W-:-:S04]  /*1a320*/  IADD3 R0, R6, UR9, R9 ;  /* 0x0000000906007c10 */ /* 0x000fc8000fffe009 */
[----:B------:R-:W-:-:S05]  /*1a330*/  IADD3 R0, R4, R0, RZ ;  /* 0x0000000004007210 */ /* 0x000fca0007ffe0ff */
[----:B------:R-:W-:Y:S04]  /*1a340*/  LDS.U16 R5, [R0+0xc00] ;  /* 0x000c000000057984 */ /* 0x000fe80000000400 */
[----:B------:R-:W0:Y:S04]  /*1a350*/  LDS.U16 R3, [R0+0x800] ;  /* 0x0008000000037984 */ /* 0x000e280000000400 */
[----:B------:R-:W-:Y:S04]  /*1a360*/  LDS.U16 R8, [R0+0xc08] ;  /* 0x000c080000087984 */ /* 0x000fe80000000400 */
[----:B------:R-:W1:Y:S04]  /*1a370*/  LDS.U16 R7, [R0+0x808] ;  /* 0x0008080000077984 */ /* 0x000e680000000400 */
[----:B------:R-:W-:Y:S04]  /*1a380*/  LDS.U16 R13, [R0+0x4c00] ;  /* 0x004c0000000d7984 */ /* 0x000fe80000000400 */
[----:B------:R-:W3:Y:S01]  /*1a390*/  LDS.U16 R12, [R0+0x4800] ;  /* 0x00480000000c7984 */ /* 0x000ee20000000400 */
[----:B0-----:R-:W-:-:S03]  /*1a3a0*/  PRMT R15, R3, 0x5410, R5 ;  /* 0x00005410030f7816 */ /* 0x001fc60000000005 */
[----:B------:R-:W-:Y:S04]  /*1a3b0*/  LDS.U16 R5, [R0+0x4c08] ;  /* 0x004c080000057984 */ /* 0x000fe80000000400 */
[----:B------:R0:W4:Y:S02]  /*1a3c0*/  LDS.U16 R3, [R0+0x4808] ;  /* 0x0048080000037984 */ /* 0x0001240000000400 */
[----:B0-----:R-:W-:Y:S02]  /*1a3d0*/  F2FP.F16.E4M3.UNPACK_B R0, R15 ;  /* 0x0000000fff00723e */ /* 0x001fe400020006ff */
[----:B-1----:R-:W-:-:S03]  /*1a3e0*/  PRMT R7, R7, 0x5410, R8 ;  /* 0x0000541007077816 */ /* 0x002fc60000000008 */
[--C-:B------:R-:W-:Y:S02]  /*1a3f0*/  HADD2.F32 R17, -RZ, R0.reuse.H0_H0 ;  /* 0x20000000ff117230 */ /* 0x100fe40000004100 */
[----:B------:R-:W-:Y:S01]  /*1a400*/  HADD2.F32 R196, -RZ, R0.H1_H1 ;  /* 0x30000000ffc47230 */ /* 0x000fe20000004100 */
[----:B------:R-:W-:-:S05]  /*1a410*/  F2FP.F16.E4M3.UNPACK_B R0, R15.H1 ;  /* 0x0000000fff00723e */ /* 0x000fca00030006ff */
[--C-:B------:R-:W-:Y:S02]  /*1a420*/  HADD2.F32 R8, -RZ, R0.reuse.H0_H0 ;  /* 0x20000000ff087230 */ /* 0x100fe40000004100 */
[----:B------:R-:W-:Y:S01]  /*1a430*/  HADD2.F32 R197, -RZ, R0.H1_H1 ;  /* 0x30000000ffc57230 */ /* 0x000fe20000004100 */
[----:B------:R-:W-:-:S04]  /*1a440*/  F2FP.F16.E4M3.UNPACK_B R0, R7 ;  /* 0x00000007ff00723e */ /* 0x000fc800020006ff */
[----:B------:R-:W-:Y:S01]  /*1a450*/  F2FP.BF16.F32.PACK_AB R197, R197, R8 ;  /* 0x00000008c5c5723e */ /* 0x000fe200000010ff */
[--C-:B------:R-:W-:Y:S02]  /*1a460*/  HADD2.F32 R8, -RZ, R0.reuse.H0_H0 ;  /* 0x20000000ff087230 */ /* 0x100fe40000004100 */
[----:B------:R-:W-:Y:S01]  /*1a470*/  HADD2.F32 R198, -RZ, R0.H1_H1 ;  /* 0x30000000ffc67230 */ /* 0x000fe20000004100 */
[----:B------:R-:W-:-:S05]  /*1a480*/  F2FP.F16.E4M3.UNPACK_B R0, R7.H1 ;  /* 0x00000007ff00723e */ /* 0x000fca00030006ff */
[--C-:B------:R-:W-:Y:S02]  /*1a490*/  HADD2.F32 R199, -RZ, R0.reuse.H0_H0 ;  /* 0x20000000ffc77230 */ /* 0x100fe40000004100 */
[----:B------:R-:W-:Y:S01]  /*1a4a0*/  HADD2.F32 R0, -RZ, R0.H1_H1 ;  /* 0x30000000ff007230 */ /* 0x000fe20000004100 */
        /* <DEDUP_REMOVED lines=28> */
[----:B------:R-:W-:Y:S01]  /*1a670*/  IMAD.MOV.U32 R15, RZ, RZ, R149 ;  /* 0x000000ffff0f7224 */ /* 0x000fe200078e0095 */
        /* <DEDUP_REMOVED lines=130> */
[----:B------:R-:W-:Y:S02]  /*1aea0*/  IMAD.MOV.U32 R14, RZ, RZ, R60 ;  /* 0x000000ffff0e7224 */ /* 0x000fe400078e003c */
[----:B------:R-:W-:Y:S01]  /*1aeb0*/  IMAD.MOV.U32 R235, RZ, RZ, R61 ;  /* 0x000000ffffeb7224 */ /* 0x000fe200078e003d */
        /* <DEDUP_REMOVED lines=22> */
[----:B---3--:R-:W-:-:S02]  /*1b020*/  PRMT R12, R12, 0x5410, R13 ;  /* 0x000054100c0c7816 */ /* 0x008fc4000000000d */
[----:B----4-:R-:W-:Y:S02]  /*1b030*/  PRMT R7, R3, 0x5410, R5 ;  /* 0x0000541003077816 */ /* 0x010fe40000000005 */
[-C--:B------:R-:W-:Y:S02]  /*1b040*/  F2FP.F16.E4M3.UNPACK_B R0, R12.reuse ;  /* 0x0000000cff00723e */ /* 0x080fe400020006ff */
[----:B------:R-:W-:Y:S02]  /*1b050*/  F2FP.F16.E4M3.UNPACK_B R5, R12.H1 ;  /* 0x0000000cff05723e */ /* 0x000fe400030006ff */
[-C--:B------:R-:W-:Y:S01]  /*1b060*/  F2FP.F16.E4M3.UNPACK_B R3, R7.reuse ;  /* 0x00000007ff03723e */ /* 0x080fe200020006ff */
[--C-:B------:R-:W-:Y:S02]  /*1b070*/  HADD2.F32 R8, -RZ, R0.reuse.H0_H0 ;  /* 0x20000000ff087230 */ /* 0x100fe40000004100 */
[----:B------:R-:W-:Y:S01]  /*1b080*/  HADD2.F32 R192, -RZ, R0.H1_H1 ;  /* 0x30000000ffc07230 */ /* 0x000fe20000004100 */
[----:B------:R-:W-:Y:S01]  /*1b090*/  F2FP.F16.E4M3.UNPACK_B R0, R7.H1 ;  /* 0x00000007ff00723e */ /* 0x000fe200030006ff */
[----:B------:R-:W-:-:S02]  /*1b0a0*/  HADD2.F32 R193, -RZ, R5.H0_H0 ;  /* 0x20000005ffc17230 */ /* 0x000fc40000004100 */
[----:B------:R-:W-:Y:S02]  /*1b0b0*/  HADD2.F32 R194, -RZ, R3.H0_H0 ;  /* 0x20000003ffc27230 */ /* 0x000fe40000004100 */
[--C-:B------:R-:W-:Y:S02]  /*1b0c0*/  HADD2.F32 R195, -RZ, R0.reuse.H0_H0 ;  /* 0x20000000ffc37230 */ /* 0x100fe40000004100 */
[----:B------:R-:W-:Y:S02]  /*1b0d0*/  HADD2.F32 R5, -RZ, R5.H1_H1 ;  /* 0x30000005ff057230 */ /* 0x000fe40000004100 */
[----:B------:R-:W-:Y:S02]  /*1b0e0*/  HADD2.F32 R3, -RZ, R3.H1_H1 ;  /* 0x30000003ff037230 */ /* 0x000fe40000004100 */
[----:B------:R-:W-:Y:S01]  /*1b0f0*/  HADD2.F32 R0, -RZ, R0.H1_H1 ;  /* 0x30000000ff007230 */ /* 0x000fe20000004100 */
[----:B------:R-:W-:Y:S02]  /*1b100*/  F2FP.BF16.F32.PACK_AB R192, R192, R8 ;  /* 0x00000008c0c0723e */ /* 0x000fe400000010ff */
[----:B------:R-:W-:-:S02]  /*1b110*/  F2FP.BF16.F32.PACK_AB R193, R5, R193 ;  /* 0x000000c105c1723e */ /* 0x000fc400000010ff */
[----:B------:R-:W-:Y:S02]  /*1b120*/  F2FP.BF16.F32.PACK_AB R194, R3, R194 ;  /* 0x000000c203c2723e */ /* 0x000fe400000010ff */
        /* <DEDUP_REMOVED lines=157> */
[----:B---3--:R-:W-:-:S05]  /*1bb00*/  IADD3 R0, R6, R11, R9 ;  /* 0x0000000b06007210 */ /* 0x008fca0007ffe009 */
[----:B------:R-:W-:-:S05]  /*1bb10*/  IMAD.IADD R0, R4, 0x1, R0 ;  /* 0x0000000104007824 */ /* 0x000fca00078e0200 */
[----:B------:R-:W-:Y:S04]  /*1bb20*/  LDS.U16 R5, [R0+0xc00] ;  /* 0x000c000000057984 */ /* 0x000fe80000000400 */
[----:B------:R-:W0:Y:S04]  /*1bb30*/  LDS.U16 R3, [R0+0x800] ;  /* 0x0008000000037984 */ /* 0x000e280000000400 */
[----:B------:R-:W-:Y:S04]  /*1bb40*/  LDS.U16 R8, [R0+0xc08] ;  /* 0x000c080000087984 */ /* 0x000fe80000000400 */
[----:B------:R-:W1:Y:S04]  /*1bb50*/  LDS.U16 R7, [R0+0x808] ;  /* 0x0008080000077984 */ /* 0x000e680000000400 */
[----:B------:R-:W-:Y:S04]  /*1bb60*/  LDS.U16 R15, [R0+0x4c00] ;  /* 0x004c0000000f7984 */ /* 0x000fe80000000400 */
[----:B------:R-:W3:Y:S04]  /*1bb70*/  LDS.U16 R13, [R0+0x4800] ;  /* 0x00480000000d7984 */ /* 0x000ee80000000400 */
[----:B------:R-:W-:Y:S04]  /*1bb80*/  LDS.U16 R12, [R0+0x4c08] ;  /* 0x004c0800000c7984 */ /* 0x000fe80000000400 */
[----:B------:R2:W4:Y:S01]  /*1bb90*/  LDS.U16 R11, [R0+0x4808] ;  /* 0x00480800000b7984 */ /* 0x0005220000000400 */
[----:B0-----:R-:W-:-:S04]  /*1bba0*/  PRMT R3, R3, 0x5410, R5 ;  /* 0x0000541003037816 */ /* 0x001fc80000000005 */
[----:B--2---:R-:W-:-:S05]  /*1bbb0*/  F2FP.F16.E4M3.UNPACK_B R0, R3 ;  /* 0x00000003ff00723e */ /* 0x004fca00020006ff */
[--C-:B------:R-:W-:Y:S02]  /*1bbc0*/  HADD2.F32 R5, -RZ, R0.reuse.H0_H0 ;  /* 0x20000000ff057230 */ /* 0x100fe40000004100 */
[----:B------:R-:W-:Y:S01]  /*1bbd0*/  HADD2.F32 R188, -RZ, R0.H1_H1 ;  /* 0x30000000ffbc7230 */ /* 0x000fe20000004100 */
[----:B------:R-:W-:Y:S02]  /*1bbe0*/  F2FP.F16.E4M3.UNPACK_B R0, R3.H1 ;  /* 0x00000003ff00723e */ /* 0x000fe400030006ff */
[----:B-1----:R-:W-:Y:S02]  /*1bbf0*/  PRMT R7, R7, 0x5410, R8 ;  /* 0x0000541007077816 */ /* 0x002fe40000000008 */
[----:B------:R-:W-:Y:S01]  /*1bc00*/  F2FP.BF16.F32.PACK_AB R188, R188, R5 ;  /* 0x00000005bcbc723e */ /* 0x000fe200000010ff */
[--C-:B------:R-:W-:Y:S01]  /*1bc10*/  HADD2.F32 R5, -RZ, R0.reuse.H0_H0 ;  /* 0x20000000ff057230 */ /* 0x100fe20000004100 */
[-C--:B------:R-:W-:Y:S01]  /*1bc20*/  F2FP.F16.E4M3.UNPACK_B R3, R7.reuse ;  /* 0x00000007ff03723e */ /* 0x080fe200020006ff */
[----:B------:R-:W-:Y:S01]  /*1bc30*/  HADD2.F32 R189, -RZ, R0.H1_H1 ;  /* 0x30000000ffbd7230 */ /* 0x000fe20000004100 */
[----:B------:R-:W-:-:S03]  /*1bc40*/  F2FP.F16.E4M3.UNPACK_B R0, R7.H1 ;  /* 0x00000007ff00723e */ /* 0x000fc600030006ff */
[--C-:B------:R-:W-:Y:S02]  /*1bc50*/  HADD2.F32 R190, -RZ, R3.reuse.H0_H0 ;  /* 0x20000003ffbe7230 */ /* 0x100fe40000004100 */
[--C-:B------:R-:W-:Y:S02]  /*1bc60*/  HADD2.F32 R191, -RZ, R0.reuse.H0_H0 ;  /* 0x20000000ffbf7230 */ /* 0x100fe40000004100 */
[----:B------:R-:W-:Y:S02]  /*1bc70*/  HADD2.F32 R3, -RZ, R3.H1_H1 ;  /* 0x30000003ff037230 */ /* 0x000fe40000004100 */
[----:B------:R-:W-:Y:S01]  /*1bc80*/  HADD2.F32 R0, -RZ, R0.H1_H1 ;  /* 0x30000000ff007230 */ /* 0x000fe20000004100 */
[----:B------:R-:W-:Y:S02]  /*1bc90*/  F2FP.BF16.F32.PACK_AB R189, R189, R5 ;  /* 0x00000005bdbd723e */ /* 0x000fe400000010ff */
[----:B------:R-:W-:Y:S02]  /*1bca0*/  F2FP.BF16.F32.PACK_AB R190, R3, R190 ;  /* 0x000000be03be723e */ /* 0x000fe400000010ff */
[----:B------:R-:W-:-:S04]  /*1bcb0*/  F2FP.BF16.F32.PACK_AB R191, R0, R191 ;  /* 0x000000bf00bf723e */ /* 0x000fc800000010ff */
[----:B------:R-:W-:-:S06]  /*1bcc0*/  WARPGROUP.ARRIVE ;  /* 0x00000000000079c5 */ /* 0x000fcc0000000000 */
        /* <DEDUP_REMOVED lines=119> */
[----:B-1----:R-:W-:Y:S01]  /*1c440*/  HADD2.F32 R184, -RZ, R0.H1_H1 ;  /* 0x30000000ffb87230 */ /* 0x002fe20000004100 */
[----:B------:R-:W-:Y:S01]  /*1c450*/  F2FP.F16.E4M3.UNPACK_B R0, R11.H1 ;  /* 0x0000000bff00723e */ /* 0x000fe200030006ff */
[----:B------:R-:W-:-:S02]  /*1c460*/  HADD2.F32 R185, -RZ, R5.H0_H0 ;  /* 0x20000005ffb97230 */ /* 0x000fc40000004100 */
[----:B--2---:R-:W-:Y:S02]  /*1c470*/  HADD2.F32 R186, -RZ, R3.H0_H0 ;  /* 0x20000003ffba7230 */ /* 0x004fe40000004100 */
        /* <DEDUP_REMOVED lines=8> */
[----:B------:R-:W-:-:S06]  /*1c500*/  WARPGROUP.ARRIVE ;  /* 0x00000000000079c5 */ /* 0x000fcc0000000000 */
        /* <DEDUP_REMOVED lines=130> */
[----:B------:R-:W-:-:S05]  /*1cd30*/  IADD3 R0, R6, UR9, R14 ;  /* 0x0000000906007c10 */ /* 0x000fca000fffe00e */
[----:B------:R-:W-:-:S05]  /*1cd40*/  IMAD.IADD R0, R4, 0x1, R0 ;  /* 0x0000000104007824 */ /* 0x000fca00078e0200 */
[----:B------:R-:W-:Y:S04]  /*1cd50*/  LDS.U16 R5, [R0+0xc00] ;  /* 0x000c000000057984 */ /* 0x000fe80000000400 */
[----:B------:R-:W0:Y:S04]  /*1cd60*/  LDS.U16 R3, [R0+0x800] ;  /* 0x0008000000037984 */ /* 0x000e280000000400 */
[----:B------:R-:W-:Y:S04]  /*1cd70*/  LDS.U16 R7, [R0+0xc08] ;  /* 0x000c080000077984 */ /* 0x000fe80000000400 */
[----:B------:R-:W1:Y:S01]  /*1cd80*/  LDS.U16 R6, [R0+0x808] ;  /* 0x0008080000067984 */ /* 0x000e620000000400 */
[----:B------:R-:W-:-:S03]  /*1cd90*/  UIADD3 UR6, UR4, 0x800, URZ ;  /* 0x0000080004067890 */ /* 0x000fc6000fffe03f */
[----:B------:R-:W-:Y:S04]  /*1cda0*/  LDS.U16 R13, [R0+0x4c00] ;  /* 0x004c0000000d7984 */ /* 0x000fe80000000400 */
[----:B------:R-:W3:Y:S04]  /*1cdb0*/  LDS.U16 R12, [R0+0x4800] ;  /* 0x00480000000c7984 */ /* 0x000ee80000000400 */
[----:B------:R-:W-:Y:S04]  /*1cdc0*/  LDS.U16 R11, [R0+0x4c08] ;  /* 0x004c0800000b7984 */ /* 0x000fe80000000400 */
[----:B------:R-:W4:Y:S01]  /*1cdd0*/  LDS.U16 R8, [R0+0x4808] ;  /* 0x0048080000087984 */ /* 0x000f220000000400 */
[----:B0-----:R-:W-:-:S04]  /*1cde0*/  PRMT R5, R3, 0x5410, R5 ;  /* 0x0000541003057816 */ /* 0x001fc80000000005 */
[----:B------:R-:W-:-:S05]  /*1cdf0*/  F2FP.F16.E4M3.UNPACK_B R3, R5 ;  /* 0x00000005ff03723e */ /* 0x000fca00020006ff */
[--C-:B------:R-:W-:Y:S02]  /*1ce00*/  HADD2.F32 R14, -RZ, R3.reuse.H0_H0 ;  /* 0x20000003ff0e7230 */ /* 0x100fe40000004100 */
[----:B------:R-:W-:Y:S01]  /*1ce10*/  HADD2.F32 R180, -RZ, R3.H1_H1 ;  /* 0x30000003ffb47230 */ /* 0x000fe20000004100 */
[----:B-1----:R-:W-:Y:S02]  /*1ce20*/  PRMT R3, R6, 0x5410, R7 ;  /* 0x0000541006037816 */ /* 0x002fe40000000007 */
[----:B------:R-:W-:Y:S02]  /*1ce30*/  F2FP.F16.E4M3.UNPACK_B R6, R5.H1 ;  /* 0x00000005ff06723e */ /* 0x000fe400030006ff */
[-C--:B------:R-:W-:Y:S02]  /*1ce40*/  F2FP.F16.E4M3.UNPACK_B R5, R3.reuse ;  /* 0x00000003ff05723e */ /* 0x080fe400020006ff */
[----:B------:R-:W-:Y:S01]  /*1ce50*/  F2FP.F16.E4M3.UNPACK_B R3, R3.H1 ;  /* 0x00000003ff03723e */ /* 0x000fe200030006ff */
[----:B------:R-:W-:-:S02]  /*1ce60*/  HADD2.F32 R181, -RZ, R6.H0_H0 ;  /* 0x20000006ffb57230 */ /* 0x000fc40000004100 */
[----:B------:R-:W-:Y:S02]  /*1ce70*/  HADD2.F32 R182, -RZ, R5.H0_H0 ;  /* 0x20000005ffb67230 */ /* 0x000fe40000004100 */
[----:B------:R-:W-:Y:S02]  /*1ce80*/  HADD2.F32 R183, -RZ, R3.H0_H0 ;  /* 0x20000003ffb77230 */ /* 0x000fe40000004100 */
[----:B------:R-:W-:Y:S02]  /*1ce90*/  HADD2.F32 R6, -RZ, R6.H1_H1 ;  /* 0x30000006ff067230 */ /* 0x000fe40000004100 */
[----:B------:R-:W-:Y:S02]  /*1cea0*/  HADD2.F32 R5, -RZ, R5.H1_H1 ;  /* 0x30000005ff057230 */ /* 0x000fe40000004100 */
[----:B------:R-:W-:Y:S01]  /*1ceb0*/  HADD2.F32 R3, -RZ, R3.H1_H1 ;  /* 0x30000003ff037230 */ /* 0x000fe20000004100 */
[----:B------:R-:W-:Y:S02]  /*1cec0*/  F2FP.BF16.F32.PACK_AB R180, R180, R14 ;  /* 0x0000000eb4b4723e */ /* 0x000fe400000010ff */
[----:B------:R-:W-:-:S02]  /*1ced0*/  F2FP.BF16.F32.PACK_AB R181, R6, R181 ;  /* 0x000000b506b5723e */ /* 0x000fc400000010ff */
[----:B------:R-:W-:Y:S02]  /*1cee0*/  F2FP.BF16.F32.PACK_AB R182, R5, R182 ;  /* 0x000000b605b6723e */ /* 0x000fe400000010ff */
[----:B------:R-:W-:Y:S01]  /*1cef0*/  F2FP.BF16.F32.PACK_AB R183, R3, R183 ;  /* 0x000000b703b7723e */ /* 0x000fe200000010ff */
[----:B------:R-:W-:Y:S01]  /*1cf00*/  UMOV UR7, 0x40000040 ;  /* 0x4000004000077882 */ /* 0x000fe20000000000 */
[----:B------:R0:W-:Y:S02]  /*1cf10*/  STL [R1+0x400], R4 ;  /* 0x0004000401007387 */ /* 0x0001e40000100800 */
        /* <DEDUP_REMOVED lines=16> */
[----:B0-----:R-:W-:-:S03]  /*1d020*/  MOV R4, R150 ;  /* 0x0000009600047202 */ /* 0x001fc60000000f00 */
[----:B------:R-:W-:Y:S01]  /*1d030*/  STL.64 [R1+0x68], R50 ;  /* 0x0000683201007387 */ /* 0x000fe20000100a00 */
[----:B------:R-:W-:-:S03]  /*1d040*/  IMAD.MOV.U32 R2, RZ, RZ, R151 ;  /* 0x000000ffff027224 */ /* 0x000fc600078e0097 */
[----:B------:R-:W-:Y:S01]  /*1d050*/  STL.64 [R1+0x70], R52 ;  /* 0x0000703401007387 */ /* 0x000fe20000100a00 */
[----:B------:R-:W-:-:S03]  /*1d060*/  IMAD.MOV.U32 R15, RZ, RZ, R148 ;  /* 0x000000ffff0f7224 */ /* 0x000fc600078e0094 */
[----:B------:R-:W-:Y:S01]  /*1d070*/  STL.64 [R1+0x78], R54 ;  /* 0x0000783601007387 */ /* 0x000fe20000100a00 */
[----:B------:R-:W-:Y:S01]  /*1d080*/  IMAD.MOV.U32 R14, RZ, RZ, R149 ;  /* 0x000000ffff0e7224 */ /* 0x000fe200078e0095 */
[----:B------:R-:W-:Y:S02]  /*1d090*/  MOV R17, R146 ;  /* 0x0000009200117202 */ /* 0x000fe40000000f00 */
[----:B------:R0:W-:Y:S01]  /*1d0a0*/  STL.64 [R1+0x80], R56 ;  /* 0x0000803801007387 */ /* 0x0001e20000100a00 */
        /* <DEDUP_REMOVED lines=261> */
[----:B------:R-:W2:Y:S04]  /*1e100*/  LDL.LU R75, [R1+0x7c] ;  /* 0x00007c00014b7983 */ /* 0x000ea80000300800 */
[----:B------:R-:W2:Y:S04]  /*1e110*/  LDL.LU R76, [R1+0x80] ;  /* 0x00008000014c7983 */ /* 0x000ea80000300800 */
[----:B------:R-:W2:Y:S04]  /*1e120*/  LDL.LU R77, [R1+0x84] ;  /* 0x00008400014d7983 */ /* 0x000ea80000300800 */
[----:B------:R-:W3:Y:S04]  /*1e130*/  LDL.LU R9, [R1+0x7bc] ;  /* 0x0007bc0001097983 */ /* 0x000ee80000300800 */
[----:B------:R-:W4:Y:S01]  /*1e140*/  LDL.LU R10, [R1+0x7b8] ;  /* 0x0007b800010a7983 */ /* 0x000f220000300800 */
[----:B------:R-:W-:-:S02]  /*1e150*/  IMAD.MOV.U32 R142, RZ, RZ, R169 ;  /* 0x000000ffff8e7224 */ /* 0x000fc400078e00a9 */
[----:B------:R-:W-:Y:S02]  /*1e160*/  IMAD.MOV.U32 R139, RZ, RZ, R172 ;  /* 0x000000ffff8b7224 */ /* 0x000fe400078e00ac */
[----:B------:R-:W-:Y:S01]  /*1e170*/  IMAD.MOV.U32 R169, RZ, RZ, R14 ;  /* 0x000000ffffa97224 */ /* 0x000fe200078e000e */
[----:B------:R-:W-:Y:S01]  /*1e180*/  MOV R136, R175 ;  /* 0x000000af00887202 */ /* 0x000fe20000000f00 */
        /* <DEDUP_REMOVED lines=81> */
[----:B------:R-:W-:Y:S01]  /*1e6a0*/  UMOV UR7, 0x40000040 ;  /* 0x4000004000077882 */ /* 0x000fe20000000000 */
[----:B----4-:R-:W-:-:S05]  /*1e6b0*/  IADD3 R10, R10, R0, RZ ;  /* 0x000000000a0a7210 */ /* 0x010fca0007ffe0ff */
[----:B------:R-:W-:Y:S04]  /*1e6c0*/  LDS.U16 R5, [R10+0xc00] ;  /* 0x000c00000a057984 */ /* 0x000fe80000000400 */
[----:B------:R-:W0:Y:S04]  /*1e6d0*/  LDS.U16 R3, [R10+0x800] ;  /* 0x000800000a037984 */ /* 0x000e280000000400 */
[----:B------:R-:W-:Y:S04]  /*1e6e0*/  LDS.U16 R7, [R10+0xc08] ;  /* 0x000c08000a077984 */ /* 0x000fe80000000400 */
[----:B------:R-:W1:Y:S04]  /*1e6f0*/  LDS.U16 R6, [R10+0x808] ;  /* 0x000808000a067984 */ /* 0x000e680000000400 */
[----:B------:R-:W-:Y:S04]  /*1e700*/  LDS.U16 R13, [R10+0x4c00] ;  /* 0x004c00000a0d7984 */ /* 0x000fe80000000400 */
[----:B------:R-:W4:Y:S04]  /*1e710*/  LDS.U16 R12, [R10+0x4800] ;  /* 0x004800000a0c7984 */ /* 0x000f280000000400 */
[----:B------:R-:W-:Y:S04]  /*1e720*/  LDS.U16 R11, [R10+0x4c08] ;  /* 0x004c08000a0b7984 */ /* 0x000fe80000000400 */
[----:B------:R-:W3:Y:S01]  /*1e730*/  LDS.U16 R8, [R10+0x4808] ;  /* 0x004808000a087984 */ /* 0x000ee20000000400 */
        /* <DEDUP_REMOVED lines=140> */
[----:B----4-:R-:W-:-:S02]  /*1f000*/  PRMT R6, R12, 0x5410, R13 ;  /* 0x000054100c067816 */ /* 0x010fc4000000000d */
[----:B---3--:R-:W-:Y:S02]  /*1f010*/  PRMT R8, R8, 0x5410, R11 ;  /* 0x0000541008087816 */ /* 0x008fe4000000000b */
        /* <DEDUP_REMOVED lines=155> */
[----:B------:R4:W3:Y:S01]  /*1f9d0*/  LDS.U16 R8, [R0+0x4808] ;  /* 0x0048080000087984 */ /* 0x0008e20000000400 */
[----:B0-----:R-:W-:-:S04]  /*1f9e0*/  PRMT R7, R6, 0x5410, R7 ;  /* 0x0000541006077816 */ /* 0x001fc80000000007 */
[----:B----4-:R-:W-:Y:S02]  /*1f9f0*/  F2FP.F16.E4M3.UNPACK_B R0, R7 ;  /* 0x00000007ff00723e */ /* 0x010fe400020006ff */
[----:B-1----:R-:W-:-:S03]  /*1fa00*/  PRMT R6, R3, 0x5410, R5 ;  /* 0x0000541003067816 */ /* 0x002fc60000000005 */
[--C-:B------:R-:W-:Y:S01]  /*1fa10*/  HADD2.F32 R164, -RZ, R0.reuse.H1_H1 ;  /* 0x30000000ffa47230 */ /* 0x100fe20000004100 */
[----:B------:R-:W-:Y:S01]  /*1fa20*/  F2FP.F16.E4M3.UNPACK_B R5, R7.H1 ;  /* 0x00000007ff05723e */ /* 0x000fe200030006ff */
[----:B------:R-:W-:Y:S01]  /*1fa30*/  HADD2.F32 R7, -RZ, R0.H0_H0 ;  /* 0x20000000ff077230 */ /* 0x000fe20000004100 */
[-C--:B------:R-:W-:Y:S02]  /*1fa40*/  F2FP.F16.E4M3.UNPACK_B R3, R6.reuse ;  /* 0x00000006ff03723e */ /* 0x080fe400020006ff */
[----:B------:R-:W-:Y:S01]  /*1fa50*/  F2FP.F16.E4M3.UNPACK_B R0, R6.H1 ;  /* 0x00000006ff00723e */ /* 0x000fe200030006ff */
[----:B------:R-:W-:Y:S02]  /*1fa60*/  HADD2.F32 R165, -RZ, R5.H0_H0 ;  /* 0x20000005ffa57230 */ /* 0x000fe40000004100 */
[----:B------:R-:W-:Y:S02]  /*1fa70*/  HADD2.F32 R166, -RZ, R3.H0_H0 ;  /* 0x20000003ffa67230 */ /* 0x000fe40000004100 */
[----:B------:R-:W-:-:S02]  /*1fa80*/  HADD2.F32 R167, -RZ, R0.H0_H0 ;  /* 0x20000000ffa77230 */ /* 0x000fc40000004100 */
[----:B------:R-:W-:Y:S02]  /*1fa90*/  HADD2.F32 R5, -RZ, R5.H1_H1 ;  /* 0x30000005ff057230 */ /* 0x000fe40000004100 */
[----:B------:R-:W-:Y:S02]  /*1faa0*/  HADD2.F32 R3, -RZ, R3.H1_H1 ;  /* 0x30000003ff037230 */ /* 0x000fe40000004100 */
[----:B------:R-:W-:Y:S01]  /*1fab0*/  HADD2.F32 R0, -RZ, R0.H1_H1 ;  /* 0x30000000ff007230 */ /* 0x000fe20000004100 */
[----:B------:R-:W-:Y:S01]  /*1fac0*/  F2FP.BF16.F32.PACK_AB R164, R164, R7 ;  /* 0x00000007a4a4723e */ /* 0x000fe200000010ff */
[----:B------:R-:W-:Y:S01]  /*1fad0*/  UIADD3 UR6, UR4, 0x804, URZ ;  /* 0x0000080404067890 */ /* 0x000fe2000fffe03f */
[----:B------:R-:W-:Y:S02]  /*1fae0*/  F2FP.BF16.F32.PACK_AB R165, R5, R165 ;  /* 0x000000a505a5723e */ /* 0x000fe400000010ff */
        /* <DEDUP_REMOVED lines=27> */
[----:B------:R0:W-:Y:S01]  /*1fca0*/  STL.64 [R1+0x80], R56 ;  /* 0x0000803801007387 */ /* 0x0001e20000100a00 */
        /* <DEDUP_REMOVED lines=154> */
[----:B------:R-:W-:Y:S02]  /*20650*/  PRMT R8, R8, 0x5410, R11 ;  /* 0x0000541008087816 */ /* 0x000fe4000000000b */
        /* <DEDUP_REMOVED lines=111> */
[----:B------:R-:W-:-:S03]  /*20d50*/  MOV R62, R10 ;  /* 0x0000000a003e7202 */ /* 0x000fc60000000f00 */
[----:B------:R-:W2:Y:S04]  /*20d60*/  LDL.LU R58, [R1+0x78] ;  /* 0x00007800013a7983 */ /* 0x000ea80000300800 */
[----:B------:R-:W2:Y:S04]  /*20d70*/  LDL.LU R59, [R1+0x7c] ;  /* 0x00007c00013b7983 */ /* 0x000ea80000300800 */
[----:B------:R-:W2:Y:S04]  /*20d80*/  LDL.LU R60, [R1+0x80] ;  /* 0x00008000013c7983 */ /* 0x000ea80000300800 */
[----:B------:R-:W2:Y:S04]  /*20d90*/  LDL.LU R61, [R1+0x84] ;  /* 0x00008400013d7983 */ /* 0x000ea80000300800 */
[----:B------:R-:W3:Y:S01]  /*20da0*/  LDL.LU R10, [R1+0x404] ;  /* 0x00040400010a7983 */ /* 0x000ee20000300800 */
[----:B------:R-:W-:Y:S01]  /*20db0*/  IMAD.MOV.U32 R141, RZ, RZ, R156 ;  /* 0x000000ffff8d7224 */ /* 0x000fe200078e009c */
[----:B------:R-:W-:Y:S01]  /*20dc0*/  MOV R138, R159 ;  /* 0x0000009f008a7202 */ /* 0x000fe20000000f00 */
[----:B------:R-:W-:-:S02]  /*20dd0*/  IMAD.MOV.U32 R139, RZ, RZ, R158 ;  /* 0x000000ffff8b7224 */ /* 0x000fc400078e009e */
        /* <DEDUP_REMOVED lines=93> */
[----:B------:R-:W-:Y:S01]  /*213b0*/  UMOV UR6, UR4 ;  /* 0x0000000400067c82 */ /* 0x000fe20008000000 */
[----:B------:R0:W5:Y:S04]  /*213c0*/  LDL.LU R16, [R1+0x3fc] ;  /* 0x0003fc0001107983 */ /* 0x0001680000300800 */
[----:B------:R0:W5:Y:S01]  /*213d0*/  LDL.LU R2, [R1+0x3f8] ;  /* 0x0003f80001027983 */ /* 0x0001620000300800 */
[----:B---3--:R-:W-:-:S05]  /*213e0*/  IMAD.IADD R9, R9, 0x1, R10 ;  /* 0x0000000109097824 */ /* 0x008fca00078e020a */
[----:B------:R-:W-:Y:S04]  /*213f0*/  LDS.U16 R6, [R9+0xc00] ;  /* 0x000c000009067984 */ /* 0x000fe80000000400 */
[----:B------:R-:W1:Y:S04]  /*21400*/  LDS.U16 R5, [R9+0x800] ;  /* 0x0008000009057984 */ /* 0x000e680000000400 */
[----:B------:R-:W-:Y:S04]  /*21410*/  LDS.U16 R3, [R9+0xc08] ;  /* 0x000c080009037984 */ /* 0x000fe80000000400 */
[----:B------:R-:W3:Y:S04]  /*21420*/  LDS.U16 R0, [R9+0x808] ;  /* 0x0008080009007984 */ /* 0x000ee80000000400 */
[----:B------:R-:W-:Y:S04]  /*21430*/  LDS.U16 R10, [R9+0x4c00] ;  /* 0x004c0000090a7984 */ /* 0x000fe80000000400 */
[----:B------:R-:W4:Y:S04]  /*21440*/  LDS.U16 R8, [R9+0x4800] ;  /* 0x0048000009087984 */ /* 0x000f280000000400 */
[----:B------:R-:W-:Y:S04]  /*21450*/  LDS.U16 R7, [R9+0x4c08] ;  /* 0x004c080009077984 */ /* 0x000fe80000000400 */
[----:B------:R-:W0:Y:S01]  /*21460*/  LDS.U16 R9, [R9+0x4808] ;  /* 0x0048080009097984 */ /* 0x000e220000000400 */
[----:B-1----:R-:W-:-:S02]  /*21470*/  PRMT R5, R5, 0x5410, R6 ;  /* 0x0000541005057816 */ /* 0x002fc40000000006 */
[----:B---3--:R-:W-:Y:S02]  /*21480*/  PRMT R6, R0, 0x5410, R3 ;  /* 0x0000541000067816 */ /* 0x008fe40000000003 */
        /* <DEDUP_REMOVED lines=82> */
[----:B------:R3:W-:Y:S04]  /*219b0*/  STL.64 [R1+0x1f8], R154 ;  /* 0x0001f89a01007387 */ /* 0x0007e80000100a00 */
[----:B-1----:R-:W3:Y:S04]  /*219c0*/  LDL.LU.64 R150, [R1+0x3f0] ;  /* 0x0003f00001967983 */ /* 0x002ee80000300a00 */
        /* <DEDUP_REMOVED lines=61> */
[----:B----4-:R-:W-:-:S02]  /*21da0*/  PRMT R5, R8, 0x5410, R10 ;  /* 0x0000541008057816 */ /* 0x010fc4000000000a */
[----:B0-----:R-:W-:Y:S02]  /*21db0*/  PRMT R7, R9, 0x5410, R7 ;  /* 0x0000541009077816 */ /* 0x001fe40000000007 */
[-C--:B------:R-:W-:Y:S02]  /*21dc0*/  F2FP.F16.E4M3.UNPACK_B R0, R5.reuse ;  /* 0x00000005ff00723e */ /* 0x080fe400020006ff */
[----:B------:R-:W-:Y:S02]  /*21dd0*/  F2FP.F16.E4M3.UNPACK_B R5, R5.H1 ;  /* 0x00000005ff05723e */ /* 0x000fe400030006ff */
[-C--:B------:R-:W-:Y:S01]  /*21de0*/  F2FP.F16.E4M3.UNPACK_B R3, R7.reuse ;  /* 0x00000007ff03723e */ /* 0x080fe200020006ff */
[--C-:B------:R-:W-:Y:S02]  /*21df0*/  HADD2.F32 R6, -RZ, R0.reuse.H0_H0 ;  /* 0x20000000ff067230 */ /* 0x100fe40000004100 */
[----:B--2---:R-:W-:Y:S01]  /*21e00*/  HADD2.F32 R152, -RZ, R0.H1_H1 ;  /* 0x30000000ff987230 */ /* 0x004fe20000004100 */
[----:B------:R-:W-:Y:S01]  /*21e10*/  F2FP.F16.E4M3.UNPACK_B R0, R7.H1 ;  /* 0x00000007ff00723e */ /* 0x000fe200030006ff */
[----:B------:R-:W-:-:S02]  /*21e20*/  HADD2.F32 R153, -RZ, R5.H0_H0 ;  /* 0x20000005ff997230 */ /* 0x000fc40000004100 */
[----:B---3--:R-:W-:Y:S02]  /*21e30*/  HADD2.F32 R154, -RZ, R3.H0_H0 ;  /* 0x20000003ff9a7230 */ /* 0x008fe40000004100 */
        /* <DEDUP_REMOVED lines=11> */
[----:B------:R-:W-:Y:S05]  /*21ef0*/  @!P0 BRA `(.L_x_33) ;  /* 0x0000000000048947 */ /* 0x000fea0003800000 */
[----:B------:R-:W-:Y:S01]  /*21f00*/  BPT.TRAP 0x1 ;  /* 0x000000040000795c */ /* 0x000fe20000300000 */
.L_x_33:
[----:B------:R-:W-:Y:S01]  /*21f10*/  IMAD.U32 R0, RZ, RZ, UR5 ;  /* 0x00000005ff007e24 */ /* 0x000fe2000f8e00ff */
[----:B------:R-:W-:-:S04]  /*21f20*/  UISETP.GT.U32.AND UP0, UPT, UR40, 0x1, UPT ;  /* 0x000000012800788c */ /* 0x000fc8000bf04070 */
[----:B-----5:R-:W-:Y:S02]  /*21f30*/  LEA R0, R0, R4, 0x3 ;  /* 0x0000000400007211 */ /* 0x020fe400078e18ff */
[----:B------:R-:W-:-:S03]  /*21f40*/  PLOP3.LUT P1, PT, PT, PT, UP0, 0x80, 0x0 ;  /* 0x000000000000781c */ /* 0x000fc60003f2f008 */
[----:B------:R-:W-:-:S05]  /*21f50*/  VIADD R0, R0, 0x10 ;  /* 0x0000001000007836 */ /* 0x000fca0000000000 */
[----:B------:R-:W-:-:S04]  /*21f60*/  PRMT R0, RZ, 0x654, R0 ;  /* 0x00000654ff007816 */ /* 0x000fc80000000000 */
[----:B------:R0:W-:Y:S01]  /*21f70*/  SYNCS.ARRIVE.TRANS64.RED.A1T0 RZ, [R0+URZ], RZ ;  /* 0x000000ff00ff79a7 */ /* 0x0001e2000810043f */
[----:B------:R-:W-:Y:S05]  /*21f80*/  @P1 BRA `(.L_x_24) ;  /* 0x0000000000041947 */ /* 0x000fea0003800000 */
[----:B------:R-:W-:Y:S01]  /*21f90*/  BPT.TRAP 0x1 ;  /* 0x000000040000795c */ /* 0x000fe20000300000 */
.L_x_24:
[----:B------:R-:W-:Y:S05]  /*21fa0*/  @!P0 BRA `(.L_x_34) ;  /* 0x0000000000048947 */ /* 0x000fea0003800000 */
[----:B------:R-:W-:Y:S01]  /*21fb0*/  BPT.TRAP 0x1 ;  /* 0x000000040000795c */ /* 0x000fe20000300000 */
.L_x_34:
[----:B------:R-:W-:Y:S02]  /*21fc0*/  UIADD3 UR39, UR42, UR39, URZ ;  /* 0x000000272a277290 */ /* 0x000fe4000fffe03f */
[----:B------:R-:W-:Y:S02]  /*21fd0*/  UISETP.GT.U32.AND UP0, UPT, UR40, 0x1, UPT ;  /* 0x000000012800788c */ /* 0x000fe4000bf04070 */
[----:B------:R-:W-:-:S04]  /*21fe0*/  ULEA UR4, UR39, 0x8, 0x3 ;  /* 0x0000000827047891 */ /* 0x000fc8000f8e183f */
[----:B------:R-:W-:Y:S01]  /*21ff0*/  ULOP3.LUT UR4, UR4, 0x8, URZ, 0xc0, !UPT ;  /* 0x0000000804047892 */ /* 0x000fe2000f8ec03f */
[----:B------:R-:W-:-:S05]  /*22000*/  PLOP3.LUT P0, PT, PT, PT, UP0, 0x80, 0x0 ;  /* 0x000000000000781c */ /* 0x000fca0003f0f008 */
[----:B0-----:R-:W-:-:S05]  /*22010*/  IMAD.U32 R0, RZ, RZ, UR4 ;  /* 0x00000004ff007e24 */ /* 0x001fca000f8e00ff */
[----:B-----5:R-:W-:-:S04]  /*22020*/  IADD3 R4, R4, 0x10, R0 ;  /* 0x0000001004047810 */ /* 0x020fc80007ffe000 */
[----:B------:R-:W-:-:S04]  /*22030*/  PRMT R4, RZ, 0x654, R4 ;  /* 0x00000654ff047816 */ /* 0x000fc80000000004 */
[----:B------:R0:W-:Y:S01]  /*22040*/  SYNCS.ARRIVE.TRANS64.RED.A1T0 RZ, [R4+URZ], RZ ;  /* 0x000000ff04ff79a7 */ /* 0x0001e2000810043f */
[----:B------:R-:W-:Y:S05]  /*22050*/  @P0 BRA `(.L_x_35) ;  /* 0x0000000000040947 */ /* 0x000fea0003800000 */
[----:B------:R-:W-:Y:S01]  /*22060*/  BPT.TRAP 0x1 ;  /* 0x000000040000795c */ /* 0x000fe20000300000 */
.L_x_35:
[----:B------:R-:W1:Y:S01]  /*22070*/  S2R R6, SR_TID.X ;  /* 0x0000000000067919 */ /* 0x000e620000002100 */
[----:B------:R-:W-:Y:S01]  /*22080*/  IMAD.MOV.U32 R13, RZ, RZ, 0x6540 ;  /* 0x00006540ff0d7424 */ /* 0x000fe200078e00ff */
[----:B------:R-:W-:Y:S01]  /*22090*/  USHF.R.S32.HI UR10, URZ, 0x1f, UR45 ;  /* 0x0000001f3f0a7899 */ /* 0x000fe2000801142d */
[----:B------:R-:W-:Y:S01]  /*220a0*/  ULDC.64 UR6, c[0x0][0x7d0] ;  /* 0x0001f40000067ab9 */ /* 0x000fe20000000a00 */
[----:B------:R-:W-:Y:S01]  /*220b0*/  UIMAD.WIDE UR8, UR44, 0x100, URZ ;  /* 0x000001002c0878a5 */ /* 0x000fe2000f8e023f */
[----:B------:R-:W-:Y:S01]  /*220c0*/  IMAD.U32 R8, RZ, RZ, UR6 ;  /* 0x00000006ff087e24 */ /* 0x000fe2000f8e00ff */
[----:B------:R-:W-:Y:S02]  /*220d0*/  UIMAD UR4, UR10, UR6, URZ ;  /* 0x000000060a0472a4 */ /* 0x000fe4000f8e023f */
[----:B------:R-:W-:Y:S02]  /*220e0*/  USHF.L.U32 UR44, UR44, 0x8, URZ ;  /* 0x000000082c2c7899 */ /* 0x000fe4000800063f */
[----:B------:R-:W-:Y:S01]  /*220f0*/  UIMAD UR4, UR45, UR7, UR4 ;  /* 0x000000072d0472a4 */ /* 0x000fe2000f8e0204 */
[----:B------:R-:W-:Y:S01]  /*22100*/  ULDC UR6, c[0x0][0x288] ;  /* 0x0000a20000067ab9 */ /* 0x000fe20000000800 */
[----:B------:R-:W-:Y:S01]  /*22110*/  ULDC UR5, c[0x0][0x284] ;  /* 0x0000a10000057ab9 */ /* 0x000fe20000000800 */
[----:B------:R-:W-:-:S04]  /*22120*/  UISETP.GT.U32.AND UP0, UPT, UR39, 0x1, UPT ;  /* 0x000000012700788c */ /* 0x000fc8000bf04070 */
[----:B------:R-:W-:Y:S01]  /*22130*/  UISETP.LT.U32.AND UP0, UPT, UR42, 0x2, UP0 ;  /* 0x000000022a00788c */ /* 0x000fe20008701070 */
[----:B-1----:R-:W-:Y:S02]  /*22140*/  SHF.L.U32 R12, R6, 0x1, RZ ;  /* 0x00000001060c7819 */ /* 0x002fe400000006ff */
[--C-:B0-----:R-:W-:Y:S02]  /*22150*/  SHF.R.U32.HI R4, RZ, 0x2, R6.reuse ;  /* 0x00000002ff047819 */ /* 0x101fe40000011606 */
[----:B------:R-:W-:Y:S02]  /*22160*/  LOP3.LUT R12, R12, 0x6, RZ, 0xc0, !PT ;  /* 0x000000060c0c7812 */ /* 0x000fe400078ec0ff */
[----:B------:R-:W-:Y:S02]  /*22170*/  LOP3.LUT R5, R6, 0x60, RZ, 0xc0, !PT ;  /* 0x0000006006057812 */ /* 0x000fe400078ec0ff */
[----:B------:R-:W-:Y:S01]  /*22180*/  PRMT R12, R12, R13, UR43 ;  /* 0x0000002b0c0c7e16 */ /* 0x000fe2000800000d */
[----:B------:R-:W-:Y:S01]  /*22190*/  USHF.L.U32 UR43, UR43, 0x8, URZ ;  /* 0x000000082b2b7899 */ /* 0x000fe2000800063f */
[----:B------:R-:W-:-:S02]  /*221a0*/  SHF.R.U32.HI R3, RZ, 0x7, R6 ;  /* 0x00000007ff037819 */ /* 0x000fc40000011606 */
[--C-:B------:R-:W-:Y:S01]  /*221b0*/  SHF.R.S32.HI R13, RZ, 0x1f, R12.reuse ;  /* 0x0000001fff0d7819 */ /* 0x100fe2000001140c */
[----:B------:R-:W-:Y:S01]  /*221c0*/  UISETP.GE.AND UP1, UPT, UR43, UR6, UPT ;  /* 0x000000062b00728c */ /* 0x000fe2000bf26270 */
[----:B------:R-:W-:Y:S02]  /*221d0*/  LOP3.LUT R4, R4, 0x7, RZ, 0xc0, !PT ;  /* 0x0000000704047812 */ /* 0x000fe400078ec0ff */
[----:B------:R-:W-:Y:S01]  /*221e0*/  SHF.R.U32.HI R5, RZ, 0x1, R5 ;  /* 0x00000001ff057819 */ /* 0x000fe20000011605 */
[----:B------:R-:W-:Y:S01]  /*221f0*/  IMAD.WIDE.U32 R8, R8, UR45, R12 ;  /* 0x0000002d08087c25 */ /* 0x000fe2000f8e000c */
[----:B------:R-:W-:Y:S01]  /*22200*/  LOP3.LUT R3, R3, 0x1, RZ, 0xc0, !PT ;  /* 0x0000000103037812 */ /* 0x000fe200078ec0ff */
[----:B------:R-:W-:Y:S01]  /*22210*/  UISETP.GE.OR UP1, UPT, UR44, UR5, UP1 ;  /* 0x000000052c00728c */ /* 0x000fe20008f26670 */
[----:B------:R-:W-:Y:S01]  /*22220*/  IADD3 R0, RZ, -R5, -R4 ;  /* 0x80000005ff007210 */ /* 0x000fe20007ffe804 */
[----:B------:R-:W-:Y:S01]  /*22230*/  VIADD R9, R9, UR4 ;  /* 0x0000000409097c36 */ /* 0x000fe20008000000 */
[----:B------:R-:W-:Y:S01]  /*22240*/  USHF.R.U32.HI UR4, URZ, 0x1, UR39 ;  /* 0x000000013f047899 */ /* 0x000fe20008011627 */
[C---:B------:R-:W-:Y:S01]  /*22250*/  IMAD.SHL.U32 R17, R3.reuse, 0x40, RZ ;  /* 0x0000004003117824 */ /* 0x040fe200078e00ff */
[----:B------:R-:W-:Y:S01]  /*22260*/  ULOP3.LUT UR39, UR39, 0x1, URZ, 0xc0, !UPT ;  /* 0x0000000127277892 */ /* 0x000fe2000f8ec03f */
[----:B------:R-:W-:Y:S01]  /*22270*/  IMAD R0, R3, -0x40, R0 ;  /* 0xffffffc003007824 */ /* 0x000fe200078e0200 */
[----:B------:R-:W-:Y:S01]  /*22280*/  ULOP3.LUT UR4, UR4, 0x1, URZ, 0xc0, !UPT ;  /* 0x0000000104047892 */ /* 0x000fe2000f8ec03f */
[----:B------:R-:W-:Y:S01]  /*22290*/  MOV R3, UR5 ;  /* 0x0000000500037c02 */ /* 0x000fe20008000f00 */
[----:B------:R-:W-:Y:S01]  /*222a0*/  USEL UR5, URZ, 0x1, !UP0 ;  /* 0x000000013f057887 */ /* 0x000fe2000c000000 */
[----:B------:R-:W-:Y:S01]  /*222b0*/  LOP3.LUT R17, R17, 0x40, R4, 0xe2, !PT ;  /* 0x0000004011117812 */ /* 0x000fe200078ee204 */
[----:B------:R-:W-:Y:S01]  /*222c0*/  UISETP.NE.U32.AND UP2, UPT, UR4, 0x1, UPT ;  /* 0x000000010400788c */ /* 0x000fe2000bf45070 */
[----:B------:R-:W-:-:S02]  /*222d0*/  PLOP3.LUT P0, PT, PT, PT, UP1, 0x80, 0x0 ;  /* 0x000000000000781c */ /* 0x000fc40003f0f018 */
[----:B------:R-:W-:Y:S01]  /*222e0*/  IADD3 R3, R3, -UR44, R0 ;  /* 0x8000002c03037c10 */ /* 0x000fe2000fffe000 */
[----:B------:R-:W-:Y:S01]  /*222f0*/  UISETP.GT.U32.AND UP2, UPT, UR42, 0x1, !UP2 ;  /* 0x000000012a00788c */ /* 0x000fe2000d744070 */
[----:B------:R-:W-:Y:S01]  /*22300*/  LOP3.LUT R17, R17, UR8, R5, 0xfe, !PT ;  /* 0x0000000811117c12 */ /* 0x000fe2000f8efe05 */
[----:B------:R-:W-:Y:S01]  /*22310*/  IMAD.MOV.U32 R5, RZ, RZ, -0x2 ;  /* 0xfffffffeff057424 */ /* 0x000fe200078e00ff */
[----:B------:R-:W-:Y:S01]  /*22320*/  LOP3.LUT R0, R6, 0x3, RZ, 0xc0, !PT ;  /* 0x0000000306007812 */ /* 0x000fe200078ec0ff */
[----:B------:R-:W-:Y:S01]  /*22330*/  USEL UR4, URZ, 0x1, !UP2 ;  /* 0x000000013f047887 */ /* 0x000fe2000d000000 */
[----:B------:R-:W-:-:S03]  /*22340*/  UMOV UR44, 0xffffffff ;  /* 0xffffffff002c7882 */ /* 0x000fc60000000000 */
[----:B------:R-:W-:Y:S01]  /*22350*/  IMAD R0, R0, R5, UR6 ;  /* 0x0000000600007e24 */ /* 0x000fe2000f8e0205 */
[----:B------:R-:W-:-:S03]  /*22360*/  ULOP3.LUT UR38, UR4, UR38, UR5, 0x96, !UPT ;  /* 0x0000002604267292 */ /* 0x000fc6000f8e9605 */
[----:B------:R-:W-:Y:S01]  /*22370*/  VIADD R0, R0, -UR43 ;  /* 0x8000002b00007c36 */ /* 0x000fe20008000000 */
[----:B------:R-:W-:Y:S08]  /*22380*/  @P0 BRA `(.L_x_36) ;  /* 0x00000124000c0947 */ /* 0x000ff00003800000 */
[----:B------:R-:W0:Y:S01]  /*22390*/  LDC.64 R4, c[0x0][0x7c8] ;  /* 0x0001f200ff047b82 */ /* 0x000e220000000a00 */
[----:B------:R-:W-:Y:S01]  /*223a0*/  ULDC.64 UR4, c[0x0][0x7c0] ;  /* 0x0001f00000047ab9 */ /* 0x000fe20000000a00 */
[----:B------:R-:W-:Y:S01]  /*223b0*/  BSSY B0, `(.L_x_36) ;  /* 0x0001240000007945 */ /* 0x000fe20003800000 */
[C---:B0-----:R-:W-:Y:S01]  /*223c0*/  IMAD R7, R4.reuse, UR9, RZ ;  /* 0x0000000904077c24 */ /* 0x041fe2000f8e02ff */
[----:B------:R-:W-:Y:S01]  /*223d0*/  SHF.L.U64.HI R15, R4, 0x3, R5 ;  /* 0x00000003040f7819 */ /* 0x000fe20000010205 */
[----:B------:R-:W-:-:S04]  /*223e0*/  IMAD.WIDE.U32 R8, R17, R4, R8 ;  /* 0x0000000411087225 */ /* 0x000fc800078e0008 */
[----:B------:R-:W-:Y:S01]  /*223f0*/  IMAD R7, R17, R5, R7 ;  /* 0x0000000511077224 */ /* 0x000fe200078e0207 */
[----:B------:R-:W-:Y:S02]  /*22400*/  IADD3 R10, P2, R8, UR4, RZ ;  /* 0x00000004080a7c10 */ /* 0x000fe4000ff5e0ff */
[C---:B------:R-:W-:Y:S01]  /*22410*/  LEA R6, P3, R4.reuse, R8, 0x7 ;  /* 0x0000000804067211 */ /* 0x040fe200078638ff */
[----:B------:R-:W-:Y:S01]  /*22420*/  IMAD.IADD R7, R9, 0x1, R7 ;  /* 0x0000000109077824 */ /* 0x000fe200078e0207 */
[----:B------:R-:W-:-:S04]  /*22430*/  SHF.L.U32 R9, R4, 0x3, RZ ;  /* 0x0000000304097819 */ /* 0x000fc800000006ff */
[----:B------:R-:W-:Y:S02]  /*22440*/  IADD3.X R11, R7, UR5, RZ, P2, !PT ;  /* 0x00000005070b7c10 */ /* 0x000fe400097fe4ff */
[----:B------:R-:W-:Y:S02]  /*22450*/  FSETP.NEU.AND P2, PT, R16, RZ, PT ;  /* 0x000000ff1000720b */ /* 0x000fe40003f4d000 */
[----:B------:R-:W-:Y:S02]  /*22460*/  LEA.HI.X R14, R4, R7, R5, 0x7, P3 ;  /* 0x00000007040e7211 */ /* 0x000fe400018f3c05 */
[--C-:B------:R-:W-:Y:S02]  /*22470*/  IADD3 R8, P1, P0, R8, UR4, R9.reuse ;  /* 0x0000000408087c10 */ /* 0x100fe4000f83e009 */
[C---:B------:R-:W-:Y:S02]  /*22480*/  IADD3 R4, P4, P5, R6.reuse, UR4, R9 ;  /* 0x0000000406047c10 */ /* 0x040fe4000fd9e009 */
[----:B------:R-:W-:-:S02]  /*22490*/  IADD3 R6, P3, R6, UR4, RZ ;  /* 0x0000000406067c10 */ /* 0x000fc4000ff7e0ff */
[--C-:B------:R-:W-:Y:S02]  /*224a0*/  IADD3.X R9, R7, UR5, R15.reuse, P1, P0 ;  /* 0x0000000507097c10 */ /* 0x100fe40008fe040f */
[C---:B------:R-:W-:Y:S02]  /*224b0*/  IADD3.X R5, R14.reuse, UR5, R15, P4, P5 ;  /* 0x000000050e057c10 */ /* 0x040fe4000a7ea40f */
[----:B------:R-:W-:Y:S01]  /*224c0*/  IADD3.X R7, R14, UR5, RZ, P3, !PT ;  /* 0x000000050e077c10 */ /* 0x000fe20009ffe4ff */
[----:B------:R-:W-:Y:S06]  /*224d0*/  @!P2 BRA `(.L_x_37) ;  /* 0x000000d800a4a947 */ /* 0x000fec0003800000 */
[----:B------:R-:W0:Y:S01]  /*224e0*/  LDC.64 R18, c[0x0][0x7b0] ;  /* 0x0001ec00ff127b82 */ /* 0x000e220000000a00 */
[----:B------:R-:W-:Y:S01]  /*224f0*/  ULDC.64 UR4, c[0x0][0x7b8] ;  /* 0x0001ee0000047ab9 */ /* 0x000fe20000000a00 */
[----:B------:R-:W-:Y:S01]  /*22500*/  BSSY B1, `(.L_x_38) ;  /* 0x0000012000017945 */ /* 0x000fe20003800000 */
[----:B------:R-:W-:Y:S01]  /*22510*/  IMAD.U32 R14, RZ, RZ, UR4 ;  /* 0x00000004ff0e7e24 */ /* 0x000fe2000f8e00ff */
[----:B------:R-:W-:-:S03]  /*22520*/  UIMAD UR4, UR10, UR4, URZ ;  /* 0x000000040a0472a4 */ /* 0x000fc6000f8e023f */
[----:B------:R-:W-:Y:S01]  /*22530*/  IMAD.WIDE.U32 R12, R14, UR45, R12 ;  /* 0x0000002d0e0c7c25 */ /* 0x000fe2000f8e000c */
[----:B------:R-:W1:Y:S01]  /*22540*/  LDC.64 R20, c[0x0][0x7a8] ;  /* 0x0001ea00ff147b82 */ /* 0x000e620000000a00 */
[----:B------:R-:W-:Y:S02]  /*22550*/  UIMAD UR4, UR45, UR5, UR4 ;  /* 0x000000052d0472a4 */ /* 0x000fe4000f8e0204 */
[----:B------:R-:W-:-:S04]  /*22560*/  IMAD.MOV.U32 R22, RZ, RZ, R12 ;  /* 0x000000ffff167224 */ /* 0x000fc800078e000c */
[----:B------:R-:W-:Y:S02]  /*22570*/  VIADD R23, R13, UR4 ;  /* 0x000000040d177c36 */ /* 0x000fe40008000000 */
[----:B0-----:R-:W-:Y:S02]  /*22580*/  IMAD R14, R18, UR9, RZ ;  /* 0x00000009120e7c24 */ /* 0x001fe4000f8e02ff */
[----:B------:R-:W-:-:S04]  /*22590*/  IMAD.WIDE.U32 R12, R17, R18, R22 ;  /* 0x00000012110c7225 */ /* 0x000fc800078e0016 */
[----:B------:R-:W-:Y:S01]  /*225a0*/  IMAD R15, R17, R19, R14 ;  /* 0x00000013110f7224 */ /* 0x000fe200078e020e */
[----:B-1----:R-:W-:Y:S02]  /*225b0*/  IADD3 R14, P0, R12, R20, RZ ;  /* 0x000000140c0e7210 */ /* 0x002fe40007f1e0ff */
[----:B------:R-:W-:Y:S02]  /*225c0*/  PRMT R12, RZ, 0x7610, R12 ;  /* 0x00007610ff0c7816 */ /* 0x000fe4000000000c */
[----:B------:R-:W-:Y:S02]  /*225d0*/  IADD3.X R15, R21, R13, R15, P0, !PT ;  /* 0x0000000d150f7210 */ /* 0x000fe400007fe40f */
[----:B------:R-:W-:-:S04]  /*225e0*/  ISETP.GE.AND P0, PT, R3, 0x1, PT ;  /* 0x000000010300780c */ /* 0x000fc80003f06270 */
[----:B------:R-:W-:-:S13]  /*225f0*/  ISETP.LT.OR P1, PT, R0, 0x1, !P0 ;  /* 0x000000010000780c */ /* 0x000fda0004721670 */
[----:B------:R-:W-:Y:S05]  /*22600*/  @P1 BRA `(.L_x_39) ;  /* 0x0000000000041947 */ /* 0x000fea0003800000 */
[----:B------:R0:W5:Y:S02]  /*22610*/  LDG.E.U8 R12, desc[UR36][R14.64] ;  /* 0x000000240e0c7981 */ /* 0x000164000c1e1100 */
.L_x_39:
[----:B------:R-:W-:Y:S05]  /*22620*/  BSYNC B1 ;  /* 0x0000000000017941 */ /* 0x000fea0003800000 */
.L_x_38:
[----:B------:R-:W2:Y:S01]  /*22630*/  LDL.LU R13, [R1] ;  /* 0x00000000010d7983 */ /* 0x000ea20000300800 */
[----:B-----5:R-:W-:Y:S01]  /*22640*/  LOP3.LUT R12, R12, 0xff, RZ, 0xc0, !PT ;  /* 0x000000ff0c0c7812 */ /* 0x020fe200078ec0ff */
[----:B------:R-:W-:Y:S03]  /*22650*/  BSSY B1, `(.L_x_40) ;  /* 0x000000b000017945 */ /* 0x000fe60003800000 */
[----:B------:R-:W-:-:S05]  /*22660*/  F2FP.F16.E4M3.UNPACK_B R12, R12 ;  /* 0x0000000cff0c723e */ /* 0x000fca00020006ff */
[----:B------:R-:W-:-:S05]  /*22670*/  HADD2.F32 R12, -RZ, R12.H0_H0 ;  /* 0x2000000cff0c7230 */ /* 0x000fca0000004100 */
[----:B------:R-:W-:-:S04]  /*22680*/  FMUL R12, R12, R16 ;  /* 0x000000100c0c7220 */ /* 0x000fc80000400000 */
[----:B--2---:R-:W-:-:S05]  /*22690*/  FFMA R12, R13, R2, R12 ;  /* 0x000000020d0c7223 */ /* 0x004fca000000000c */
[----:B------:R-:W-:-:S05]  /*226a0*/  F2FP.SATFINITE.E4M3.F32.PACK_AB_MERGE_C R12, RZ, R12, RZ ;  /* 0x0000000cff0c723e */ /* 0x000fca00048070ff */
[----:B------:R1:W-:Y:S01]  /*226b0*/  @!P1 STG.E.U8 desc[UR36][R10.64], R12 ;  /* 0x0000000c0a009986 */ /* 0x0003e2000c101124 */
[----:B------:R-:W-:Y:S02]  /*226c0*/  ISETP.LT.OR P1, PT, R0, 0x2, !P0 ;  /* 0x000000020000780c */ /* 0x000fe40004721670 */
[----:B-1----:R-:W-:-:S11]  /*226d0*/  PRMT R12, RZ, 0x7610, R12 ;  /* 0x00007610ff0c7816 */ /* 0x002fd6000000000c */
[----:B------:R-:W-:Y:S05]  /*226e0*/  @P1 BRA `(.L_x_41) ;  /* 0x0000000000041947 */ /* 0x000fea0003800000 */
[----:B------:R1:W5:Y:S02]  /*226f0*/  LDG.E.U8 R12, desc[UR36][R14.64+0x1] ;  /* 0x000001240e0c7981 */ /* 0x000364000c1e1100 */
.L_x_41:
[----:B------:R-:W-:Y:S05]  /*22700*/  BSYNC B1 ;  /* 0x0000000000017941 */ /* 0x000fea0003800000 */
.L_x_40:
[----:B------:R-:W2:Y:S01]  /*22710*/  LDL.LU R13, [R1+0x4] ;  /* 0x00000400010d7983 */ /* 0x000ea20000300800 */
[----:B-----5:R-:W-:Y:S01]  /*22720*/  LOP3.LUT R12, R12, 0xff, RZ, 0xc0, !PT ;  /* 0x000000ff0c0c7812 */ /* 0x020fe200078ec0ff */
[----:B------:R-:W-:Y:S03]  /*22730*/  BSSY B1, `(.L_x_42) ;  /* 0x0000013000017945 */ /* 0x000fe60003800000 */
[----:B------:R-:W-:-:S05]  /*22740*/  F2FP.F16.E4M3.UNPACK_B R12, R12 ;  /* 0x0000000cff0c723e */ /* 0x000fca00020006ff */
[----:B------:R-:W-:-:S05]  /*22750*/  HADD2.F32 R12, -RZ, R12.H0_H0 ;  /* 0x2000000cff0c7230 */ /* 0x000fca0000004100 */
[----:B------:R-:W-:-:S04]  /*22760*/  FMUL R12, R12, R16 ;  /* 0x000000100c0c7220 */ /* 0x000fc80000400000 */
[----:B--2---:R-:W-:-:S05]  /*22770*/  FFMA R12, R13, R2, R12 ;  /* 0x000000020d0c7223 */ /* 0x004fca000000000c */
[----:B------:R-:W-:-:S05]  /*22780*/  F2FP.SATFINITE.E4M3.F32.PACK_AB_MERGE_C R12, RZ, R12, RZ ;  /* 0x0000000cff0c723e */ /* 0x000fca00048070ff */
[----:B------:R2:W-:Y:S02]  /*22790*/  @!P1 STG.E.U8 desc[UR36][R10.64+0x1], R12 ;  /* 0x0000010c0a009986 */ /* 0x0005e4000c101124 */
[----:B--2---:R-:W-:-:S04]  /*227a0*/  IADD3 R12, P1, R17, 0x8, RZ ;  /* 0x00000008110c7810 */ /* 0x004fc80007f3e0ff */
[----:B------:R-:W-:-:S05]  /*227b0*/  IADD3.X R13, RZ, UR9, RZ, P1, !PT ;  /* 0x00000009ff0d7c10 */ /* 0x000fca0008ffe4ff */
[----:B------:R-:W-:-:S04]  /*227c0*/  IMAD R13, R13, R18, RZ ;  /* 0x000000120d0d7224 */ /* 0x000fc800078e02ff */
[C---:B------:R-:W-:Y:S02]  /*227d0*/  IMAD R152, R12.reuse, R19, R13 ;  /* 0x000000130c987224 */ /* 0x040fe400078e020d */
[----:B------:R-:W-:-:S03]  /*227e0*/  IMAD.WIDE.U32 R12, R12, R18, R22 ;  /* 0x000000120c0c7225 */ /* 0x000fc600078e0016 */
[----:B------:R-:W-:-:S04]  /*227f0*/  IADD3 R12, P1, R12, R20, RZ ;  /* 0x000000140c0c7210 */ /* 0x000fc80007f3e0ff */
[--C-:B------:R-:W-:Y:S02]  /*22800*/  IADD3.X R13, R21, R13, R152.reuse, P1, !PT ;  /* 0x0000000d150d7210 */ /* 0x100fe40000ffe498 */
[----:B------:R-:W-:Y:S02]  /*22810*/  ISETP.GE.AND P1, PT, R3, 0x9, PT ;  /* 0x000000090300780c */ /* 0x000fe40003f26270 */
[----:B------:R-:W-:Y:S02]  /*22820*/  PRMT R152, RZ, 0x7610, R152 ;  /* 0x00007610ff987816 */ /* 0x000fe40000000098 */
[----:B------:R-:W-:-:S13]  /*22830*/  ISETP.LT.OR P2, PT, R0, 0x1, !P1 ;  /* 0x000000010000780c */ /* 0x000fda0004f41670 */
[----:B------:R-:W-:Y:S05]  /*22840*/  @P2 BRA `(.L_x_43) ;  /* 0x0000000000042947 */ /* 0x000fea0003800000 */
[----:B------:R2:W5:Y:S02]  /*22850*/  LDG.E.U8 R152, desc[UR36][R12.64] ;  /* 0x000000240c987981 */ /* 0x000564000c1e1100 */
.L_x_43:
[----:B------:R-:W-:Y:S05]  /*22860*/  BSYNC B1 ;  /* 0x0000000000017941 */ /* 0x000fea0003800000 */
.L_x_42:
[----:B------:R-:W3:Y:S01]  /*22870*/  LDL.LU R153, [R1+0x8] ;  /* 0x0000080001997983 */ /* 0x000ee20000300800 */
[----:B-----5:R-:W-:Y:S01]  /*22880*/  LOP3.LUT R152, R152, 0xff, RZ, 0xc0, !PT ;  /* 0x000000ff98987812 */ /* 0x020fe200078ec0ff */
[----:B------:R-:W-:Y:S03]  /*22890*/  BSSY B1, `(.L_x_44) ;  /* 0x000000b000017945 */ /* 0x000fe60003800000 */
[----:B------:R-:W-:-:S05]  /*228a0*/  F2FP.F16.E4M3.UNPACK_B R152, R152 ;  /* 0x00000098ff98723e */ /* 0x000fca00020006ff */
[----:B------:R-:W-:-:S05]  /*228b0*/  HADD2.F32 R152, -RZ, R152.H0_H0 ;  /* 0x20000098ff987230 */ /* 0x000fca0000004100 */
[----:B------:R-:W-:-:S04]  /*228c0*/  FMUL R152, R152, R16 ;  /* 0x0000001098987220 */ /* 0x000fc80000400000 */
[----:B---3--:R-:W-:-:S05]  /*228d0*/  FFMA R152, R153, R2, R152 ;  /* 0x0000000299987223 */ /* 0x008fca0000000098 */
[----:B------:R-:W-:-:S05]  /*228e0*/  F2FP.SATFINITE.E4M3.F32.PACK_AB_MERGE_C R152, RZ, R152, RZ ;  /* 0x00000098ff98723e */ /* 0x000fca00048070ff */
[----:B------:R3:W-:Y:S01]  /*228f0*/  @!P2 STG.E.U8 desc[UR36][R8.64], R152 ;  /* 0x000000980800a986 */ /* 0x0007e2000c101124 */
[----:B------:R-:W-:Y:S02]  /*22900*/  ISETP.LT.OR P2, PT, R0, 0x2, !P1 ;  /* 0x000000020000780c */ /* 0x000fe40004f41670 */
[----:B---3--:R-:W-:-:S11]  /*22910*/  PRMT R152, RZ, 0x7610, R152 ;  /* 0x00007610ff987816 */ /* 0x008fd60000000098 */
[----:B------:R-:W-:Y:S05]  /*22920*/  @P2 BRA `(.L_x_45) ;  /* 0x0000000000042947 */ /* 0x000fea0003800000 */
[----:B------:R3:W5:Y:S02]  /*22930*/  LDG.E.U8 R152, desc[UR36][R12.64+0x1] ;  /* 0x000001240c987981 */ /* 0x000764000c1e1100 */
.L_x_45:
[----:B------:R-:W-:Y:S05]  /*22940*/  BSYNC B1 ;  /* 0x0000000000017941 */ /* 0x000fea0003800000 */
.L_x_44:
[----:B------:R-:W4:Y:S01]  /*22950*/  LDL.LU R153, [R1+0xc] ;  /* 0x00000c0001997983 */ /* 0x000f220000300800 */
[----:B-----5:R-:W-:Y:S01]  /*22960*/  LOP3.LUT R152, R152, 0xff, RZ, 0xc0, !PT ;  /* 0x000000ff98987812 */ /* 0x020fe200078ec0ff */
[----:B------:R-:W-:Y:S01]  /*22970*/  BSSY B1, `(.L_x_46) ;  /* 0x000000b000017945 */ /* 0x000fe20003800000 */
[----:B------:R-:W-:Y:S02]  /*22980*/  ISETP.LT.OR P3, PT, R0, 0x9, !P0 ;  /* 0x000000090000780c */ /* 0x000fe40004761670 */
[----:B------:R-:W-:-:S05]  /*22990*/  F2FP.F16.E4M3.UNPACK_B R152, R152 ;  /* 0x00000098ff98723e */ /* 0x000fca00020006ff */
[----:B------:R-:W-:-:S05]  /*229a0*/  HADD2.F32 R152, -RZ, R152.H0_H0 ;  /* 0x20000098ff987230 */ /* 0x000fca0000004100 */
[----:B------:R-:W-:-:S04]  /*229b0*/  FMUL R152, R152, R16 ;  /* 0x0000001098987220 */ /* 0x000fc80000400000 */
[----:B----4-:R-:W-:-:S05]  /*229c0*/  FFMA R152, R153, R2, R152 ;  /* 0x0000000299987223 */ /* 0x010fca0000000098 */
[----:B------:R-:W-:-:S05]  /*229d0*/  F2FP.SATFINITE.E4M3.F32.PACK_AB_MERGE_C R152, RZ, R152, RZ ;  /* 0x00000098ff98723e */ /* 0x000fca00048070ff */
[----:B------:R4:W-:Y:S02]  /*229e0*/  @!P2 STG.E.U8 desc[UR36][R8.64+0x1], R152 ;  /* 0x000001980800a986 */ /* 0x0009e4000c101124 */
[----:B----4-:R-:W-:Y:S01]  /*229f0*/  PRMT R152, RZ, 0x7610, R152 ;  /* 0x00007610ff987816 */ /* 0x010fe20000000098 */
[----:B------:R-:W-:Y:S06]  /*22a00*/  @P3 BRA `(.L_x_47) ;  /* 0x0000000000043947 */ /* 0x000fec0003800000 */
[----:B------:R4:W5:Y:S02]  /*22a10*/  LDG.E.U8 R152, desc[UR36][R14.64+0x8] ;  /* 0x000008240e987981 */ /* 0x000964000c1e1100 */
.L_x_47:
[----:B------:R-:W-:Y:S05]  /*22a20*/  BSYNC B1 ;  /* 0x0000000000017941 */ /* 0x000fea0003800000 */
.L_x_46:
[----:B------:R-:W2:Y:S01]  /*22a30*/  LDL.LU R153, [R1+0x10] ;  /* 0x0000100001997983 */ /* 0x000ea20000300800 */
[----:B-----5:R-:W-:Y:S01]  /*22a40*/  LOP3.LUT R152, R152, 0xff, RZ, 0xc0, !PT ;  /* 0x000000ff98987812 */ /* 0x020fe200078ec0ff */
[----:B------:R-:W-:Y:S01]  /*22a50*/  BSSY B1, `(.L_x_48) ;  /* 0x000000b000017945 */ /* 0x000fe20003800000 */
[----:B------:R-:W-:Y:S02]  /*22a60*/  ISETP.LT.OR P2, PT, R0, 0xa, !P0 ;  /* 0x0000000a0000780c */ /* 0x000fe40004741670 */
[----:B------:R-:W-:-:S05]  /*22a70*/  F2FP.F16.E4M3.UNPACK_B R152, R152 ;  /* 0x00000098ff98723e */ /* 0x000fca00020006ff */
[----:B------:R-:W-:-:S05]  /*22a80*/  HADD2.F32 R152, -RZ, R152.H0_H0 ;  /* 0x20000098ff987230 */ /* 0x000fca0000004100 */
[----:B------:R-:W-:-:S04]  /*22a90*/  FMUL R152, R152, R16 ;  /* 0x0000001098987220 */ /* 0x000fc80000400000 */
[----:B--2---:R-:W-:-:S05]  /*22aa0*/  FFMA R152, R153, R2, R152 ;  /* 0x0000000299987223 */ /* 0x004fca0000000098 */
[----:B------:R-:W-:-:S05]  /*22ab0*/  F2FP.SATFINITE.E4M3.F32.PACK_AB_MERGE_C R152, RZ, R152, RZ ;  /* 0x00000098ff98723e */ /* 0x000fca00048070ff */
[----:B------:R2:W-:Y:S02]  /*22ac0*/  @!P3 STG.E.U8 desc[UR36][R10.64+0x8], R152 ;  /* 0x000008980a00b986 */ /* 0x0005e4000c101124 */
[----:B--2---:R-:W-:Y:S01]  /*22ad0*/  PRMT R152, RZ, 0x7610, R152 ;  /* 0x00007610ff987816 */ /* 0x004fe20000000098 */
[----:B------:R-:W-:Y:S06]  /*22ae0*/  @P2 BRA `(.L_x_49) ;  /* 0x0000000000042947 */ /* 0x000fec0003800000 */
[----:B------:R2:W5:Y:S02]  /*22af0*/  LDG.E.U8 R152, desc[UR36][R14.64+0x9] ;  /* 0x000009240e987981 */ /* 0x000564000c1e1100 */
.L_x_49:
[----:B------:R-:W-:Y:S05]  /*22b00*/  BSYNC B1 ;  /* 0x0000000000017941 */ /* 0x000fea0003800000 */
.L_x_48:
[----:B------:R-:W3:Y:S01]  /*22b10*/  LDL.LU R153, [R1+0x14] ;  /* 0x0000140001997983 */ /* 0x000ee20000300800 */
[----:B-----5:R-:W-:Y:S01]  /*22b20*/  LOP3.LUT R152, R152, 0xff, RZ, 0xc0, !PT ;  /* 0x000000ff98987812 */ /* 0x020fe200078ec0ff */
[----:B------:R-:W-:Y:S01]  /*22b30*/  BSSY B1, `(.L_x_50) ;  /* 0x000000b000017945 */ /* 0x000fe20003800000 */
[----:B------:R-:W-:Y:S02]  /*22b40*/  ISETP.LT.OR P3, PT, R0, 0x9, !P1 ;  /* 0x000000090000780c */ /* 0x000fe40004f61670 */
[----:B------:R-:W-:-:S05]  /*22b50*/  F2FP.F16.E4M3.UNPACK_B R152, R152 ;  /* 0x00000098ff98723e */ /* 0x000fca00020006ff */
[----:B------:R-:W-:-:S05]  /*22b60*/  HADD2.F32 R152, -RZ, R152.H0_H0 ;  /* 0x20000098ff987230 */ /* 0x000fca0000004100 */
[----:B------:R-:W-:-:S04]  /*22b70*/  FMUL R152, R152, R16 ;  /* 0x0000001098987220 */ /* 0x000fc80000400000 */
[----:B---3--:R-:W-:-:S05]  /*22b80*/  FFMA R152, R153, R2, R152 ;  /* 0x0000000299987223 */ /* 0x008fca0000000098 */
[----:B------:R-:W-:-:S05]  /*22b90*/  F2FP.SATFINITE.E4M3.F32.PACK_AB_MERGE_C R152, RZ, R152, RZ ;  /* 0x00000098ff98723e */ /* 0x000fca00048070ff */
[----:B------:R3:W-:Y:S02]  /*22ba0*/  @!P2 STG.E.U8 desc[UR36][R10.64+0x9], R152 ;  /* 0x000009980a00a986 */ /* 0x0007e4000c101124 */
[----:B---3--:R-:W-:Y:S01]  /*22bb0*/  PRMT R152, RZ, 0x7610, R152 ;  /* 0x00007610ff987816 */ /* 0x008fe20000000098 */
[----:B------:R-:W-:Y:S06]  /*22bc0*/  @P3 BRA `(.L_x_51) ;  /* 0x0000000000043947 */ /* 0x000fec0003800000 */
[----:B------:R3:W5:Y:S02]  /*22bd0*/  LDG.E.U8 R152, desc[UR36][R12.64+0x8] ;  /* 0x000008240c987981 */ /* 0x000764000c1e1100 */
.L_x_51:
[----:B------:R-:W-:Y:S05]  /*22be0*/  BSYNC B1 ;  /* 0x0000000000017941 */ /* 0x000fea0003800000 */
.L_x_50:
        /* <DEDUP_REMOVED lines=13> */
.L_x_53:
[----:B------:R-:W-:Y:S05]  /*22cc0*/  BSYNC B1 ;  /* 0x0000000000017941 */ /* 0x000fea0003800000 */
.L_x_52:
        /* <DEDUP_REMOVED lines=13> */
.L_x_55:
[----:B------:R-:W-:Y:S05]  /*22da0*/  BSYNC B1 ;  /* 0x0000000000017941 */ /* 0x000fea0003800000 */
.L_x_54:
        /* <DEDUP_REMOVED lines=13> */
.L_x_57:
[----:B------:R-:W-:Y:S05]  /*22e80*/  BSYNC B1 ;  /* 0x0000000000017941 */ /* 0x000fea0003800000 */
.L_x_56:
        /* <DEDUP_REMOVED lines=13> */
.L_x_59:
[----:B------:R-:W-:Y:S05]  /*22f60*/  BSYNC B1 ;  /* 0x0000000000017941 */ /* 0x000fea0003800000 */
.L_x_58:
        /* <DEDUP_REMOVED lines=13> */
.L_x_61:
[----:B------:R-:W-:Y:S05]  /*23040*/  BSYNC B1 ;  /* 0x0000000000017941 */ /* 0x000fea0003800000 */
.L_x_60:
        /* <DEDUP_REMOVED lines=13> */
.L_x_63:
[----:B------:R-:W-:Y:S05]  /*23120*/  BSYNC B1 ;  /* 0x0000000000017941 */ /* 0x000fea0003800000 */
.L_x_62:
        /* <DEDUP_REMOVED lines=13> */
.L_x_65:
[----:B------:R-:W-:Y:S05]  /*23200*/  BSYNC B1 ;  /* 0x0000000000017941 */ /* 0x000fea0003800000 */
.L_x_64:
        /* <DEDUP_REMOVED lines=13> */
.L_x_67:
[----:B------:R-:W-:Y:S05]  /*232e0*/  BSYNC B1 ;  /* 0x0000000000017941 */ /* 0x000fea0003800000 */
.L_x_66:
        /* <DEDUP_REMOVED lines=13> */
.L_x_69:
[----:B------:R-:W-:Y:S05]  /*233c0*/  BSYNC B1 ;  /* 0x0000000000017941 */ /* 0x000fea0003800000 */
.L_x_68:
        /* <DEDUP_REMOVED lines=13> */
.L_x_71:
[----:B------:R-:W-:Y:S05]  /*234a0*/  BSYNC B1 ;  /* 0x0000000000017941 */ /* 0x000fea0003800000 */
.L_x_70:
        /* <DEDUP_REMOVED lines=13> */
.L_x_73:
[----:B------:R-:W-:Y:S05]  /*23580*/  BSYNC B1 ;  /* 0x0000000000017941 */ /* 0x000fea0003800000 */
.L_x_72:
        /* <DEDUP_REMOVED lines=13> */
.L_x_75:
[----:B------:R-:W-:Y:S05]  /*23660*/  BSYNC B1 ;  /* 0x0000000000017941 */ /* 0x000fea0003800000 */
.L_x_74:
        /* <DEDUP_REMOVED lines=13> */
.L_x_77:
[----:B------:R-:W-:Y:S05]  /*23740*/  BSYNC B1 ;  /* 0x0000000000017941 */ /* 0x000fea0003800000 */
.L_x_76:
        /* <DEDUP_REMOVED lines=13> */
.L_x_79:
[----:B------:R-:W-:Y:S05]  /*23820*/  BSYNC B1 ;  /* 0x0000000000017941 */ /* 0x000fea0003800000 */
.L_x_78:
        /* <DEDUP_REMOVED lines=13> */
.L_x_81:
[----:B------:R-:W-:Y:S05]  /*23900*/  BSYNC B1 ;  /* 0x0000000000017941 */ /* 0x000fea0003800000 */
.L_x_80:
        /* <DEDUP_REMOVED lines=13> */
.L_x_83:
[----:B------:R-:W-:Y:S05]  /*239e0*/  BSYNC B1 ;  /* 0x0000000000017941 */ /* 0x000fea0003800000 */
.L_x_82:
        /* <DEDUP_REMOVED lines=8> */
[----:B------:R-:W-:Y:S02]  /*23a70*/  F2FP.SATFINITE.E4M3.F32.PACK_AB_MERGE_C R153, RZ, R152, RZ ;  /* 0x00000098ff99723e */ /* 0x000fe400048070ff */
[----:B------:R-:W-:-:S03]  /*23a80*/  PRMT R152, RZ, 0x7610, R152 ;  /* 0x00007610ff987816 */ /* 0x000fc60000000098 */
[----:B------:R2:W-:Y:S01]  /*23a90*/  @!P3 STG.E.U8 desc[UR36][R8.64+0x28], R153 ;  /* 0x000028990800b986 */ /* 0x0005e2000c101124 */
[----:B------:R-:W-:Y:S05]  /*23aa0*/  @P2 BRA `(.L_x_85) ;  /* 0x0000000000042947 */ /* 0x000fea0003800000 */
[----:B------:R0:W5:Y:S02]  /*23ab0*/  LDG.E.U8 R152, desc[UR36][R12.64+0x29] ;  /* 0x000029240c987981 */ /* 0x000164000c1e1100 */
.L_x_85:
[----:B------:R-:W-:Y:S05]  /*23ac0*/  BSYNC B1 ;  /* 0x0000000000017941 */ /* 0x000fea0003800000 */
.L_x_84:
[----:B--2---:R-:W2:Y:S01]  /*23ad0*/  LDL.LU R153, [R1+0x5c] ;  /* 0x00005c0001997983 */ /* 0x004ea20000300800 */
        /* <DEDUP_REMOVED lines=12> */
.L_x_87:
[----:B------:R-:W-:Y:S05]  /*23ba0*/  BSYNC B1 ;  /* 0x0000000000017941 */ /* 0x000fea0003800000 */
.L_x_86:
        /* <DEDUP_REMOVED lines=13> */
.L_x_89:
[----:B------:R-:W-:Y:S05]  /*23c80*/  BSYNC B1 ;  /* 0x0000000000017941 */ /* 0x000fea0003800000 */
.L_x_88:
        /* <DEDUP_REMOVED lines=13> */
.L_x_91:
[----:B------:R-:W-:Y:S05]  /*23d60*/  BSYNC B1 ;  /* 0x0000000000017941 */ /* 0x000fea0003800000 */
.L_x_90:
        /* <DEDUP_REMOVED lines=13> */
.L_x_93:
[----:B------:R-:W-:Y:S05]  /*23e40*/  BSYNC B1 ;  /* 0x0000000000017941 */ /* 0x000fea0003800000 */
.L_x_92:
        /* <DEDUP_REMOVED lines=13> */
.L_x_95:
[----:B------:R-:W-:Y:S05]  /*23f20*/  BSYNC B1 ;  /* 0x0000000000017941 */ /* 0x000fea0003800000 */
.L_x_94:
        /* <DEDUP_REMOVED lines=13> */
.L_x_97:
[----:B------:R-:W-:Y:S05]  /*24000*/  BSYNC B1 ;  /* 0x0000000000017941 */ /* 0x000fea0003800000 */
.L_x_96:
        /* <DEDUP_REMOVED lines=13> */
.L_x_99:
[----:B------:R-:W-:Y:S05]  /*240e0*/  BSYNC B1 ;  /* 0x0000000000017941 */ /* 0x000fea0003800000 */
.L_x_98:
        /* <DEDUP_REMOVED lines=13> */
.L_x_101:
[----:B------:R-:W-:Y:S05]  /*241c0*/  BSYNC B1 ;  /* 0x0000000000017941 */ /* 0x000fea0003800000 */
.L_x_100:
        /* <DEDUP_REMOVED lines=13> */
.L_x_103:
[----:B------:R-:W-:Y:S05]  /*242a0*/  BSYNC B1 ;  /* 0x0000000000017941 */ /* 0x000fea0003800000 */
.L_x_102:
        /* <DEDUP_REMOVED lines=13> */
.L_x_105:
[----:B------:R-:W-:Y:S05]  /*24380*/  BSYNC B1 ;  /* 0x0000000000017941 */ /* 0x000fea0003800000 */
.L_x_104:
        /* <DEDUP_REMOVED lines=13> */
.L_x_107:
[----:B------:R-:W-:Y:S05]  /*24460*/  BSYNC B1 ;  /* 0x0000000000017941 */ /* 0x000fea0003800000 */
.L_x_106:
        /* <DEDUP_REMOVED lines=13> */
.L_x_109:
[----:B------:R-:W-:Y:S05]  /*24540*/  BSYNC B1 ;  /* 0x0000000000017941 */ /* 0x000fea0003800000 */
.L_x_108:
        /* <DEDUP_REMOVED lines=13> */
.L_x_111:
[----:B------:R-:W-:Y:S05]  /*24620*/  BSYNC B1 ;  /* 0x0000000000017941 */ /* 0x000fea0003800000 */
.L_x_110:
        /* <DEDUP_REMOVED lines=13> */
.L_x_113:
[----:B------:R-:W-:Y:S05]  /*24700*/  BSYNC B1 ;  /* 0x0000000000017941 */ /* 0x000fea0003800000 */
.L_x_112:
        /* <DEDUP_REMOVED lines=13> */
.L_x_115:
[----:B------:R-:W-:Y:S05]  /*247e0*/  BSYNC B1 ;  /* 0x0000000000017941 */ /* 0x000fea0003800000 */
.L_x_114:
        /* <DEDUP_REMOVED lines=13> */
.L_x_117:
[----:B------:R-:W-:Y:S05]  /*248c0*/  BSYNC B1 ;  /* 0x0000000000017941 */ /* 0x000fea0003800000 */
.L_x_116:
        /* <DEDUP_REMOVED lines=13> */
.L_x_119:
[----:B------:R-:W-:Y:S05]  /*249a0*/  BSYNC B1 ;  /* 0x0000000000017941 */ /* 0x000fea0003800000 */
.L_x_118:
        /* <DEDUP_REMOVED lines=13> */
.L_x_121:
[----:B------:R-:W-:Y:S05]  /*24a80*/  BSYNC B1 ;  /* 0x0000000000017941 */ /* 0x000fea0003800000 */
.L_x_120:
        /* <DEDUP_REMOVED lines=13> */
.L_x_123:
[----:B------:R-:W-:Y:S05]  /*24b60*/  BSYNC B1 ;  /* 0x0000000000017941 */ /* 0x000fea0003800000 */
.L_x_122:
        /* <DEDUP_REMOVED lines=13> */
.L_x_125:
[----:B------:R-:W-:Y:S05]  /*24c40*/  BSYNC B1 ;  /* 0x0000000000017941 */ /* 0x000fea0003800000 */
.L_x_124:
        /* <DEDUP_REMOVED lines=13> */
.L_x_127:
[----:B------:R-:W-:Y:S05]  /*24d20*/  BSYNC B1 ;  /* 0x0000000000017941 */ /* 0x000fea0003800000 */
.L_x_126:
        /* <DEDUP_REMOVED lines=13> */
.L_x_129:
[----:B------:R-:W-:Y:S05]  /*24e00*/  BSYNC B1 ;  /* 0x0000000000017941 */ /* 0x000fea0003800000 */
.L_x_128:
        /* <DEDUP_REMOVED lines=13> */
.L_x_131:
[----:B------:R-:W-:Y:S05]  /*24ee0*/  BSYNC B1 ;  /* 0x0000000000017941 */ /* 0x000fea0003800000 */
.L_x_130:
[----:B------:R-:W3:Y:S01]  /*24ef0*/  LDL.LU R154, [R1+0xb8] ;  /* 0x0000b800019a7983 */ /* 0x000ee20000300800 */
[----:B-----5:R-:W-:Y:S01]  /*24f00*/  LOP3.LUT R152, R152, 0xff, RZ, 0xc0, !PT ;  /* 0x000000ff98987812 */ /* 0x020fe200078ec0ff */
[----:B------:R-:W-:Y:S01]  /*24f10*/  BSSY B1, `(.L_x_132) ;  /* 0x000000b000017945 */ /* 0x000fe20003800000 */
[----:B------:R-:W-:Y:S02]  /*24f20*/  ISETP.LT.OR P2, PT, R0, 0x5a, !P1 ;  /* 0x0000005a0000780c */ /* 0x000fe40004f41670 */
[----:B------:R-:W-:-:S05]  /*24f30*/  F2FP.F16.E4M3.UNPACK_B R152, R152 ;  /* 0x00000098ff98723e */ /* 0x000fca00020006ff */
[----:B--2---:R-:W-:Y:S01]  /*24f40*/  HADD2.F32 R153, -RZ, R152.H0_H0 ;  /* 0x20000098ff997230 */ /* 0x004fe20000004100 */
[----:B------:R-:W-:-:S04]  /*24f50*/  PRMT R152, RZ, 0x7610, R152 ;  /* 0x00007610ff987816 */ /* 0x000fc80000000098 */
[----:B------:R-:W-:-:S04]  /*24f60*/  FMUL R153, R153, R16 ;  /* 0x0000001099997220 */ /* 0x000fc80000400000 */
[----:B---3--:R-:W-:-:S05]  /*24f70*/  FFMA R153, R154, R2, R153 ;  /* 0x000000029a997223 */ /* 0x008fca0000000099 */
[----:B------:R-:W-:-:S05]  /*24f80*/  F2FP.SATFINITE.E4M3.F32.PACK_AB_MERGE_C R153, RZ, R153, RZ ;  /* 0x00000099ff99723e */ /* 0x000fca00048070ff */
[----:B------:R2:W-:Y:S01]  /*24f90*/  @!P3 STG.E.U8 desc[UR36][R8.64+0x58], R153 ;  /* 0x000058990800b986 */ /* 0x0005e2000c101124 */
[----:B------:R-:W-:Y:S05]  /*24fa0*/  @P2 BRA `(.L_x_133) ;  /* 0x0000000000042947 */ /* 0x000fea0003800000 */
[----:B------:R3:W5:Y:S02]  /*24fb0*/  LDG.E.U8 R152, desc[UR36][R12.64+0x59] ;  /* 0x000059240c987981 */ /* 0x000764000c1e1100 */
.L_x_133:
[----:B------:R-:W-:Y:S05]  /*24fc0*/  BSYNC B1 ;  /* 0x0000000000017941 */ /* 0x000fea0003800000 */
.L_x_132:
[----:B------:R-:W4:Y:S01]  /*24fd0*/  LDL.LU R154, [R1+0xbc] ;  /* 0x0000bc00019a7983 */ /* 0x000f220000300800 */
[----:B-----5:R-:W-:Y:S01]  /*24fe0*/  LOP3.LUT R152, R152, 0xff, RZ, 0xc0, !PT ;  /* 0x000000ff98987812 */ /* 0x020fe200078ec0ff */
[----:B------:R-:W-:Y:S01]  /*24ff0*/  BSSY B1, `(.L_x_134) ;  /* 0x000000b000017945 */ /* 0x000fe20003800000 */
[----:B------:R-:W-:Y:S02]  /*25000*/  ISETP.LT.OR P3, PT, R0, 0x61, !P0 ;  /* 0x000000610000780c */ /* 0x000fe40004761670 */
[----:B------:R-:W-:-:S05]  /*25010*/  F2FP.F16.E4M3.UNPACK_B R152, R152 ;  /* 0x00000098ff98723e */ /* 0x000fca00020006ff */
[----:B--2---:R-:W-:Y:S01]  /*25020*/  HADD2.F32 R153, -RZ, R152.H0_H0 ;  /* 0x20000098ff997230 */ /* 0x004fe20000004100 */
[----:B------:R-:W-:-:S04]  /*25030*/  PRMT R152, RZ, 0x7610, R152 ;  /* 0x00007610ff987816 */ /* 0x000fc80000000098 */
[----:B------:R-:W-:-:S04]  /*25040*/  FMUL R153, R153, R16 ;  /* 0x0000001099997220 */ /* 0x000fc80000400000 */
[----:B----4-:R-:W-:-:S05]  /*25050*/  FFMA R153, R154, R2, R153 ;  /* 0x000000029a997223 */ /* 0x010fca0000000099 */
[----:B------:R-:W-:-:S05]  /*25060*/  F2FP.SATFINITE.E4M3.F32.PACK_AB_MERGE_C R153, RZ, R153, RZ ;  /* 0x00000099ff99723e */ /* 0x000fca00048070ff */
[----:B------:R2:W-:Y:S01]  /*25070*/  @!P2 STG.E.U8 desc[UR36][R8.64+0x59], R153 ;  /* 0x000059990800a986 */ /* 0x0005e2000c101124 */
[----:B------:R-:W-:Y:S05]  /*25080*/  @P3 BRA `(.L_x_135) ;  /* 0x0000000000043947 */ /* 0x000fea0003800000 */
[----:B------:R4:W5:Y:S02]  /*25090*/  LDG.E.U8 R152, desc[UR36][R14.64+0x60] ;  /* 0x000060240e987981 */ /* 0x000964000c1e1100 */
.L_x_135:
[----:B------:R-:W-:Y:S05]  /*250a0*/  BSYNC B1 ;  /* 0x0000000000017941 */ /* 0x000fea0003800000 */
.L_x_134:
        /* <DEDUP_REMOVED lines=13> */
.L_x_137:
[----:B------:R-:W-:Y:S05]  /*25180*/  BSYNC B1 ;  /* 0x0000000000017941 */ /* 0x000fea0003800000 */
.L_x_136:
        /* <DEDUP_REMOVED lines=13> */
.L_x_139:
[----:B------:R-:W-:Y:S05]  /*25260*/  BSYNC B1 ;  /* 0x0000000000017941 */ /* 0x000fea0003800000 */
.L_x_138:
        /* <DEDUP_REMOVED lines=13> */
.L_x_141:
[----:B------:R-:W-:Y:S05]  /*25340*/  BSYNC B1 ;  /* 0x0000000000017941 */ /* 0x000fea0003800000 */
.L_x_140:
        /* <DEDUP_REMOVED lines=13> */
.L_x_143:
[----:B------:R-:W-:Y:S05]  /*25420*/  BSYNC B1 ;  /* 0x0000000000017941 */ /* 0x000fea0003800000 */
.L_x_142:
        /* <DEDUP_REMOVED lines=13> */
.L_x_145:
[----:B------:R-:W-:Y:S05]  /*25500*/  BSYNC B1 ;  /* 0x0000000000017941 */ /* 0x000fea0003800000 */
.L_x_144:
        /* <DEDUP_REMOVED lines=13> */
.L_x_147:
[----:B------:R-:W-:Y:S05]  /*255e0*/  BSYNC B1 ;  /* 0x0000000000017941 */ /* 0x000fea0003800000 */
.L_x_146:
        /* <DEDUP_REMOVED lines=13> */
.L_x_149:
[----:B------:R-:W-:Y:S05]  /*256c0*/  BSYNC B1 ;  /* 0x0000000000017941 */ /* 0x000fea0003800000 */
.L_x_148:
        /* <DEDUP_REMOVED lines=13> */
.L_x_151:
[----:B------:R-:W-:Y:S05]  /*257a0*/  BSYNC B1 ;  /* 0x0000000000017941 */ /* 0x000fea0003800000 */
.L_x_150:
        /* <DEDUP_REMOVED lines=13> */
.L_x_153:
[----:B------:R-:W-:Y:S05]  /*25880*/  BSYNC B1 ;  /* 0x0000000000017941 */ /* 0x000fea0003800000 */
.L_x_152:
        /* <DEDUP_REMOVED lines=13> */
.L_x_155:
[----:B------:R-:W-:Y:S05]  /*25960*/  BSYNC B1 ;  /* 0x0000000000017941 */ /* 0x000fea0003800000 */
.L_x_154:
        /* <DEDUP_REMOVED lines=13> */
.L_x_157:
[----:B------:R-:W-:Y:S05]  /*25a40*/  BSYNC B1 ;  /* 0x0000000000017941 */ /* 0x000fea0003800000 */
.L_x_156:
        /* <DEDUP_REMOVED lines=13> */
.L_x_159:
[----:B------:R-:W-:Y:S05]  /*25b20*/  BSYNC B1 ;  /* 0x0000000000017941 */ /* 0x000fea0003800000 */
.L_x_158:
        /* <DEDUP_REMOVED lines=13> */
.L_x_161:
[----:B------:R-:W-:Y:S05]  /*25c00*/  BSYNC B1 ;  /* 0x0000000000017941 */ /* 0x000fea0003800000 */
.L_x_160:
        /* <DEDUP_REMOVED lines=13> */
.L_x_163:
[----:B------:R-:W-:Y:S05]  /*25ce0*/  BSYNC B1 ;  /* 0x0000000000017941 */ /* 0x000fea0003800000 */
.L_x_162:
        /* <DEDUP_REMOVED lines=13> */
.L_x_165:
[----:B------:R-:W-:Y:S05]  /*25dc0*/  BSYNC B1 ;  /* 0x0000000000017941 */ /* 0x000fea0003800000 */
.L_x_164:
        /* <DEDUP_REMOVED lines=13> */
.L_x_167:
[----:B------:R-:W-:Y:S05]  /*25ea0*/  BSYNC B1 ;  /* 0x0000000000017941 */ /* 0x000fea0003800000 */
.L_x_166:
        /* <DEDUP_REMOVED lines=13> */
.L_x_169:
[----:B------:R-:W-:Y:S05]  /*25f80*/  BSYNC B1 ;  /* 0x0000000000017941 */ /* 0x000fea0003800000 */
.L_x_168:
        /* <DEDUP_REMOVED lines=13> */
.L_x_171:
[----:B------:R-:W-:Y:S05]  /*26060*/  BSYNC B1 ;  /* 0x0000000000017941 */ /* 0x000fea0003800000 */
.L_x_170:
        /* <DEDUP_REMOVED lines=13> */
.L_x_173:
[----:B------:R-:W-:Y:S05]  /*26140*/  BSYNC B1 ;  /* 0x0000000000017941 */ /* 0x000fea0003800000 */
.L_x_172:
        /* <DEDUP_REMOVED lines=13> */
.L_x_175:
[----:B------:R-:W-:Y:S05]  /*26220*/  BSYNC B1 ;  /* 0x0000000000017941 */ /* 0x000fea0003800000 */
.L_x_174:
        /* <DEDUP_REMOVED lines=13> */
.L_x_177:
[----:B------:R-:W-:Y:S05]  /*26300*/  BSYNC B1 ;  /* 0x0000000000017941 */ /* 0x000fea0003800000 */
.L_x_176:
        /* <DEDUP_REMOVED lines=13> */
.L_x_179:
[----:B------:R-:W-:Y:S05]  /*263e0*/  BSYNC B1 ;  /* 0x0000000000017941 */ /* 0x000fea0003800000 */
.L_x_178:
        /* <DEDUP_REMOVED lines=13> */
.L_x_181:
[----:B------:R-:W-:Y:S05]  /*264c0*/  BSYNC B1 ;  /* 0x0000000000017941 */ /* 0x000fea0003800000 */
.L_x_180:
        /* <DEDUP_REMOVED lines=13> */
.L_x_183:
[----:B------:R-:W-:Y:S05]  /*265a0*/  BSYNC B1 ;  /* 0x0000000000017941 */ /* 0x000fea0003800000 */
.L_x_182:
        /* <DEDUP_REMOVED lines=13> */
.L_x_185:
[----:B------:R-:W-:Y:S05]  /*26680*/  BSYNC B1 ;  /* 0x0000000000017941 */ /* 0x000fea0003800000 */
.L_x_184:
        /* <DEDUP_REMOVED lines=13> */
.L_x_187:
[----:B------:R-:W-:Y:S05]  /*26760*/  BSYNC B1 ;  /* 0x0000000000017941 */ /* 0x000fea0003800000 */
.L_x_186:
        /* <DEDUP_REMOVED lines=13> */
.L_x_189:
[----:B------:R-:W-:Y:S05]  /*26840*/  BSYNC B1 ;  /* 0x0000000000017941 */ /* 0x000fea0003800000 */
.L_x_188:
        /* <DEDUP_REMOVED lines=13> */
.L_x_191:
[----:B------:R-:W-:Y:S05]  /*26920*/  BSYNC B1 ;  /* 0x0000000000017941 */ /* 0x000fea0003800000 */
.L_x_190:
        /* <DEDUP_REMOVED lines=13> */
.L_x_193:
[----:B------:R-:W-:Y:S05]  /*26a00*/  BSYNC B1 ;  /* 0x0000000000017941 */ /* 0x000fea0003800000 */
.L_x_192:
        /* <DEDUP_REMOVED lines=13> */
.L_x_195:
[----:B------:R-:W-:Y:S05]  /*26ae0*/  BSYNC B1 ;  /* 0x0000000000017941 */ /* 0x000fea0003800000 */
.L_x_194:
        /* <DEDUP_REMOVED lines=13> */
.L_x_197:
[----:B------:R-:W-:Y:S05]  /*26bc0*/  BSYNC B1 ;  /* 0x0000000000017941 */ /* 0x000fea0003800000 */
.L_x_196:
        /* <DEDUP_REMOVED lines=13> */
.L_x_199:
[----:B------:R-:W-:Y:S05]  /*26ca0*/  BSYNC B1 ;  /* 0x0000000000017941 */ /* 0x000fea0003800000 */
.L_x_198:
        /* <DEDUP_REMOVED lines=13> */
.L_x_201:
[----:B------:R-:W-:Y:S05]  /*26d80*/  BSYNC B1 ;  /* 0x0000000000017941 */ /* 0x000fea0003800000 */
.L_x_200:
        /* <DEDUP_REMOVED lines=13> */
.L_x_203:
[----:B------:R-:W-:Y:S05]  /*26e60*/  BSYNC B1 ;  /* 0x0000000000017941 */ /* 0x000fea0003800000 */
.L_x_202:
        /* <DEDUP_REMOVED lines=13> */
.L_x_205:
[----:B------:R-:W-:Y:S05]  /*26f40*/  BSYNC B1 ;  /* 0x0000000000017941 */ /* 0x000fea0003800000 */
.L_x_204:
        /* <DEDUP_REMOVED lines=13> */
.L_x_207:
[----:B------:R-:W-:Y:S05]  /*27020*/  BSYNC B1 ;  /* 0x0000000000017941 */ /* 0x000fea0003800000 */
.L_x_206:
        /* <DEDUP_REMOVED lines=13> */
.L_x_209:
[----:B------:R-:W-:Y:S05]  /*27100*/  BSYNC B1 ;  /* 0x0000000000017941 */ /* 0x000fea0003800000 */
.L_x_208:
        /* <DEDUP_REMOVED lines=13> */
.L_x_211:
[----:B------:R-:W-:Y:S05]  /*271e0*/  BSYNC B1 ;  /* 0x0000000000017941 */ /* 0x000fea0003800000 */
.L_x_210:
        /* <DEDUP_REMOVED lines=13> */
.L_x_213:
[----:B------:R-:W-:Y:S05]  /*272c0*/  BSYNC B1 ;  /* 0x0000000000017941 */ /* 0x000fea0003800000 */
.L_x_212:
        /* <DEDUP_REMOVED lines=13> */
.L_x_215:
[----:B------:R-:W-:Y:S05]  /*273a0*/  BSYNC B1 ;  /* 0x0000000000017941 */ /* 0x000fea0003800000 */
.L_x_214:
        /* <DEDUP_REMOVED lines=13> */
.L_x_217:
[----:B------:R-:W-:Y:S05]  /*27480*/  BSYNC B1 ;  /* 0x0000000000017941 */ /* 0x000fea0003800000 */
.L_x_216:
        /* <DEDUP_REMOVED lines=13> */
.L_x_219:
[----:B------:R-:W-:Y:S05]  /*27560*/  BSYNC B1 ;  /* 0x0000000000017941 */ /* 0x000fea0003800000 */
.L_x_218:
        /* <DEDUP_REMOVED lines=13> */
.L_x_221:
[----:B------:R-:W-:Y:S05]  /*27640*/  BSYNC B1 ;  /* 0x0000000000017941 */ /* 0x000fea0003800000 */
.L_x_220:
        /* <DEDUP_REMOVED lines=13> */
.L_x_223:
[----:B------:R-:W-:Y:S05]  /*27720*/  BSYNC B1 ;  /* 0x0000000000017941 */ /* 0x000fea0003800000 */
.L_x_222:
        /* <DEDUP_REMOVED lines=13> */
.L_x_225:
[----:B------:R-:W-:Y:S05]  /*27800*/  BSYNC B1 ;  /* 0x0000000000017941 */ /* 0x000fea0003800000 */
.L_x_224:
        /* <DEDUP_REMOVED lines=13> */
.L_x_227:
[----:B------:R-:W-:Y:S05]  /*278e0*/  BSYNC B1 ;  /* 0x0000000000017941 */ /* 0x000fea0003800000 */
.L_x_226:
        /* <DEDUP_REMOVED lines=13> */
.L_x_229:
[----:B------:R-:W-:Y:S05]  /*279c0*/  BSYNC B1 ;  /* 0x0000000000017941 */ /* 0x000fea0003800000 */
.L_x_228:
        /* <DEDUP_REMOVED lines=13> */
.L_x_231:
[----:B------:R-:W-:Y:S05]  /*27aa0*/  BSYNC B1 ;  /* 0x0000000000017941 */ /* 0x000fea0003800000 */
.L_x_230:
        /* <DEDUP_REMOVED lines=13> */
.L_x_233:
[----:B------:R-:W-:Y:S05]  /*27b80*/  BSYNC B1 ;  /* 0x0000000000017941 */ /* 0x000fea0003800000 */
.L_x_232:
        /* <DEDUP_REMOVED lines=13> */
.L_x_235:
[----:B------:R-:W-:Y:S05]  /*27c60*/  BSYNC B1 ;  /* 0x0000000000017941 */ /* 0x000fea0003800000 */
.L_x_234:
        /* <DEDUP_REMOVED lines=13> */
.L_x_237:
[----:B------:R-:W-:Y:S05]  /*27d40*/  BSYNC B1 ;  /* 0x0000000000017941 */ /* 0x000fea0003800000 */
.L_x_236:
        /* <DEDUP_REMOVED lines=13> */
.L_x_239:
[----:B------:R-:W-:Y:S05]  /*27e20*/  BSYNC B1 ;  /* 0x0000000000017941 */ /* 0x000fea0003800000 */
.L_x_238:
        /* <DEDUP_REMOVED lines=13> */
.L_x_241:
[----:B------:R-:W-:Y:S05]  /*27f00*/  BSYNC B1 ;  /* 0x0000000000017941 */ /* 0x000fea0003800000 */
.L_x_240:
        /* <DEDUP_REMOVED lines=13> */
.L_x_243:
[----:B------:R-:W-:Y:S05]  /*27fe0*/  BSYNC B1 ;  /* 0x0000000000017941 */ /* 0x000fea0003800000 */
.L_x_242:
        /* <DEDUP_REMOVED lines=13> */
.L_x_245:
[----:B------:R-:W-:Y:S05]  /*280c0*/  BSYNC B1 ;  /* 0x0000000000017941 */ /* 0x000fea0003800000 */
.L_x_244:
        /* <DEDUP_REMOVED lines=13> */
.L_x_247:
[----:B------:R-:W-:Y:S05]  /*281a0*/  BSYNC B1 ;  /* 0x0000000000017941 */ /* 0x000fea0003800000 */
.L_x_246:
        /* <DEDUP_REMOVED lines=13> */
.L_x_249:
[----:B------:R-:W-:Y:S05]  /*28280*/  BSYNC B1 ;  /* 0x0000000000017941 */ /* 0x000fea0003800000 */
.L_x_248:
        /* <DEDUP_REMOVED lines=13> */
.L_x_251:
[----:B------:R-:W-:Y:S05]  /*28360*/  BSYNC B1 ;  /* 0x0000000000017941 */ /* 0x000fea0003800000 */
.L_x_250:
        /* <DEDUP_REMOVED lines=13> */
.L_x_253:
[----:B------:R-:W-:Y:S05]  /*28440*/  BSYNC B1 ;  /* 0x0000000000017941 */ /* 0x000fea0003800000 */
.L_x_252:
        /* <DEDUP_REMOVED lines=13> */
.L_x_255:
[----:B------:R-:W-:Y:S05]  /*28520*/  BSYNC B1 ;  /* 0x0000000000017941 */ /* 0x000fea0003800000 */
.L_x_254:
        /* <DEDUP_REMOVED lines=13> */
.L_x_257:
[----:B------:R-:W-:Y:S05]  /*28600*/  BSYNC B1 ;  /* 0x0000000000017941 */ /* 0x000fea0003800000 */
.L_x_256:
        /* <DEDUP_REMOVED lines=13> */
.L_x_259:
[----:B------:R-:W-:Y:S05]  /*286e0*/  BSYNC B1 ;  /* 0x0000000000017941 */ /* 0x000fea0003800000 */
.L_x_258:
        /* <DEDUP_REMOVED lines=13> */
.L_x_261:
[----:B------:R-:W-:Y:S05]  /*287c0*/  BSYNC B1 ;  /* 0x0000000000017941 */ /* 0x000fea0003800000 */
.L_x_260:
        /* <DEDUP_REMOVED lines=13> */
.L_x_263:
[----:B------:R-:W-:Y:S05]  /*288a0*/  BSYNC B1 ;  /* 0x0000000000017941 */ /* 0x000fea0003800000 */
.L_x_262:
        /* <DEDUP_REMOVED lines=13> */
.L_x_265:
[----:B------:R-:W-:Y:S05]  /*28980*/  BSYNC B1 ;  /* 0x0000000000017941 */ /* 0x000fea0003800000 */
.L_x_264:
        /* <DEDUP_REMOVED lines=13> */
.L_x_267:
[----:B------:R-:W-:Y:S05]  /*28a60*/  BSYNC B1 ;  /* 0x0000000000017941 */ /* 0x000fea0003800000 */
.L_x_266:
        /* <DEDUP_REMOVED lines=13> */
.L_x_269:
[----:B------:R-:W-:Y:S05]  /*28b40*/  BSYNC B1 ;  /* 0x0000000000017941 */ /* 0x000fea0003800000 */
.L_x_268:
        /* <DEDUP_REMOVED lines=13> */
.L_x_271:
[----:B------:R-:W-:Y:S05]  /*28c20*/  BSYNC B1 ;  /* 0x0000000000017941 */ /* 0x000fea0003800000 */
.L_x_270:
        /* <DEDUP_REMOVED lines=13> */
.L_x_273:
[----:B------:R-:W-:Y:S05]  /*28d00*/  BSYNC B1 ;  /* 0x0000000000017941 */ /* 0x000fea0003800000 */
.L_x_272:
        /* <DEDUP_REMOVED lines=13> */
.L_x_275:
[----:B------:R-:W-:Y:S05]  /*28de0*/  BSYNC B1 ;  /* 0x0000000000017941 */ /* 0x000fea0003800000 */
.L_x_274:
        /* <DEDUP_REMOVED lines=13> */
.L_x_277:
[----:B------:R-:W-:Y:S05]  /*28ec0*/  BSYNC B1 ;  /* 0x0000000000017941 */ /* 0x000fea0003800000 */
.L_x_276:
        /* <DEDUP_REMOVED lines=13> */
.L_x_279:
[----:B------:R-:W-:Y:S05]  /*28fa0*/  BSYNC B1 ;  /* 0x0000000000017941 */ /* 0x000fea0003800000 */
.L_x_278:
        /* <DEDUP_REMOVED lines=13> */
.L_x_281:
[----:B------:R-:W-:Y:S05]  /*29080*/  BSYNC B1 ;  /* 0x0000000000017941 */ /* 0x000fea0003800000 */
.L_x_280:
        /* <DEDUP_REMOVED lines=13> */
.L_x_283:
[----:B------:R-:W-:Y:S05]  /*29160*/  BSYNC B1 ;  /* 0x0000000000017941 */ /* 0x000fea0003800000 */
.L_x_282:
        /* <DEDUP_REMOVED lines=13> */
.L_x_285:
[----:B------:R-:W-:Y:S05]  /*29240*/  BSYNC B1 ;  /* 0x0000000000017941 */ /* 0x000fea0003800000 */
.L_x_284:
        /* <DEDUP_REMOVED lines=13> */
.L_x_287:
[----:B------:R-:W-:Y:S05]  /*29320*/  BSYNC B1 ;  /* 0x0000000000017941 */ /* 0x000fea0003800000 */
.L_x_286:
        /* <DEDUP_REMOVED lines=13> */
.L_x_289:
[----:B------:R-:W-:Y:S05]  /*29400*/  BSYNC B1 ;  /* 0x0000000000017941 */ /* 0x000fea0003800000 */
.L_x_288:
[----:B--2---:R-:W2:Y:S01]  /*29410*/  LDL.LU R153, [R1+0x1f4] ;  /* 0x0001f40001997983 */ /* 0x004ea20000300800 */
[----:B-----5:R-:W-:Y:S01]  /*29420*/  LOP3.LUT R152, R152, 0xff, RZ, 0xc0, !PT ;  /* 0x000000ff98987812 */ /* 0x020fe200078ec0ff */
[----:B------:R-:W-:Y:S01]  /*29430*/  BSSY B1, `(.L_x_290) ;  /* 0x000000b000017945 */ /* 0x000fe20003800000 */
[----:B------:R-:W-:Y:S02]  /*29440*/  ISETP.LT.OR P2, PT, R0, 0xf9, !P1 ;  /* 0x000000f90000780c */ /* 0x000fe40004f41670 */
[----:B------:R-:W-:Y:S02]  /*29450*/  F2FP.F16.E4M3.UNPACK_B R152, R152 ;  /* 0x00000098ff98723e */ /* 0x000fe400020006ff */
[----:B01-34-:R-:W-:-:S03]  /*29460*/  PRMT R14, RZ, 0x7610, R14 ;  /* 0x00007610ff0e7816 */ /* 0x01bfc6000000000e */
[----:B------:R-:W-:-:S05]  /*29470*/  HADD2.F32 R15, -RZ, R152.H0_H0 ;  /* 0x20000098ff0f7230 */ /* 0x000fca0000004100 */
[----:B------:R-:W-:-:S04]  /*29480*/  FMUL R15, R15, R16 ;  /* 0x000000100f0f7220 */ /* 0x000fc80000400000 */
[----:B--2---:R-:W-:-:S05]  /*29490*/  FFMA R15, R153, R2, R15 ;  /* 0x00000002990f7223 */ /* 0x004fca000000000f */
[----:B------:R-:W-:-:S05]  /*294a0*/  F2FP.SATFINITE.E4M3.F32.PACK_AB_MERGE_C R15, RZ, R15, RZ ;  /* 0x0000000fff0f723e */ /* 0x000fca00048070ff */
[----:B------:R0:W-:Y:S01]  /*294b0*/  @!P0 STG.E.U8 desc[UR36][R10.64+0xf9], R15 ;  /* 0x0000f90f0a008986 */ /* 0x0001e2000c101124 */
[----:B------:R-:W-:Y:S05]  /*294c0*/  @P2 BRA `(.L_x_291) ;  /* 0x0000000000042947 */ /* 0x000fea0003800000 */
[----:B------:R1:W5:Y:S02]  /*294d0*/  LDG.E.U8 R14, desc[UR36][R12.64+0xf8] ;  /* 0x0000f8240c0e7981 */ /* 0x000364000c1e1100 */
.L_x_291:
[----:B------:R-:W-:Y:S05]  /*294e0*/  BSYNC B1 ;  /* 0x0000000000017941 */ /* 0x000fea0003800000 */
.L_x_290:
[----:B0-----:R-:W2:Y:S01]  /*294f0*/  LDL.LU R15, [R1+0x1f8] ;  /* 0x0001f800010f7983 */ /* 0x001ea20000300800 */
[----:B-----5:R-:W-:Y:S01]  /*29500*/  LOP3.LUT R14, R14, 0xff, RZ, 0xc0, !PT ;  /* 0x000000ff0e0e7812 */ /* 0x020fe200078ec0ff */
[----:B------:R-:W-:Y:S01]  /*29510*/  BSSY B1, `(.L_x_292) ;  /* 0x000000b000017945 */ /* 0x000fe20003800000 */
[----:B------:R-:W-:Y:S02]  /*29520*/  ISETP.LT.OR P1, PT, R0, 0xfa, !P1 ;  /* 0x000000fa0000780c */ /* 0x000fe40004f21670 */
[----:B------:R-:W-:Y:S02]  /*29530*/  F2FP.F16.E4M3.UNPACK_B R14, R14 ;  /* 0x0000000eff0e723e */ /* 0x000fe400020006ff */
[----:B------:R-:W-:-:S03]  /*29540*/  PRMT R10, RZ, 0x7610, R10 ;  /* 0x00007610ff0a7816 */ /* 0x000fc6000000000a */
[----:B------:R-:W-:-:S05]  /*29550*/  HADD2.F32 R11, -RZ, R14.H0_H0 ;  /* 0x2000000eff0b7230 */ /* 0x000fca0000004100 */
[----:B------:R-:W-:-:S04]  /*29560*/  FMUL R11, R11, R16 ;  /* 0x000000100b0b7220 */ /* 0x000fc80000400000 */
[----:B--2---:R-:W-:-:S05]  /*29570*/  FFMA R11, R15, R2, R11 ;  /* 0x000000020f0b7223 */ /* 0x004fca000000000b */
[----:B------:R-:W-:-:S05]  /*29580*/  F2FP.SATFINITE.E4M3.F32.PACK_AB_MERGE_C R11, RZ, R11, RZ ;  /* 0x0000000bff0b723e */ /* 0x000fca00048070ff */
[----:B------:R0:W-:Y:S01]  /*29590*/  @!P2 STG.E.U8 desc[UR36][R8.64+0xf8], R11 ;  /* 0x0000f80b0800a986 */ /* 0x0001e2000c101124 */
[----:B------:R-:W-:Y:S05]  /*295a0*/  @P1 BRA `(.L_x_293) ;  /* 0x0000000000041947 */ /* 0x000fea0003800000 */
[----:B------:R2:W5:Y:S02]  /*295b0*/  LDG.E.U8 R10, desc[UR36][R12.64+0xf9] ;  /* 0x0000f9240c0a7981 */ /* 0x000564000c1e1100 */
.L_x_293:
[----:B------:R-:W-:Y:S05]  /*295c0*/  BSYNC B1 ;  /* 0x0000000000017941 */ /* 0x000fea0003800000 */
.L_x_292:
[----:B------:R-:W3:Y:S01]  /*295d0*/  LDL.LU R14, [R1+0x1fc] ;  /* 0x0001fc00010e7983 */ /* 0x000ee20000300800 */
[----:B-----5:R-:W-:Y:S01]  /*295e0*/  LOP3.LUT R10, R10, 0xff, RZ, 0xc0, !PT ;  /* 0x000000ff0a0a7812 */ /* 0x020fe200078ec0ff */
[----:B------:R-:W-:Y:S01]  /*295f0*/  BSSY B1, `(.L_x_294) ;  /* 0x0000013000017945 */ /* 0x000fe20003800000 */
[----:B------:R-:W-:Y:S02]  /*29600*/  IADD3 R15, P0, R17, 0x80, RZ ;  /* 0x00000080110f7810 */ /* 0x000fe40007f1e0ff */
[----:B------:R-:W-:-:S03]  /*29610*/  F2FP.F16.E4M3.UNPACK_B R10, R10 ;  /* 0x0000000aff0a723e */ /* 0x000fc600020006ff */
[----:B------:R-:W-:Y:S01]  /*29620*/  IMAD.X R153, RZ, RZ, UR9, P0 ;  /* 0x00000009ff997e24 */ /* 0x000fe200080e06ff */
[----:B------:R-:W-:Y:S01]  /*29630*/  ISETP.GE.AND P0, PT, R3, 0x81, PT ;  /* 0x000000810300780c */ /* 0x000fe20003f06270 */
[----:B0-----:R-:W-:Y:S02]  /*29640*/  HADD2.F32 R11, -RZ, R10.H0_H0 ;  /* 0x2000000aff0b7230 */ /* 0x001fe40000004100 */
[----:B-12---:R-:W-:Y:S01]  /*29650*/  IMAD R12, R153, R18, RZ ;  /* 0x00000012990c7224 */ /* 0x006fe200078e02ff */
[----:B------:R-:W-:Y:S02]  /*29660*/  ISETP.LT.OR P3, PT, R0, 0x1, !P0 ;  /* 0x000000010000780c */ /* 0x000fe40004761670 */
[----:B------:R-:W-:Y:S01]  /*29670*/  FMUL R13, R11, R16 ;  /* 0x000000100b0d7220 */ /* 0x000fe20000400000 */
[----:B------:R-:W-:-:S04]  /*29680*/  IMAD.WIDE.U32 R10, R15, R18, R22 ;  /* 0x000000120f0a7225 */ /* 0x000fc800078e0016 */
[----:B------:R-:W-:Y:S01]  /*29690*/  IMAD R12, R15, R19, R12 ;  /* 0x000000130f0c7224 */ /* 0x000fe200078e020c */
[----:B------:R-:W-:-:S04]  /*296a0*/  IADD3 R10, P2, R10, R20, RZ ;  /* 0x000000140a0a7210 */ /* 0x000fc80007f5e0ff */
[--C-:B------:R-:W-:Y:S02]  /*296b0*/  IADD3.X R11, R21, R11, R12.reuse, P2, !PT ;  /* 0x0000000b150b7210 */ /* 0x100fe400017fe40c */
[----:B------:R-:W-:Y:S01]  /*296c0*/  PRMT R12, RZ, 0x7610, R12 ;  /* 0x00007610ff0c7816 */ /* 0x000fe2000000000c */
[----:B---3--:R-:W-:-:S05]  /*296d0*/  FFMA R13, R14, R2, R13 ;  /* 0x000000020e0d7223 */ /* 0x008fca000000000d */
[----:B------:R-:W-:-:S05]  /*296e0*/  F2FP.SATFINITE.E4M3.F32.PACK_AB_MERGE_C R13, RZ, R13, RZ ;  /* 0x0000000dff0d723e */ /* 0x000fca00048070ff */
[----:B------:R0:W-:Y:S01]  /*296f0*/  @!P1 STG.E.U8 desc[UR36][R8.64+0xf9], R13 ;  /* 0x0000f90d08009986 */ /* 0x0001e2000c101124 */
[----:B------:R-:W-:Y:S05]  /*29700*/  @P3 BRA `(.L_x_295) ;  /* 0x0000000000043947 */ /* 0x000fea0003800000 */
[----:B------:R1:W5:Y:S02]  /*29710*/  LDG.E.U8 R12, desc[UR36][R10.64] ;  /* 0x000000240a0c7981 */ /* 0x000364000c1e1100 */
.L_x_295:
[----:B------:R-:W-:Y:S05]  /*29720*/  BSYNC B1 ;  /* 0x0000000000017941 */ /* 0x000fea0003800000 */
.L_x_294:
[----:B-----5:R-:W-:Y:S01]  /*29730*/  LOP3.LUT R12, R12, 0xff, RZ, 0xc0, !PT ;  /* 0x000000ff0c0c7812 */ /* 0x020fe200078ec0ff */
[----:B------:R-:W-:Y:S01]  /*29740*/  BSSY B1, `(.L_x_296) ;  /* 0x000000b000017945 */ /* 0x000fe20003800000 */
[----:B------:R-:W-:Y:S02]  /*29750*/  ISETP.LT.OR P4, PT, R0, 0x2, !P0 ;  /* 0x000000020000780c */ /* 0x000fe40004781670 */
[----:B------:R-:W-:Y:S02]  /*29760*/  F2FP.F16.E4M3.UNPACK_B R12, R12 ;  /* 0x0000000cff0c723e */ /* 0x000fe400020006ff */
[----:B0-----:R-:W-:-:S03]  /*29770*/  PRMT R8, RZ, 0x7610, R8 ;  /* 0x00007610ff087816 */ /* 0x001fc60000000008 */
[----:B------:R-:W-:-:S05]  /*29780*/  HADD2.F32 R9, -RZ, R12.H0_H0 ;  /* 0x2000000cff097230 */ /* 0x000fca0000004100 */
[----:B------:R-:W-:-:S04]  /*29790*/  FMUL R9, R9, R16 ;  /* 0x0000001009097220 */ /* 0x000fc80000400000 */
[----:B------:R-:W-:-:S05]  /*297a0*/  FFMA R9, R24, R2, R9 ;  /* 0x0000000218097223 */ /* 0x000fca0000000009 */
[----:B------:R-:W-:-:S05]  /*297b0*/  F2FP.SATFINITE.E4M3.F32.PACK_AB_MERGE_C R9, RZ, R9, RZ ;  /* 0x00000009ff09723e */ /* 0x000fca00048070ff */
[----:B------:R0:W-:Y:S01]  /*297c0*/  @!P3 STG.E.U8 desc[UR36][R6.64], R9 ;  /* 0x000000090600b986 */ /* 0x0001e2000c101124 */
[----:B------:R-:W-:Y:S05]  /*297d0*/  @P4 BRA `(.L_x_297) ;  /* 0x0000000000044947 */ /* 0x000fea0003800000 */
[----:B------:R2:W5:Y:S02]  /*297e0*/  LDG.E.U8 R8, desc[UR36][R10.64+0x1] ;  /* 0x000001240a087981 */ /* 0x000564000c1e1100 */
.L_x_297:
[----:B------:R-:W-:Y:S05]  /*297f0*/  BSYNC B1 ;  /* 0x0000000000017941 */ /* 0x000fea0003800000 */
.L_x_296:
[----:B-----5:R-:W-:Y:S01]  /*29800*/  LOP3.LUT R8, R8, 0xff, RZ, 0xc0, !PT ;  /* 0x000000ff08087812 */ /* 0x020fe200078ec0ff */
[----:B------:R-:W-:Y:S01]  /*29810*/  BSSY B1, `(.L_x_298) ;  /* 0x0000013000017945 */ /* 0x000fe20003800000 */
[----:B------:R-:W-:Y:S02]  /*29820*/  IADD3 R17, P1, R17, 0x88, RZ ;  /* 0x0000008811117810 */ /* 0x000fe40007f3e0ff */
[----:B------:R-:W-:-:S03]  /*29830*/  F2FP.F16.E4M3.UNPACK_B R8, R8 ;  /* 0x00000008ff08723e */ /* 0x000fc600020006ff */
[----:B------:R-:W-:Y:S01]  /*29840*/  IMAD.X R13, RZ, RZ, UR9, P1 ;  /* 0x00000009ff0d7e24 */ /* 0x000fe200088e06ff */
[----:B------:R-:W-:Y:S01]  /*29850*/  ISETP.GE.AND P1, PT, R3, 0x89, PT ;  /* 0x000000890300780c */ /* 0x000fe20003f26270 */
[----:B0-----:R-:W-:Y:S01]  /*29860*/  HADD2.F32 R9, -RZ, R8.H0_H0 ;  /* 0x20000008ff097230 */ /* 0x001fe20000004100 */
[----:B------:R-:W-:Y:S01]  /*29870*/  PRMT R3, RZ, 0x7610, R3 ;  /* 0x00007610ff037816 */ /* 0x000fe20000000003 */
[-C--:B------:R-:W-:Y:S01]  /*29880*/  IMAD R12, R13, R18.reuse, RZ ;  /* 0x000000120d0c7224 */ /* 0x080fe200078e02ff */
[----:B------:R-:W-:Y:S01]  /*29890*/  ISETP.LT.OR P3, PT, R0, 0x1, !P1 ;  /* 0x000000010000780c */ /* 0x000fe20004f61670 */
[----:B------:R-:W-:-:S04]  /*298a0*/  IMAD.WIDE.U32 R22, R17, R18, R22 ;  /* 0x0000001211167225 */ /* 0x000fc800078e0016 */
[----:B------:R-:W-:Y:S01]  /*298b0*/  FMUL R8, R9, R16 ;  /* 0x0000001009087220 */ /* 0x000fe20000400000 */
[----:B------:R-:W-:-:S03]  /*298c0*/  IMAD R12, R17, R19, R12 ;  /* 0x00000013110c7224 */ /* 0x000fc600078e020c */
[----:B------:R-:W-:Y:S01]  /*298d0*/  FFMA R8, R25, R2, R8 ;  /* 0x0000000219087223 */ /* 0x000fe20000000008 */
[----:B------:R-:W-:-:S04]  /*298e0*/  IADD3 R20, P2, R22, R20, RZ ;  /* 0x0000001416147210 */ /* 0x000fc80007f5e0ff */
[----:B------:R-:W-:Y:S02]  /*298f0*/  F2FP.SATFINITE.E4M3.F32.PACK_AB_MERGE_C R9, RZ, R8, RZ ;  /* 0x00000008ff09723e */ /* 0x000fe400048070ff */
[----:B------:R-:W-:-:S03]  /*29900*/  IADD3.X R21, R21, R23, R12, P2, !PT ;  /* 0x0000001715157210 */ /* 0x000fc600017fe40c */
[----:B------:R0:W-:Y:S01]  /*29910*/  @!P4 STG.E.U8 desc[UR36][R6.64+0x1], R9 ;  /* 0x000001090600c986 */ /* 0x0001e2000c101124 */
[----:B------:R-:W-:Y:S05]  /*29920*/  @P3 BRA `(.L_x_299) ;  /* 0x0000000000043947 */ /* 0x000fea0003800000 */
[----:B------:R3:W5:Y:S02]  /*29930*/  LDG.E.U8 R3, desc[UR36][R20.64] ;  /* 0x0000002414037981 */ /* 0x000764000c1e1100 */
.L_x_299:
[----:B------:R-:W-:Y:S05]  /*29940*/  BSYNC B1 ;  /* 0x0000000000017941 */ /* 0x000fea0003800000 */
.L_x_298:
[----:B-----5:R-:W-:Y:S01]  /*29950*/  LOP3.LUT R3, R3, 0xff, RZ, 0xc0, !PT ;  /* 0x000000ff03037812 */ /* 0x020fe200078ec0ff */
[----:B------:R-:W-:Y:S01]  /*29960*/  BSSY B1, `(.L_x_300) ;  /* 0x000000b000017945 */ /* 0x000fe20003800000 */
[----:B------:R-:W-:Y:S02]  /*29970*/  ISETP.LT.OR P2, PT, R0, 0x2, !P1 ;  /* 0x000000020000780c */ /* 0x000fe40004f41670 */
[----:B------:R-:W-:-:S05]  /*29980*/  F2FP.F16.E4M3.UNPACK_B R3, R3 ;  /* 0x00000003ff03723e */ /* 0x000fca00020006ff */
[----:B------:R-:W-:-:S05]  /*29990*/  HADD2.F32 R3, -RZ, R3.H0_H0 ;  /* 0x20000003ff037230 */ /* 0x000fca0000004100 */
[----:B------:R-:W-:-:S04]  /*299a0*/  FMUL R3, R3, R16 ;  /* 0x0000001003037220 */ /* 0x000fc80000400000 */
[----:B------:R-:W-:-:S05]  /*299b0*/  FFMA R3, R26, R2, R3 ;  /* 0x000000021a037223 */ /* 0x000fca0000000003 */
[----:B0-----:R-:W-:Y:S02]  /*299c0*/  F2FP.SATFINITE.E4M3.F32.PACK_AB_MERGE_C R9, RZ, R3, RZ ;  /* 0x00000003ff09723e */ /* 0x001fe400048070ff */
[----:B------:R-:W-:-:S03]  /*299d0*/  PRMT R3, RZ, 0x7610, R3 ;  /* 0x00007610ff037816 */ /* 0x000fc60000000003 */
[----:B------:R0:W-:Y:S01]  /*299e0*/  @!P3 STG.E.U8 desc[UR36][R4.64], R9 ;  /* 0x000000090400b986 */ /* 0x0001e2000c101124 */
[----:B------:R-:W-:Y:S05]  /*299f0*/  @P2 BRA `(.L_x_301) ;  /* 0x0000000000042947 */ /* 0x000fea0003800000 */
[----:B------:R4:W5:Y:S02]  /*29a00*/  LDG.E.U8 R3, desc[UR36][R20.64+0x1] ;  /* 0x0000012414037981 */ /* 0x000964000c1e1100 */
.L_x_301:
[----:B------:R-:W-:Y:S05]  /*29a10*/  BSYNC B1 ;  /* 0x0000000000017941 */ /* 0x000fea0003800000 */
.L_x_300:
[----:B-----5:R-:W-:Y:S01]  /*29a20*/  LOP3.LUT R3, R3, 0xff, RZ, 0xc0, !PT ;  /* 0x000000ff03037812 */ /* 0x020fe200078ec0ff */
[----:B------:R-:W-:Y:S01]  /*29a30*/  BSSY B1, `(.L_x_302) ;  /* 0x000000b000017945 */ /* 0x000fe20003800000 */
[----:B------:R-:W-:Y:S02]  /*29a40*/  ISETP.LT.OR P3, PT, R0, 0x9, !P0 ;  /* 0x000000090000780c */ /* 0x000fe40004761670 */
[----:B------:R-:W-:-:S05]  /*29a50*/  F2FP.F16.E4M3.UNPACK_B R3, R3 ;  /* 0x00000003ff03723e */ /* 0x000fca00020006ff */
[----:B------:R-:W-:-:S05]  /*29a60*/  HADD2.F32 R3, -RZ, R3.H0_H0 ;  /* 0x20000003ff037230 */ /* 0x000fca0000004100 */
[----:B------:R-:W-:Y:S01]  /*29a70*/  FMUL R8, R3, R16 ;  /* 0x0000001003087220 */ /* 0x000fe20000400000 */
[----:B------:R-:W-:-:S03]  /*29a80*/  PRMT R3, RZ, 0x7610, R3 ;  /* 0x00007610ff037816 */ /* 0x000fc60000000003 */
[----:B------:R-:W-:-:S05]  /*29a90*/  FFMA R8, R27, R2, R8 ;  /* 0x000000021b087223 */ /* 0x000fca0000000008 */
[----:B0-----:R-:W-:-:S05]  /*29aa0*/  F2FP.SATFINITE.E4M3.F32.PACK_AB_MERGE_C R9, RZ, R8, RZ ;  /* 0x00000008ff09723e */ /* 0x001fca00048070ff */
[----:B------:R0:W-:Y:S01]  /*29ab0*/  @!P2 STG.E.U8 desc[UR36][R4.64+0x1], R9 ;  /* 0x000001090400a986 */ /* 0x0001e2000c101124 */
[----:B------:R-:W-:Y:S05]  /*29ac0*/  @P3 BRA `(.L_x_303) ;  /* 0x0000000000043947 */ /* 0x000fea0003800000 */
[----:B------:R0:W5:Y:S02]  /*29ad0*/  LDG.E.U8 R3, desc[UR36][R10.64+0x8] ;  /* 0x000008240a037981 */ /* 0x000164000c1e1100 */
.L_x_303:
[----:B------:R-:W-:Y:S05]  /*29ae0*/  BSYNC B1 ;  /* 0x0000000000017941 */ /* 0x000fea0003800000 */
.L_x_302:
        /* <DEDUP_REMOVED lines=12> */
.L_x_305:
[----:B------:R-:W-:Y:S05]  /*29bb0*/  BSYNC B1 ;  /* 0x0000000000017941 */ /* 0x000fea0003800000 */
.L_x_304:
        /* <DEDUP_REMOVED lines=12> */
.L_x_307:
[----:B------:R-:W-:Y:S05]  /*29c80*/  BSYNC B1 ;  /* 0x0000000000017941 */ /* 0x000fea0003800000 */
.L_x_306:
        /* <DEDUP_REMOVED lines=12> */
.L_x_309:
[----:B------:R-:W-:Y:S05]  /*29d50*/  BSYNC B1 ;  /* 0x0000000000017941 */ /* 0x000fea0003800000 */
.L_x_308:
        /* <DEDUP_REMOVED lines=12> */
.L_x_311:
[----:B------:R-:W-:Y:S05]  /*29e20*/  BSYNC B1 ;  /* 0x0000000000017941 */ /* 0x000fea0003800000 */
.L_x_310:
        /* <DEDUP_REMOVED lines=12> */
.L_x_313:
[----:B------:R-:W-:Y:S05]  /*29ef0*/  BSYNC B1 ;  /* 0x0000000000017941 */ /* 0x000fea0003800000 */
.L_x_312:
        /* <DEDUP_REMOVED lines=12> */
.L_x_315:
[----:B------:R-:W-:Y:S05]  /*29fc0*/  BSYNC B1 ;  /* 0x0000000000017941 */ /* 0x000fea0003800000 */
.L_x_314:
        /* <DEDUP_REMOVED lines=12> */
.L_x_317:
[----:B------:R-:W-:Y:S05]  /*2a090*/  BSYNC B1 ;  /* 0x0000000000017941 */ /* 0x000fea0003800000 */
.L_x_316:
        /* <DEDUP_REMOVED lines=12> */
.L_x_319:
[----:B------:R-:W-:Y:S05]  /*2a160*/  BSYNC B1 ;  /* 0x0000000000017941 */ /* 0x000fea0003800000 */
.L_x_318:
        /* <DEDUP_REMOVED lines=12> */
.L_x_321:
[----:B------:R-:W-:Y:S05]  /*2a230*/  BSYNC B1 ;  /* 0x0000000000017941 */ /* 0x000fea0003800000 */
.L_x_320:
        /* <DEDUP_REMOVED lines=12> */
.L_x_323:
[----:B------:R-:W-:Y:S05]  /*2a300*/  BSYNC B1 ;  /* 0x0000000000017941 */ /* 0x000fea0003800000 */
.L_x_322:
        /* <DEDUP_REMOVED lines=12> */
.L_x_325:
[----:B------:R-:W-:Y:S05]  /*2a3d0*/  BSYNC B1 ;  /* 0x0000000000017941 */ /* 0x000fea0003800000 */
.L_x_324:
        /* <DEDUP_REMOVED lines=12> */
.L_x_327:
[----:B------:R-:W-:Y:S05]  /*2a4a0*/  BSYNC B1 ;  /* 0x0000000000017941 */ /* 0x000fea0003800000 */
.L_x_326:
        /* <DEDUP_REMOVED lines=12> */
.L_x_329:
[----:B------:R-:W-:Y:S05]  /*2a570*/  BSYNC B1 ;  /* 0x0000000000017941 */ /* 0x000fea0003800000 */
.L_x_328:
        /* <DEDUP_REMOVED lines=12> */
.L_x_331:
[----:B------:R-:W-:Y:S05]  /*2a640*/  BSYNC B1 ;  /* 0x0000000000017941 */ /* 0x000fea0003800000 */
.L_x_330:
        /* <DEDUP_REMOVED lines=12> */
.L_x_333:
[----:B------:R-:W-:Y:S05]  /*2a710*/  BSYNC B1 ;  /* 0x0000000000017941 */ /* 0x000fea0003800000 */
.L_x_332:
        /* <DEDUP_REMOVED lines=12> */
.L_x_335:
[----:B------:R-:W-:Y:S05]  /*2a7e0*/  BSYNC B1 ;  /* 0x0000000000017941 */ /* 0x000fea0003800000 */
.L_x_334:
        /* <DEDUP_REMOVED lines=12> */
.L_x_337:
[----:B------:R-:W-:Y:S05]  /*2a8b0*/  BSYNC B1 ;  /* 0x0000000000017941 */ /* 0x000fea0003800000 */
.L_x_336:
        /* <DEDUP_REMOVED lines=12> */
.L_x_339:
[----:B------:R-:W-:Y:S05]  /*2a980*/  BSYNC B1 ;  /* 0x0000000000017941 */ /* 0x000fea0003800000 */
.L_x_338:
        /* <DEDUP_REMOVED lines=12> */
.L_x_341:
[----:B------:R-:W-:Y:S05]  /*2aa50*/  BSYNC B1 ;  /* 0x0000000000017941 */ /* 0x000fea0003800000 */
.L_x_340:
        /* <DEDUP_REMOVED lines=12> */
.L_x_343:
[----:B------:R-:W-:Y:S05]  /*2ab20*/  BSYNC B1 ;  /* 0x0000000000017941 */ /* 0x000fea0003800000 */
.L_x_342:
        /* <DEDUP_REMOVED lines=12> */
.L_x_345:
[----:B------:R-:W-:Y:S05]  /*2abf0*/  BSYNC B1 ;  /* 0x0000000000017941 */ /* 0x000fea0003800000 */
.L_x_344:
        /* <DEDUP_REMOVED lines=12> */
.L_x_347:
[----:B------:R-:W-:Y:S05]  /*2acc0*/  BSYNC B1 ;  /* 0x0000000000017941 */ /* 0x000fea0003800000 */
.L_x_346:
        /* <DEDUP_REMOVED lines=12> */
.L_x_349:
[----:B------:R-:W-:Y:S05]  /*2ad90*/  BSYNC B1 ;  /* 0x0000000000017941 */ /* 0x000fea0003800000 */
.L_x_348:
        /* <DEDUP_REMOVED lines=12> */
.L_x_351:
[----:B------:R-:W-:Y:S05]  /*2ae60*/  BSYNC B1 ;  /* 0x0000000000017941 */ /* 0x000fea0003800000 */
.L_x_350:
        /* <DEDUP_REMOVED lines=12> */
.L_x_353:
[----:B------:R-:W-:Y:S05]  /*2af30*/  BSYNC B1 ;  /* 0x0000000000017941 */ /* 0x000fea0003800000 */
.L_x_352:
        /* <DEDUP_REMOVED lines=12> */
.L_x_355:
[----:B------:R-:W-:Y:S05]  /*2b000*/  BSYNC B1 ;  /* 0x0000000000017941 */ /* 0x000fea0003800000 */
.L_x_354:
        /* <DEDUP_REMOVED lines=12> */
.L_x_357:
[----:B------:R-:W-:Y:S05]  /*2b0d0*/  BSYNC B1 ;  /* 0x0000000000017941 */ /* 0x000fea0003800000 */
.L_x_356:
        /* <DEDUP_REMOVED lines=12> */
.L_x_359:
[----:B------:R-:W-:Y:S05]  /*2b1a0*/  BSYNC B1 ;  /* 0x0000000000017941 */ /* 0x000fea0003800000 */
.L_x_358:
        /* <DEDUP_REMOVED lines=12> */
.L_x_361:
[----:B------:R-:W-:Y:S05]  /*2b270*/  BSYNC B1 ;  /* 0x0000000000017941 */ /* 0x000fea0003800000 */
.L_x_360:
        /* <DEDUP_REMOVED lines=12> */
.L_x_363:
[----:B------:R-:W-:Y:S05]  /*2b340*/  BSYNC B1 ;  /* 0x0000000000017941 */ /* 0x000fea0003800000 */
.L_x_362:
        /* <DEDUP_REMOVED lines=12> */
.L_x_365:
[----:B------:R-:W-:Y:S05]  /*2b410*/  BSYNC B1 ;  /* 0x0000000000017941 */ /* 0x000fea0003800000 */
.L_x_364:
        /* <DEDUP_REMOVED lines=12> */
.L_x_367:
[----:B------:R-:W-:Y:S05]  /*2b4e0*/  BSYNC B1 ;  /* 0x0000000000017941 */ /* 0x000fea0003800000 */
.L_x_366:
        /* <DEDUP_REMOVED lines=12> */
.L_x_369:
[----:B------:R-:W-:Y:S05]  /*2b5b0*/  BSYNC B1 ;  /* 0x0000000000017941 */ /* 0x000fea0003800000 */
.L_x_368:
        /* <DEDUP_REMOVED lines=12> */
.L_x_371:
[----:B------:R-:W-:Y:S05]  /*2b680*/  BSYNC B1 ;  /* 0x0000000000017941 */ /* 0x000fea0003800000 */
.L_x_370:
        /* <DEDUP_REMOVED lines=12> */
.L_x_373:
[----:B------:R-:W-:Y:S05]  /*2b750*/  BSYNC B1 ;  /* 0x0000000000017941 */ /* 0x000fea0003800000 */
.L_x_372:
        /* <DEDUP_REMOVED lines=12> */
.L_x_375:
[----:B------:R-:W-:Y:S05]  /*2b820*/  BSYNC B1 ;  /* 0x0000000000017941 */ /* 0x000fea0003800000 */
.L_x_374:
        /* <DEDUP_REMOVED lines=12> */
.L_x_377:
[----:B------:R-:W-:Y:S05]  /*2b8f0*/  BSYNC B1 ;  /* 0x0000000000017941 */ /* 0x000fea0003800000 */
.L_x_376:
        /* <DEDUP_REMOVED lines=12> */
.L_x_379:
[----:B------:R-:W-:Y:S05]  /*2b9c0*/  BSYNC B1 ;  /* 0x0000000000017941 */ /* 0x000fea0003800000 */
.L_x_378:
        /* <DEDUP_REMOVED lines=12> */
.L_x_381:
[----:B------:R-:W-:Y:S05]  /*2ba90*/  BSYNC B1 ;  /* 0x0000000000017941 */ /* 0x000fea0003800000 */
.L_x_380:
        /* <DEDUP_REMOVED lines=12> */
.L_x_383:
[----:B------:R-:W-:Y:S05]  /*2bb60*/  BSYNC B1 ;  /* 0x0000000000017941 */ /* 0x000fea0003800000 */
.L_x_382:
        /* <DEDUP_REMOVED lines=12> */
.L_x_385:
[----:B------:R-:W-:Y:S05]  /*2bc30*/  BSYNC B1 ;  /* 0x0000000000017941 */ /* 0x000fea0003800000 */
.L_x_384:
        /* <DEDUP_REMOVED lines=12> */
.L_x_387:
[----:B------:R-:W-:Y:S05]  /*2bd00*/  BSYNC B1 ;  /* 0x0000000000017941 */ /* 0x000fea0003800000 */
.L_x_386:
        /* <DEDUP_REMOVED lines=12> */
.L_x_389:
[----:B------:R-:W-:Y:S05]  /*2bdd0*/  BSYNC B1 ;  /* 0x0000000000017941 */ /* 0x000fea0003800000 */
.L_x_388:
        /* <DEDUP_REMOVED lines=12> */
.L_x_391:
[----:B------:R-:W-:Y:S05]  /*2bea0*/  BSYNC B1 ;  /* 0x0000000000017941 */ /* 0x000fea0003800000 */
.L_x_390:
        /* <DEDUP_REMOVED lines=12> */
.L_x_393:
[----:B------:R-:W-:Y:S05]  /*2bf70*/  BSYNC B1 ;  /* 0x0000000000017941 */ /* 0x000fea0003800000 */
.L_x_392:
        /* <DEDUP_REMOVED lines=12> */
.L_x_395:
[----:B------:R-:W-:Y:S05]  /*2c040*/  BSYNC B1 ;  /* 0x0000000000017941 */ /* 0x000fea0003800000 */
.L_x_394:
        /* <DEDUP_REMOVED lines=12> */
.L_x_397:
[----:B------:R-:W-:Y:S05]  /*2c110*/  BSYNC B1 ;  /* 0x0000000000017941 */ /* 0x000fea0003800000 */
.L_x_396:
        /* <DEDUP_REMOVED lines=12> */
.L_x_399:
[----:B------:R-:W-:Y:S05]  /*2c1e0*/  BSYNC B1 ;  /* 0x0000000000017941 */ /* 0x000fea0003800000 */
.L_x_398:
        /* <DEDUP_REMOVED lines=12> */
.L_x_401:
[----:B------:R-:W-:Y:S05]  /*2c2b0*/  BSYNC B1 ;  /* 0x0000000000017941 */ /* 0x000fea0003800000 */
.L_x_400:
        /* <DEDUP_REMOVED lines=12> */
.L_x_403:
[----:B------:R-:W-:Y:S05]  /*2c380*/  BSYNC B1 ;  /* 0x0000000000017941 */ /* 0x000fea0003800000 */
.L_x_402:
        /* <DEDUP_REMOVED lines=12> */
.L_x_405:
[----:B------:R-:W-:Y:S05]  /*2c450*/  BSYNC B1 ;  /* 0x0000000000017941 */ /* 0x000fea0003800000 */
.L_x_404:
        /* <DEDUP_REMOVED lines=12> */
.L_x_407:
[----:B------:R-:W-:Y:S05]  /*2c520*/  BSYNC B1 ;  /* 0x0000000000017941 */ /* 0x000fea0003800000 */
.L_x_406:
        /* <DEDUP_REMOVED lines=12> */
.L_x_409:
[----:B------:R-:W-:Y:S05]  /*2c5f0*/  BSYNC B1 ;  /* 0x0000000000017941 */ /* 0x000fea0003800000 */
.L_x_408:
        /* <DEDUP_REMOVED lines=12> */
.L_x_411:
[----:B------:R-:W-:Y:S05]  /*2c6c0*/  BSYNC B1 ;  /* 0x0000000000017941 */ /* 0x000fea0003800000 */
.L_x_410:
        /* <DEDUP_REMOVED lines=12> */
.L_x_413:
[----:B------:R-:W-:Y:S05]  /*2c790*/  BSYNC B1 ;  /* 0x0000000000017941 */ /* 0x000fea0003800000 */
.L_x_412:
        /* <DEDUP_REMOVED lines=12> */
.L_x_415:
[----:B------:R-:W-:Y:S05]  /*2c860*/  BSYNC B1 ;  /* 0x0000000000017941 */ /* 0x000fea0003800000 */
.L_x_414:
        /* <DEDUP_REMOVED lines=12> */
.L_x_417:
[----:B------:R-:W-:Y:S05]  /*2c930*/  BSYNC B1 ;  /* 0x0000000000017941 */ /* 0x000fea0003800000 */
.L_x_416:
        /* <DEDUP_REMOVED lines=12> */
.L_x_419:
[----:B------:R-:W-:Y:S05]  /*2ca00*/  BSYNC B1 ;  /* 0x0000000000017941 */ /* 0x000fea0003800000 */
.L_x_418:
        /* <DEDUP_REMOVED lines=12> */
.L_x_421:
[----:B------:R-:W-:Y:S05]  /*2cad0*/  BSYNC B1 ;  /* 0x0000000000017941 */ /* 0x000fea0003800000 */
.L_x_420:
        /* <DEDUP_REMOVED lines=12> */
.L_x_423:
[----:B------:R-:W-:Y:S05]  /*2cba0*/  BSYNC B1 ;  /* 0x0000000000017941 */ /* 0x000fea0003800000 */
.L_x_422:
        /* <DEDUP_REMOVED lines=12> */
.L_x_425:
[----:B------:R-:W-:Y:S05]  /*2cc70*/  BSYNC B1 ;  /* 0x0000000000017941 */ /* 0x000fea0003800000 */
.L_x_424:
        /* <DEDUP_REMOVED lines=12> */
.L_x_427:
[----:B------:R-:W-:Y:S05]  /*2cd40*/  BSYNC B1 ;  /* 0x0000000000017941 */ /* 0x000fea0003800000 */
.L_x_426:
        /* <DEDUP_REMOVED lines=12> */
.L_x_429:
[----:B------:R-:W-:Y:S05]  /*2ce10*/  BSYNC B1 ;  /* 0x0000000000017941 */ /* 0x000fea0003800000 */
.L_x_428:
        /* <DEDUP_REMOVED lines=12> */
.L_x_431:
[----:B------:R-:W-:Y:S05]  /*2cee0*/  BSYNC B1 ;  /* 0x0000000000017941 */ /* 0x000fea0003800000 */
.L_x_430:
        /* <DEDUP_REMOVED lines=12> */
.L_x_433:
[----:B------:R-:W-:Y:S05]  /*2cfb0*/  BSYNC B1 ;  /* 0x0000000000017941 */ /* 0x000fea0003800000 */
.L_x_432:
        /* <DEDUP_REMOVED lines=12> */
.L_x_435:
[----:B------:R-:W-:Y:S05]  /*2d080*/  BSYNC B1 ;  /* 0x0000000000017941 */ /* 0x000fea0003800000 */
.L_x_434:
        /* <DEDUP_REMOVED lines=12> */
.L_x_437:
[----:B------:R-:W-:Y:S05]  /*2d150*/  BSYNC B1 ;  /* 0x0000000000017941 */ /* 0x000fea0003800000 */
.L_x_436:
        /* <DEDUP_REMOVED lines=12> */
.L_x_439:
[----:B------:R-:W-:Y:S05]  /*2d220*/  BSYNC B1 ;  /* 0x0000000000017941 */ /* 0x000fea0003800000 */
.L_x_438:
        /* <DEDUP_REMOVED lines=12> */
.L_x_441:
[----:B------:R-:W-:Y:S05]  /*2d2f0*/  BSYNC B1 ;  /* 0x0000000000017941 */ /* 0x000fea0003800000 */
.L_x_440:
        /* <DEDUP_REMOVED lines=12> */
.L_x_443:
[----:B------:R-:W-:Y:S05]  /*2d3c0*/  BSYNC B1 ;  /* 0x0000000000017941 */ /* 0x000fea0003800000 */
.L_x_442:
        /* <DEDUP_REMOVED lines=12> */
.L_x_445:
[----:B------:R-:W-:Y:S05]  /*2d490*/  BSYNC B1 ;  /* 0x0000000000017941 */ /* 0x000fea0003800000 */
.L_x_444:
        /* <DEDUP_REMOVED lines=12> */
.L_x_447:
[----:B------:R-:W-:Y:S05]  /*2d560*/  BSYNC B1 ;  /* 0x0000000000017941 */ /* 0x000fea0003800000 */
.L_x_446:
        /* <DEDUP_REMOVED lines=12> */
.L_x_449:
[----:B------:R-:W-:Y:S05]  /*2d630*/  BSYNC B1 ;  /* 0x0000000000017941 */ /* 0x000fea0003800000 */
.L_x_448:
        /* <DEDUP_REMOVED lines=12> */
.L_x_451:
[----:B------:R-:W-:Y:S05]  /*2d700*/  BSYNC B1 ;  /* 0x0000000000017941 */ /* 0x000fea0003800000 */
.L_x_450:
        /* <DEDUP_REMOVED lines=12> */
.L_x_453:
[----:B------:R-:W-:Y:S05]  /*2d7d0*/  BSYNC B1 ;  /* 0x0000000000017941 */ /* 0x000fea0003800000 */
.L_x_452:
        /* <DEDUP_REMOVED lines=12> */
.L_x_455:
[----:B------:R-:W-:Y:S05]  /*2d8a0*/  BSYNC B1 ;  /* 0x0000000000017941 */ /* 0x000fea0003800000 */
.L_x_454:
        /* <DEDUP_REMOVED lines=12> */
.L_x_457:
[----:B------:R-:W-:Y:S05]  /*2d970*/  BSYNC B1 ;  /* 0x0000000000017941 */ /* 0x000fea0003800000 */
.L_x_456:
        /* <DEDUP_REMOVED lines=12> */
.L_x_459:
[----:B------:R-:W-:Y:S05]  /*2da40*/  BSYNC B1 ;  /* 0x0000000000017941 */ /* 0x000fea0003800000 */
.L_x_458:
        /* <DEDUP_REMOVED lines=12> */
.L_x_461:
[----:B------:R-:W-:Y:S05]  /*2db10*/  BSYNC B1 ;  /* 0x0000000000017941 */ /* 0x000fea0003800000 */
.L_x_460:
        /* <DEDUP_REMOVED lines=12> */
.L_x_463:
[----:B------:R-:W-:Y:S05]  /*2dbe0*/  BSYNC B1 ;  /* 0x0000000000017941 */ /* 0x000fea0003800000 */
.L_x_462:
        /* <DEDUP_REMOVED lines=12> */
.L_x_465:
[----:B------:R-:W-:Y:S05]  /*2dcb0*/  BSYNC B1 ;  /* 0x0000000000017941 */ /* 0x000fea0003800000 */
.L_x_464:
        /* <DEDUP_REMOVED lines=12> */
.L_x_467:
[----:B------:R-:W-:Y:S05]  /*2dd80*/  BSYNC B1 ;  /* 0x0000000000017941 */ /* 0x000fea0003800000 */
.L_x_466:
        /* <DEDUP_REMOVED lines=12> */
.L_x_469:
[----:B------:R-:W-:Y:S05]  /*2de50*/  BSYNC B1 ;  /* 0x0000000000017941 */ /* 0x000fea0003800000 */
.L_x_468:
        /* <DEDUP_REMOVED lines=12> */
.L_x_471:
[----:B------:R-:W-:Y:S05]  /*2df20*/  BSYNC B1 ;  /* 0x0000000000017941 */ /* 0x000fea0003800000 */
.L_x_470:
        /* <DEDUP_REMOVED lines=12> */
.L_x_473:
[----:B------:R-:W-:Y:S05]  /*2dff0*/  BSYNC B1 ;  /* 0x0000000000017941 */ /* 0x000fea0003800000 */
.L_x_472:
        /* <DEDUP_REMOVED lines=12> */
.L_x_475:
[----:B------:R-:W-:Y:S05]  /*2e0c0*/  BSYNC B1 ;  /* 0x0000000000017941 */ /* 0x000fea0003800000 */
.L_x_474:
        /* <DEDUP_REMOVED lines=12> */
.L_x_477:
[----:B------:R-:W-:Y:S05]  /*2e190*/  BSYNC B1 ;  /* 0x0000000000017941 */ /* 0x000fea0003800000 */
.L_x_476:
        /* <DEDUP_REMOVED lines=12> */
.L_x_479:
[----:B------:R-:W-:Y:S05]  /*2e260*/  BSYNC B1 ;  /* 0x0000000000017941 */ /* 0x000fea0003800000 */
.L_x_478:
        /* <DEDUP_REMOVED lines=12> */
.L_x_481:
[----:B------:R-:W-:Y:S05]  /*2e330*/  BSYNC B1 ;  /* 0x0000000000017941 */ /* 0x000fea0003800000 */
.L_x_480:
        /* <DEDUP_REMOVED lines=12> */
.L_x_483:
[----:B------:R-:W-:Y:S05]  /*2e400*/  BSYNC B1 ;  /* 0x0000000000017941 */ /* 0x000fea0003800000 */
.L_x_482:
        /* <DEDUP_REMOVED lines=12> */
.L_x_485:
[----:B------:R-:W-:Y:S05]  /*2e4d0*/  BSYNC B1 ;  /* 0x0000000000017941 */ /* 0x000fea0003800000 */
.L_x_484:
        /* <DEDUP_REMOVED lines=12> */
.L_x_487:
[----:B------:R-:W-:Y:S05]  /*2e5a0*/  BSYNC B1 ;  /* 0x0000000000017941 */ /* 0x000fea0003800000 */
.L_x_486:
        /* <DEDUP_REMOVED lines=12> */
.L_x_489:
[----:B------:R-:W-:Y:S05]  /*2e670*/  BSYNC B1 ;  /* 0x0000000000017941 */ /* 0x000fea0003800000 */
.L_x_488:
        /* <DEDUP_REMOVED lines=12> */
.L_x_491:
[----:B------:R-:W-:Y:S05]  /*2e740*/  BSYNC B1 ;  /* 0x0000000000017941 */ /* 0x000fea0003800000 */
.L_x_490:
        /* <DEDUP_REMOVED lines=12> */
.L_x_493:
[----:B------:R-:W-:Y:S05]  /*2e810*/  BSYNC B1 ;  /* 0x0000000000017941 */ /* 0x000fea0003800000 */
.L_x_492:
        /* <DEDUP_REMOVED lines=12> */
.L_x_495:
[----:B------:R-:W-:Y:S05]  /*2e8e0*/  BSYNC B1 ;  /* 0x0000000000017941 */ /* 0x000fea0003800000 */
.L_x_494:
        /* <DEDUP_REMOVED lines=12> */
.L_x_497:
[----:B------:R-:W-:Y:S05]  /*2e9b0*/  BSYNC B1 ;  /* 0x0000000000017941 */ /* 0x000fea0003800000 */
.L_x_496:
        /* <DEDUP_REMOVED lines=12> */
.L_x_499:
[----:B------:R-:W-:Y:S05]  /*2ea80*/  BSYNC B1 ;  /* 0x0000000000017941 */ /* 0x000fea0003800000 */
.L_x_498:
        /* <DEDUP_REMOVED lines=12> */
.L_x_501:
[----:B------:R-:W-:Y:S05]  /*2eb50*/  BSYNC B1 ;  /* 0x0000000000017941 */ /* 0x000fea0003800000 */
.L_x_500:
        /* <DEDUP_REMOVED lines=12> */
.L_x_503:
[----:B------:R-:W-:Y:S05]  /*2ec20*/  BSYNC B1 ;  /* 0x0000000000017941 */ /* 0x000fea0003800000 */
.L_x_502:
        /* <DEDUP_REMOVED lines=12> */
.L_x_505:
[----:B------:R-:W-:Y:S05]  /*2ecf0*/  BSYNC B1 ;  /* 0x0000000000017941 */ /* 0x000fea0003800000 */
.L_x_504:
        /* <DEDUP_REMOVED lines=12> */
.L_x_507:
[----:B------:R-:W-:Y:S05]  /*2edc0*/  BSYNC B1 ;  /* 0x0000000000017941 */ /* 0x000fea0003800000 */
.L_x_506:
        /* <DEDUP_REMOVED lines=12> */
.L_x_509:
[----:B------:R-:W-:Y:S05]  /*2ee90*/  BSYNC B1 ;  /* 0x0000000000017941 */ /* 0x000fea0003800000 */
.L_x_508:
        /* <DEDUP_REMOVED lines=12> */
.L_x_511:
[----:B------:R-:W-:Y:S05]  /*2ef60*/  BSYNC B1 ;  /* 0x0000000000017941 */ /* 0x000fea0003800000 */
.L_x_510:
        /* <DEDUP_REMOVED lines=12> */
.L_x_513:
[----:B------:R-:W-:Y:S05]  /*2f030*/  BSYNC B1 ;  /* 0x0000000000017941 */ /* 0x000fea0003800000 */
.L_x_512:
        /* <DEDUP_REMOVED lines=12> */
.L_x_515:
[----:B------:R-:W-:Y:S05]  /*2f100*/  BSYNC B1 ;  /* 0x0000000000017941 */ /* 0x000fea0003800000 */
.L_x_514:
        /* <DEDUP_REMOVED lines=12> */
.L_x_517:
[----:B------:R-:W-:Y:S05]  /*2f1d0*/  BSYNC B1 ;  /* 0x0000000000017941 */ /* 0x000fea0003800000 */
.L_x_516:
        /* <DEDUP_REMOVED lines=12> */
.L_x_519:
[----:B------:R-:W-:Y:S05]  /*2f2a0*/  BSYNC B1 ;  /* 0x0000000000017941 */ /* 0x000fea0003800000 */
.L_x_518:
        /* <DEDUP_REMOVED lines=12> */
.L_x_521:
[----:B------:R-:W-:Y:S05]  /*2f370*/  BSYNC B1 ;  /* 0x0000000000017941 */ /* 0x000fea0003800000 */
.L_x_520:
        /* <DEDUP_REMOVED lines=12> */
.L_x_523:
[----:B------:R-:W-:Y:S05]  /*2f440*/  BSYNC B1 ;  /* 0x0000000000017941 */ /* 0x000fea0003800000 */
.L_x_522:
        /* <DEDUP_REMOVED lines=12> */
.L_x_525:
[----:B------:R-:W-:Y:S05]  /*2f510*/  BSYNC B1 ;  /* 0x0000000000017941 */ /* 0x000fea0003800000 */
.L_x_524:
        /* <DEDUP_REMOVED lines=12> */
.L_x_527:
[----:B------:R-:W-:Y:S05]  /*2f5e0*/  BSYNC B1 ;  /* 0x0000000000017941 */ /* 0x000fea0003800000 */
.L_x_526:
        /* <DEDUP_REMOVED lines=12> */
.L_x_529:
[----:B------:R-:W-:Y:S05]  /*2f6b0*/  BSYNC B1 ;  /* 0x0000000000017941 */ /* 0x000fea0003800000 */
.L_x_528:
        /* <DEDUP_REMOVED lines=12> */
.L_x_531:
[----:B------:R-:W-:Y:S05]  /*2f780*/  BSYNC B1 ;  /* 0x0000000000017941 */ /* 0x000fea0003800000 */
.L_x_530:
        /* <DEDUP_REMOVED lines=12> */
.L_x_533:
[----:B------:R-:W-:Y:S05]  /*2f850*/  BSYNC B1 ;  /* 0x0000000000017941 */ /* 0x000fea0003800000 */
.L_x_532:
        /* <DEDUP_REMOVED lines=12> */
.L_x_535:
[----:B------:R-:W-:Y:S05]  /*2f920*/  BSYNC B1 ;  /* 0x0000000000017941 */ /* 0x000fea0003800000 */
.L_x_534:
        /* <DEDUP_REMOVED lines=12> */
.L_x_537:
[----:B------:R-:W-:Y:S05]  /*2f9f0*/  BSYNC B1 ;  /* 0x0000000000017941 */ /* 0x000fea0003800000 */
.L_x_536:
        /* <DEDUP_REMOVED lines=12> */
.L_x_539:
[----:B------:R-:W-:Y:S05]  /*2fac0*/  BSYNC B1 ;  /* 0x0000000000017941 */ /* 0x000fea0003800000 */
.L_x_538:
        /* <DEDUP_REMOVED lines=12> */
.L_x_541:
[----:B------:R-:W-:Y:S05]  /*2fb90*/  BSYNC B1 ;  /* 0x0000000000017941 */ /* 0x000fea0003800000 */
.L_x_540:
        /* <DEDUP_REMOVED lines=12> */
.L_x_543:
[----:B------:R-:W-:Y:S05]  /*2fc60*/  BSYNC B1 ;  /* 0x0000000000017941 */ /* 0x000fea0003800000 */
.L_x_542:
        /* <DEDUP_REMOVED lines=12> */
.L_x_545:
[----:B------:R-:W-:Y:S05]  /*2fd30*/  BSYNC B1 ;  /* 0x0000000000017941 */ /* 0x000fea0003800000 */
.L_x_544:
        /* <DEDUP_REMOVED lines=12> */
.L_x_547:
[----:B------:R-:W-:Y:S05]  /*2fe00*/  BSYNC B1 ;  /* 0x0000000000017941 */ /* 0x000fea0003800000 */
.L_x_546:
[----:B-----5:R-:W-:Y:S01]  /*2fe10*/  LOP3.LUT R3, R3, 0xff, RZ, 0xc0, !PT ;  /* 0x000000ff03037812 */ /* 0x020fe200078ec0ff */
[----:B------:R-:W-:Y:S01]  /*2fe20*/  BSSY B1, `(.L_x_548) ;  /* 0x000000b000017945 */ /* 0x000fe20003800000 */
[----:B------:R-:W-:Y:S02]  /*2fe30*/  ISETP.LT.OR P1, PT, R0, 0xfa, !P1 ;  /* 0x000000fa0000780c */ /* 0x000fe40004f21670 */
[----:B------:R-:W-:Y:S02]  /*2fe40*/  F2FP.F16.E4M3.UNPACK_B R3, R3 ;  /* 0x00000003ff03723e */ /* 0x000fe400020006ff */
[----:B------:R-:W-:-:S03]  /*2fe50*/  PRMT R0, RZ, 0x7610, R0 ;  /* 0x00007610ff007816 */ /* 0x000fc60000000000 */
[----:B------:R-:W-:-:S05]  /*2fe60*/  HADD2.F32 R3, -RZ, R3.H0_H0 ;  /* 0x20000003ff037230 */ /* 0x000fca0000004100 */
[----:B------:R-:W-:-:S04]  /*2fe70*/  FMUL R3, R3, R16 ;  /* 0x0000001003037220 */ /* 0x000fc80000400000 */
[----:B------:R-:W-:-:S05]  /*2fe80*/  FFMA R3, R150, R2, R3 ;  /* 0x0000000296037223 */ /* 0x000fca0000000003 */
[----:B------:R-:W-:-:S05]  /*2fe90*/  F2FP.SATFINITE.E4M3.F32.PACK_AB_MERGE_C R3, RZ, R3, RZ ;  /* 0x00000003ff03723e */ /* 0x000fca00048070ff */
[----:B------:R0:W-:Y:S01]  /*2fea0*/  @!P2 STG.E.U8 desc[UR36][R4.64+0xf8], R3 ;  /* 0x0000f8030400a986 */ /* 0x0001e2000c101124 */
[----:B------:R-:W-:Y:S05]  /*2feb0*/  @P1 BRA `(.L_x_549) ;  /* 0x0000000000041947 */ /* 0x000fea0003800000 */
[----:B------:R0:W5:Y:S02]  /*2fec0*/  LDG.E.U8 R0, desc[UR36][R20.64+0xf9] ;  /* 0x0000f92414007981 */ /* 0x000164000c1e1100 */
.L_x_549:
[----:B------:R-:W-:Y:S05]  /*2fed0*/  BSYNC B1 ;  /* 0x0000000000017941 */ /* 0x000fea0003800000 */
.L_x_548:
[----:B------:R-:W-:Y:S05]  /*2fee0*/  @P1 BRA `(.L_x_550) ;  /* 0x0000004800301947 */ /* 0x000fea0003800000 */
[----:B-----5:R-:W-:-:S04]  /*2fef0*/  LOP3.LUT R0, R0, 0xff, RZ, 0xc0, !PT ;  /* 0x000000ff00007812 */ /* 0x020fc800078ec0ff */
[----:B------:R-:W-:-:S05]  /*2ff00*/  F2FP.F16.E4M3.UNPACK_B R0, R0 ;  /* 0x00000000ff00723e */ /* 0x000fca00020006ff */
[----:B0-----:R-:W-:-:S05]  /*2ff10*/  HADD2.F32 R3, -RZ, R0.H0_H0 ;  /* 0x20000000ff037230 */ /* 0x001fca0000004100 */
[----:B------:R-:W-:-:S04]  /*2ff20*/  FMUL R0, R3, R16 ;  /* 0x0000001003007220 */ /* 0x000fc80000400000 */
[----:B------:R-:W-:-:S05]  /*2ff30*/  FFMA R0, R151, R2, R0 ;  /* 0x0000000297007223 */ /* 0x000fca0000000000 */
[----:B------:R-:W-:-:S05]  /*2ff40*/  F2FP.SATFINITE.E4M3.F32.PACK_AB_MERGE_C R3, RZ, R0, RZ ;  /* 0x00000000ff03723e */ /* 0x000fca00048070ff */
[----:B------:R0:W-:Y:S01]  /*2ff50*/  STG.E.U8 desc[UR36][R4.64+0xf9], R3 ;  /* 0x0000f90304007986 */ /* 0x0001e2000c101124 */
[----:B------:R-:W-:Y:S05]  /*2ff60*/  BRA `(.L_x_550) ;  /* 0x0000004800107947 */ /* 0x000fea0003800000 */
.L_x_37:
[----:B------:R-:W2:Y:S04]  /*2ff70*/  LDL.LU R12, [R1] ;  /* 0x00000000010c7983 */ /* 0x000ea80000300800 */
[----:B------:R-:W3:Y:S04]  /*2ff80*/  LDL.LU R14, [R1+0x10] ;  /* 0x00001000010e7983 */ /* 0x000ee80000300800 */
[----:B------:R-:W4:Y:S04]  /*2ff90*/  LDL.LU R13, [R1+0x14] ;  /* 0x00001400010d7983 */ /* 0x000f280000300800 */
[----:B------:R-:W5:Y:S04]  /*2ffa0*/  LDL.LU R15, [R1+0x58] ;  /* 0x00005800010f7983 */ /* 0x000f680000300800 */
        /* <DEDUP_REMOVED lines=69> */
[----:B------:R-:W5:Y:S01]  /*30400*/  LDL.LU R172, [R1+0x1a8] ;  /* 0x0001a80001ac7983 */ /* 0x000f620000300800 */
[----:B------:R-:W-:-:S03]  /*30410*/  ISETP.GE.AND P3, PT, R3, 0x1, PT ;  /* 0x000000010300780c */ /* 0x000fc60003f66270 */
[----:B------:R-:W5:Y:S04]  /*30420*/  LDL.LU R171, [R1+0x1ac] ;  /* 0x0001ac0001ab7983 */ /* 0x000f680000300800 */
[----:B------:R-:W5:Y:S04]  /*30430*/  LDL.LU R170, [R1+0x1b0] ;  /* 0x0001b00001aa7983 */ /* 0x000f680000300800 */
[----:B------:R-:W5:Y:S04]  /*30440*/  LDL.LU R169, [R1+0x1b4] ;  /* 0x0001b40001a97983 */ /* 0x000f680000300800 */
[----:B------:R-:W5:Y:S01]  /*30450*/  LDL.LU R168, [R1+0x1b8] ;  /* 0x0001b80001a87983 */ /* 0x000f620000300800 */
[----:B------:R-:W-:-:S03]  /*30460*/  ISETP.LT.OR P0, PT, R0, 0x1, !P3 ;  /* 0x000000010000780c */ /* 0x000fc60005f01670 */
[----:B------:R-:W5:Y:S04]  /*30470*/  LDL.LU R167, [R1+0x1bc] ;  /* 0x0001bc0001a77983 */ /* 0x000f680000300800 */
[----:B------:R-:W5:Y:S04]  /*30480*/  LDL.LU R166, [R1+0x1c0] ;  /* 0x0001c00001a67983 */ /* 0x000f680000300800 */
[----:B------:R-:W5:Y:S01]  /*30490*/  LDL.LU R165, [R1+0x1c4] ;  /* 0x0001c40001a57983 */ /* 0x000f620000300800 */
[----:B--2---:R-:W-:-:S03]  /*304a0*/  FMUL R12, R12, R2 ;  /* 0x000000020c0c7220 */ /* 0x004fc60000400000 */
[----:B------:R-:W2:Y:S04]  /*304b0*/  LDL.LU R164, [R1+0x1c8] ;  /* 0x0001c80001a47983 */ /* 0x000ea80000300800 */
[----:B------:R-:W2:Y:S04]  /*304c0*/  LDL.LU R163, [R1+0x1cc] ;  /* 0x0001cc0001a37983 */ /* 0x000ea80000300800 */
[----:B------:R-:W2:Y:S04]  /*304d0*/  LDL.LU R162, [R1+0x1d0] ;  /* 0x0001d00001a27983 */ /* 0x000ea80000300800 */
[----:B------:R-:W2:Y:S04]  /*304e0*/  LDL.LU R161, [R1+0x1d4] ;  /* 0x0001d40001a17983 */ /* 0x000ea80000300800 */
[----:B------:R-:W2:Y:S01]  /*304f0*/  LDL.LU R160, [R1+0x1d8] ;  /* 0x0001d80001a07983 */ /* 0x000ea20000300800 */
[----:B------:R-:W-:-:S03]  /*30500*/  F2FP.SATFINITE.E4M3.F32.PACK_AB_MERGE_C R12, RZ, R12, RZ ;  /* 0x0000000cff0c723e */ /* 0x000fc600048070ff */
        /* <DEDUP_REMOVED lines=9> */
[----:B------:R0:W-:Y:S04]  /*305a0*/  @!P0 STG.E.U8 desc[UR36][R10.64], R12 ;  /* 0x0000000c0a008986 */ /* 0x0001e8000c101124 */
[----:B0-----:R-:W3:Y:S01]  /*305b0*/  LDL.LU R12, [R1+0x4] ;  /* 0x00000400010c7983 */ /* 0x001ee20000300800 */
[----:B------:R-:W-:Y:S01]  /*305c0*/  ISETP.LT.OR P0, PT, R0, 0x2, !P3 ;  /* 0x000000020000780c */ /* 0x000fe20005f01670 */
[----:B---3--:R-:W-:-:S05]  /*305d0*/  FMUL R12, R12, R2 ;  /* 0x000000020c0c7220 */ /* 0x008fca0000400000 */
[----:B------:R-:W-:-:S07]  /*305e0*/  F2FP.SATFINITE.E4M3.F32.PACK_AB_MERGE_C R12, RZ, R12, RZ ;  /* 0x0000000cff0c723e */ /* 0x000fce00048070ff */
[----:B------:R0:W-:Y:S04]  /*305f0*/  @!P0 STG.E.U8 desc[UR36][R10.64+0x1], R12 ;  /* 0x0000010c0a008986 */ /* 0x0001e8000c101124 */
[----:B0-----:R-:W3:Y:S01]  /*30600*/  LDL.LU R12, [R1+0x8] ;  /* 0x00000800010c7983 */ /* 0x001ee20000300800 */
[----:B------:R-:W-:-:S04]  /*30610*/  ISETP.GE.AND P2, PT, R3, 0x9, PT ;  /* 0x000000090300780c */ /* 0x000fc80003f46270 */
[----:B------:R-:W-:Y:S01]  /*30620*/  ISETP.LT.OR P0, PT, R0, 0x1, !P2 ;  /* 0x000000010000780c */ /* 0x000fe20005701670 */
[----:B---3--:R-:W-:-:S05]  /*30630*/  FMUL R12, R12, R2 ;  /* 0x000000020c0c7220 */ /* 0x008fca0000400000 */
[----:B------:R-:W-:-:S07]  /*30640*/  F2FP.SATFINITE.E4M3.F32.PACK_AB_MERGE_C R12, RZ, R12, RZ ;  /* 0x0000000cff0c723e */ /* 0x000fce00048070ff */
[----:B------:R0:W-:Y:S04]  /*30650*/  @!P0 STG.E.U8 desc[UR36][R8.64], R12 ;  /* 0x0000000c08008986 */ /* 0x0001e8000c101124 */
[----:B0-----:R-:W3:Y:S01]  /*30660*/  LDL.LU R12, [R1+0xc] ;  /* 0x00000c00010c7983 */ /* 0x001ee20000300800 */
[C---:B------:R-:W-:Y:S02]  /*30670*/  ISETP.LT.OR P0, PT, R0.reuse, 0x2, !P2 ;  /* 0x000000020000780c */ /* 0x040fe40005701670 */
[----:B------:R-:W-:Y:S01]  /*30680*/  ISETP.LT.OR P1, PT, R0, 0xa, !P3 ;  /* 0x0000000a0000780c */ /* 0x000fe20005f21670 */
[-C--:B------:R-:W-:Y:S01]  /*30690*/  FMUL R14, R14, R2.reuse ;  /* 0x000000020e0e7220 */ /* 0x080fe20000400000 */
[----:B----4-:R-:W-:-:S04]  /*306a0*/  FMUL R13, R13, R2 ;  /* 0x000000020d0d7220 */ /* 0x010fc80000400000 */
[----:B------:R-:W-:Y:S02]  /*306b0*/  F2FP.SATFINITE.E4M3.F32.PACK_AB_MERGE_C R14, RZ, R14, RZ ;  /* 0x0000000eff0e723e */ /* 0x000fe400048070ff */
[----:B------:R-:W-:Y:S01]  /*306c0*/  F2FP.SATFINITE.E4M3.F32.PACK_AB_MERGE_C R13, RZ, R13, RZ ;  /* 0x0000000dff0d723e */ /* 0x000fe200048070ff */
[----:B---3--:R-:W-:-:S05]  /*306d0*/  FMUL R12, R12, R2 ;  /* 0x000000020c0c7220 */ /* 0x008fca0000400000 */
[----:B------:R-:W-:-:S05]  /*306e0*/  F2FP.SATFINITE.E4M3.F32.PACK_AB_MERGE_C R12, RZ, R12, RZ ;  /* 0x0000000cff0c723e */ /* 0x000fca00048070ff */
[----:B------:R0:W-:Y:S01]  /*306f0*/  @!P0 STG.E.U8 desc[UR36][R8.64+0x1], R12 ;  /* 0x0000010c08008986 */ /* 0x0001e2000c101124 */
[----:B------:R-:W-:-:S03]  /*30700*/  ISETP.LT.OR P0, PT, R0, 0x9, !P3 ;  /* 0x000000090000780c */ /* 0x000fc60005f01670 */
[----:B0-----:R-:W3:Y:S01]  /*30710*/  LDL.LU R12, [R1+0x18] ;  /* 0x00001800010c7983 */ /* 0x001ee20000300800 */
[----:B------:R-:W-:-:S09]  /*30720*/  ISETP.LT.OR P4, PT, R0, 0x9, !P2 ;  /* 0x000000090000780c */ /* 0x000fd20005781670 */
[----:B------:R0:W-:Y:S04]  /*30730*/  @!P0 STG.E.U8 desc[UR36][R10.64+0x8], R14 ;  /* 0x0000080e0a008986 */ /* 0x0001e8000c101124 */
[----:B------:R1:W-:Y:S04]  /*30740*/  @!P1 STG.E.U8 desc[UR36][R10.64+0x9], R13 ;  /* 0x0000090d0a009986 */ /* 0x0003e8000c101124 */
[----:B0-----:R-:W4:Y:S04]  /*30750*/  LDL.LU R14, [R1+0x1c] ;  /* 0x00001c00010e7983 */ /* 0x001f280000300800 */
[----:B-1----:R-:W5:Y:S01]  /*30760*/  LDL.LU R13, [R1+0x20] ;  /* 0x00002000010d7983 */ /* 0x002f620000300800 */
[----:B------:R-:W-:-:S02]  /*30770*/  ISETP.LT.OR P0, PT, R0, 0xa, !P2 ;  /* 0x0000000a0000780c */ /* 0x000fc40005701670 */
[----:B------:R-:W-:Y:S01]  /*30780*/  ISETP.LT.OR P1, PT, R0, 0x11, !P3 ;  /* 0x000000110000780c */ /* 0x000fe20005f21670 */
[----:B---3--:R-:W-:-:S05]  /*30790*/  FMUL R12, R12, R2 ;  /* 0x000000020c0c7220 */ /* 0x008fca0000400000 */
[----:B------:R-:W-:-:S05]  /*307a0*/  F2FP.SATFINITE.E4M3.F32.PACK_AB_MERGE_C R12, RZ, R12, RZ ;  /* 0x0000000cff0c723e */ /* 0x000fca00048070ff */
[----:B------:R0:W-:Y:S01]  /*307b0*/  @!P4 STG.E.U8 desc[UR36][R8.64+0x8], R12 ;  /* 0x0000080c0800c986 */ /* 0x0001e2000c101124 */
[-C--:B----4-:R-:W-:Y:S01]  /*307c0*/  FMUL R14, R14, R2.reuse ;  /* 0x000000020e0e7220 */ /* 0x090fe20000400000 */
[----:B-----5:R-:W-:Y:S02]  /*307d0*/  FMUL R13, R13, R2 ;  /* 0x000000020d0d7220 */ /* 0x020fe40000400000 */
[----:B0-----:R-:W3:Y:S02]  /*307e0*/  LDL.LU R12, [R1+0x24] ;  /* 0x00002400010c7983 */ /* 0x001ee40000300800 */
[----:B------:R-:W-:Y:S02]  /*307f0*/  F2FP.SATFINITE.E4M3.F32.PACK_AB_MERGE_C R14, RZ, R14, RZ ;  /* 0x0000000eff0e723e */ /* 0x000fe400048070ff */
[----:B------:R-:W-:-:S03]  /*30800*/  F2FP.SATFINITE.E4M3.F32.PACK_AB_MERGE_C R13, RZ, R13, RZ ;  /* 0x0000000dff0d723e */ /* 0x000fc600048070ff */
[----:B------:R0:W-:Y:S04]  /*30810*/  @!P0 STG.E.U8 desc[UR36][R8.64+0x9], R14 ;  /* 0x0000090e08008986 */ /* 0x0001e8000c101124 */
[----:B------:R1:W-:Y:S04]  /*30820*/  @!P1 STG.E.U8 desc[UR36][R10.64+0x10], R13 ;  /* 0x0000100d0a009986 */ /* 0x0003e8000c101124 */
[----:B0-----:R-:W4:Y:S04]  /*30830*/  LDL.LU R14, [R1+0x28] ;  /* 0x00002800010e7983 */ /* 0x001f280000300800 */
[----:B-1----:R-:W5:Y:S01]  /*30840*/  LDL.LU R13, [R1+0x2c] ;  /* 0x00002c00010d7983 */ /* 0x002f620000300800 */
[----:B------:R-:W-:-:S02]  /*30850*/  ISETP.LT.OR P4, PT, R0, 0x12, !P3 ;  /* 0x000000120000780c */ /* 0x000fc40005f81670 */
[C---:B------:R-:W-:Y:S02]  /*30860*/  ISETP.LT.OR P0, PT, R0.reuse, 0x11, !P2 ;  /* 0x000000110000780c */ /* 0x040fe40005701670 */
        /* <DEDUP_REMOVED lines=48> */
[-C--:B-----5:R-:W-:Y:S01]  /*30b70*/  FMUL R13, R13, R2.reuse ;  /* 0x000000020d0d7220 */ /* 0x0a0fe20000400000 */
[----:B----4-:R-:W-:-:S04]  /*30b80*/  FMUL R12, R14, R2 ;  /* 0x000000020e0c7220 */ /* 0x010fc80000400000 */
[----:B------:R-:W-:Y:S02]  /*30b90*/  F2FP.SATFINITE.E4M3.F32.PACK_AB_MERGE_C R14, RZ, R13, RZ ;  /* 0x0000000dff0e723e */ /* 0x000fe400048070ff */
[----:B------:R-:W-:Y:S02]  /*30ba0*/  F2FP.SATFINITE.E4M3.F32.PACK_AB_MERGE_C R13, RZ, R12, RZ ;  /* 0x0000000cff0d723e */ /* 0x000fe400048070ff */
[----:B------:R-:W3:Y:S04]  /*30bb0*/  LDL.LU R12, [R1+0x54] ;  /* 0x00005400010c7983 */ /* 0x000ee80000300800 */
[----:B------:R0:W-:Y:S04]  /*30bc0*/  @!P0 STG.E.U8 desc[UR36][R8.64+0x21], R14 ;  /* 0x0000210e08008986 */ /* 0x0001e8000c101124 */
[----:B0-----:R-:W4:Y:S01]  /*30bd0*/  LDL.LU R14, [R1+0x5c] ;  /* 0x00005c00010e7983 */ /* 0x001f220000300800 */
[----:B------:R-:W-:-:S02]  /*30be0*/  ISETP.LT.OR P1, PT, R0, 0x29, !P3 ;  /* 0x000000290000780c */ /* 0x000fc40005f21670 */
[C---:B------:R-:W-:Y:S02]  /*30bf0*/  ISETP.LT.OR P0, PT, R0.reuse, 0x2a, !P3 ;  /* 0x0000002a0000780c */ /* 0x040fe40005f01670 */
[C---:B------:R-:W-:Y:S01]  /*30c00*/  ISETP.LT.OR P4, PT, R0.reuse, 0x2a, !P2 ;  /* 0x0000002a0000780c */ /* 0x040fe20005781670 */
[----:B------:R-:W-:Y:S01]  /*30c10*/  FMUL R15, R15, R2 ;  /* 0x000000020f0f7220 */ /* 0x000fe20000400000 */
[----:B------:R-:W-:-:S07]  /*30c20*/  ISETP.LT.OR P5, PT, R0, 0x31, !P3 ;  /* 0x000000310000780c */ /* 0x000fce0005fa1670 */
[----:B------:R0:W-:Y:S01]  /*30c30*/  @!P1 STG.E.U8 desc[UR36][R10.64+0x28], R13 ;  /* 0x0000280d0a009986 */ /* 0x0001e2000c101124 */
[----:B------:R-:W-:Y:S02]  /*30c40*/  ISETP.LT.OR P1, PT, R0, 0x29, !P2 ;  /* 0x000000290000780c */ /* 0x000fe40005721670 */
[----:B------:R-:W-:Y:S01]  /*30c50*/  F2FP.SATFINITE.E4M3.F32.PACK_AB_MERGE_C R15, RZ, R15, RZ ;  /* 0x0000000fff0f723e */ /* 0x000fe200048070ff */
[----:B0-----:R-:W-:-:S05]  /*30c60*/  FMUL R13, R17, R2 ;  /* 0x00000002110d7220 */ /* 0x001fca0000400000 */
[----:B------:R-:W-:Y:S01]  /*30c70*/  F2FP.SATFINITE.E4M3.F32.PACK_AB_MERGE_C R13, RZ, R13, RZ ;  /* 0x0000000dff0d723e */ /* 0x000fe200048070ff */
[----:B---3--:R-:W-:-:S05]  /*30c80*/  FMUL R12, R12, R2 ;  /* 0x000000020c0c7220 */ /* 0x008fca0000400000 */
[----:B------:R-:W-:Y:S02]  /*30c90*/  F2FP.SATFINITE.E4M3.F32.PACK_AB_MERGE_C R17, RZ, R12, RZ ;  /* 0x0000000cff11723e */ /* 0x000fe400048070ff */
[----:B------:R-:W3:Y:S01]  /*30ca0*/  LDL.LU R12, [R1+0x64] ;  /* 0x00006400010c7983 */ /* 0x000ee20000300800 */
[----:B----4-:R-:W-:-:S03]  /*30cb0*/  FMUL R14, R14, R2 ;  /* 0x000000020e0e7220 */ /* 0x010fc60000400000 */
[----:B------:R0:W-:Y:S02]  /*30cc0*/  @!P0 STG.E.U8 desc[UR36][R10.64+0x29], R17 ;  /* 0x000029110a008986 */ /* 0x0001e4000c101124 */
[----:B------:R-:W-:Y:S02]  /*30cd0*/  F2FP.SATFINITE.E4M3.F32.PACK_AB_MERGE_C R14, RZ, R14, RZ ;  /* 0x0000000eff0e723e */ /* 0x000fe400048070ff */
[----:B------:R1:W-:Y:S04]  /*30ce0*/  @!P1 STG.E.U8 desc[UR36][R8.64+0x28], R15 ;  /* 0x0000280f08009986 */ /* 0x0003e8000c101124 */
[----:B------:R4:W-:Y:S04]  /*30cf0*/  @!P4 STG.E.U8 desc[UR36][R8.64+0x29], R14 ;  /* 0x0000290e0800c986 */ /* 0x0009e8000c101124 */
[----:B0-----:R-:W5:Y:S04]  /*30d00*/  LDL.LU R17, [R1+0x74] ;  /* 0x0000740001117983 */ /* 0x001f680000300800 */
[----:B-1----:R-:W2:Y:S04]  /*30d10*/  LDL.LU R15, [R1+0x68] ;  /* 0x00006800010f7983 */ /* 0x002ea80000300800 */
[----:B----4-:R-:W4:Y:S04]  /*30d20*/  LDL.LU R14, [R1+0x70] ;  /* 0x00007000010e7983 */ /* 0x010f280000300800 */
[----:B------:R0:W-:Y:S04]  /*30d30*/  @!P5 STG.E.U8 desc[UR36][R10.64+0x30], R13 ;  /* 0x0000300d0a00d986 */ /* 0x0001e8000c101124 */
[----:B0-----:R-:W5:Y:S01]  /*30d40*/  LDL.LU R13, [R1+0x6c] ;  /* 0x00006c00010d7983 */ /* 0x001f620000300800 */
[----:B------:R-:W-:-:S02]  /*30d50*/  ISETP.LT.OR P6, PT, R0, 0x32, !P3 ;  /* 0x000000320000780c */ /* 0x000fc40005fc1670 */
[C---:B------:R-:W-:Y:S02]  /*30d60*/  ISETP.LT.OR P1, PT, R0.reuse, 0x31, !P2 ;  /* 0x000000310000780c */ /* 0x040fe40005721670 */
[C---:B------:R-:W-:Y:S02]  /*30d70*/  ISETP.LT.OR P4, PT, R0.reuse, 0x32, !P2 ;  /* 0x000000320000780c */ /* 0x040fe40005781670 */
[----:B------:R-:W-:Y:S01]  /*30d80*/  ISETP.LT.OR P5, PT, R0, 0x39, !P3 ;  /* 0x000000390000780c */ /* 0x000fe20005fa1670 */
[----:B---3--:R-:W-:-:S05]  /*30d90*/  FMUL R12, R12, R2 ;  /* 0x000000020c0c7220 */ /* 0x008fca0000400000 */
[----:B------:R-:W-:-:S05]  /*30da0*/  F2FP.SATFINITE.E4M3.F32.PACK_AB_MERGE_C R12, RZ, R12, RZ ;  /* 0x0000000cff0c723e */ /* 0x000fca00048070ff */
[----:B------:R5:W-:Y:S01]  /*30db0*/  @!P6 STG.E.U8 desc[UR36][R10.64+0x31], R12 ;  /* 0x0000310c0a00e986 */ /* 0x000be2000c101124 */
[----:B------:R-:W-:Y:S01]  /*30dc0*/  ISETP.LT.OR P6, PT, R0, 0x3a, !P3 ;  /* 0x0000003a0000780c */ /* 0x000fe20005fc1670 */
[-C--:B--2---:R-:W-:Y:S01]  /*30dd0*/  FMUL R15, R15, R2.reuse ;  /* 0x000000020f0f7220 */ /* 0x084fe20000400000 */
[----:B----4-:R-:W-:-:S05]  /*30de0*/  FMUL R14, R14, R2 ;  /* 0x000000020e0e7220 */ /* 0x010fca0000400000 */
[----:B------:R-:W-:Y:S01]  /*30df0*/  F2FP.SATFINITE.E4M3.F32.PACK_AB_MERGE_C R14, RZ, R14, RZ ;  /* 0x0000000eff0e723e */ /* 0x000fe200048070ff */
[-C--:B-----5:R-:W-:Y:S01]  /*30e00*/  FMUL R12, R13, R2.reuse ;  /* 0x000000020d0c7220 */ /* 0x0a0fe20000400000 */
[----:B------:R-:W-:Y:S01]  /*30e10*/  FMUL R13, R17, R2 ;  /* 0x00000002110d7220 */ /* 0x000fe20000400000 */
[----:B------:R-:W-:-:S03]  /*30e20*/  F2FP.SATFINITE.E4M3.F32.PACK_AB_MERGE_C R17, RZ, R15, RZ ;  /* 0x0000000fff11723e */ /* 0x000fc600048070ff */
[----:B------:R-:W-:Y:S02]  /*30e30*/  F2FP.SATFINITE.E4M3.F32.PACK_AB_MERGE_C R15, RZ, R12, RZ ;  /* 0x0000000cff0f723e */ /* 0x000fe400048070ff */
[----:B------:R-:W2:Y:S01]  /*30e40*/  LDL.LU R12, [R1+0x78] ;  /* 0x00007800010c7983 */ /* 0x000ea20000300800 */
[----:B------:R-:W-:-:S03]  /*30e50*/  F2FP.SATFINITE.E4M3.F32.PACK_AB_MERGE_C R13, RZ, R13, RZ ;  /* 0x0000000dff0d723e */ /* 0x000fc600048070ff */
[----:B------:R0:W-:Y:S04]  /*30e60*/  @!P1 STG.E.U8 desc[UR36][R8.64+0x30], R17 ;  /* 0x0000301108009986 */ /* 0x0001e8000c101124 */
[----:B------:R1:W-:Y:S04]  /*30e70*/  @!P4 STG.E.U8 desc[UR36][R8.64+0x31], R15 ;  /* 0x0000310f0800c986 */ /* 0x0003e8000c101124 */
[----:B------:R3:W-:Y:S04]  /*30e80*/  @!P5 STG.E.U8 desc[UR36][R10.64+0x38], R14 ;  /* 0x0000380e0a00d986 */ /* 0x0007e8000c101124 */
[----:B0-----:R-:W4:Y:S04]  /*30e90*/  LDL.LU R17, [R1+0x88] ;  /* 0x0000880001117983 */ /* 0x001f280000300800 */
[----:B-1----:R-:W5:Y:S04]  /*30ea0*/  LDL.LU R15, [R1+0x80] ;  /* 0x00008000010f7983 */ /* 0x002f680000300800 */
[----:B---3--:R-:W3:Y:S04]  /*30eb0*/  LDL.LU R14, [R1+0x7c] ;  /* 0x00007c00010e7983 */ /* 0x008ee80000300800 */
[----:B------:R0:W-:Y:S04]  /*30ec0*/  @!P6 STG.E.U8 desc[UR36][R10.64+0x39], R13 ;  /* 0x0000390d0a00e986 */ /* 0x0001e8000c101124 */
[----:B0-----:R-:W4:Y:S01]  /*30ed0*/  LDL.LU R13, [R1+0x84] ;  /* 0x00008400010d7983 */ /* 0x001f220000300800 */
[----:B------:R-:W-:Y:S01]  /*30ee0*/  ISETP.LT.OR P0, PT, R0, 0x39, !P2 ;  /* 0x000000390000780c */ /* 0x000fe20005701670 */
[----:B--2---:R-:W-:-:S05]  /*30ef0*/  FMUL R12, R12, R2 ;  /* 0x000000020c0c7220 */ /* 0x004fca0000400000 */
[----:B------:R-:W-:-:S07]  /*30f00*/  F2FP.SATFINITE.E4M3.F32.PACK_AB_MERGE_C R12, RZ, R12, RZ ;  /* 0x0000000cff0c723e */ /* 0x000fce00048070ff */
[----:B------:R4:W-:Y:S01]  /*30f10*/  @!P0 STG.E.U8 desc[UR36][R8.64+0x38], R12 ;  /* 0x0000380c08008986 */ /* 0x0009e2000c101124 */
[-C--:B---3--:R-:W-:Y:S01]  /*30f20*/  FMUL R14, R14, R2.reuse ;  /* 0x000000020e0e7220 */ /* 0x088fe20000400000 */
[-C--:B----4-:R-:W-:Y:S01]  /*30f30*/  FMUL R12, R13, R2.reuse ;  /* 0x000000020d0c7220 */ /* 0x090fe20000400000 */
[----:B------:R-:W-:-:S03]  /*30f40*/  FMUL R13, R17, R2 ;  /* 0x00000002110d7220 */ /* 0x000fc60000400000 */
[----:B------:R-:W-:Y:S02]  /*30f50*/  F2FP.SATFINITE.E4M3.F32.PACK_AB_MERGE_C R17, RZ, R14, RZ ;  /* 0x0000000eff11723e */ /* 0x000fe400048070ff */
[----:B------:R-:W2:Y:S01]  /*30f60*/  LDL.LU R14, [R1+0x8c] ;  /* 0x00008c00010e7983 */ /* 0x000ea20000300800 */
[C---:B------:R-:W-:Y:S02]  /*30f70*/  ISETP.LT.OR P1, PT, R0.reuse, 0x3a, !P2 ;  /* 0x0000003a0000780c */ /* 0x040fe40005721670 */
[C---:B------:R-:W-:Y:S02]  /*30f80*/  ISETP.LT.OR P0, PT, R0.reuse, 0x41, !P3 ;  /* 0x000000410000780c */ /* 0x040fe40005f01670 */
[C---:B------:R-:W-:Y:S02]  /*30f90*/  ISETP.LT.OR P4, PT, R0.reuse, 0x42, !P3 ;  /* 0x000000420000780c */ /* 0x040fe40005f81670 */
[----:B------:R-:W-:Y:S01]  /*30fa0*/  ISETP.LT.OR P6, PT, R0, 0x42, !P2 ;  /* 0x000000420000780c */ /* 0x000fe200057c1670 */
[----:B-----5:R-:W-:Y:S01]  /*30fb0*/  FMUL R15, R15, R2 ;  /* 0x000000020f0f7220 */ /* 0x020fe20000400000 */
[----:B------:R-:W-:-:S05]  /*30fc0*/  F2FP.SATFINITE.E4M3.F32.PACK_AB_MERGE_C R12, RZ, R12, RZ ;  /* 0x0000000cff0c723e */ /* 0x000fca00048070ff */
[----:B------:R0:W-:Y:S01]  /*30fd0*/  @!P1 STG.E.U8 desc[UR36][R8.64+0x39], R17 ;  /* 0x0000391108009986 */ /* 0x0001e2000c101124 */
[----:B------:R-:W-:-:S03]  /*30fe0*/  F2FP.SATFINITE.E4M3.F32.PACK_AB_MERGE_C R15, RZ, R15, RZ ;  /* 0x0000000fff0f723e */ /* 0x000fc600048070ff */
[----:B------:R-:W-:Y:S04]  /*30ff0*/  @!P4 STG.E.U8 desc[UR36][R10.64+0x41], R12 ;  /* 0x0000410c0a00c986 */ /* 0x000fe8000c101124 */
[----:B0-----:R-:W3:Y:S04]  /*31000*/  LDL.LU R17, [R1+0x98] ;  /* 0x0000980001117983 */ /* 0x001ee80000300800 */
[----:B------:R-:W-:Y:S01]  /*31010*/  @!P0 STG.E.U8 desc[UR36][R10.64+0x40], R15 ;  /* 0x0000400f0a008986 */ /* 0x000fe2000c101124 */
[----:B--2---:R-:W-:-:S05]  /*31020*/  FMUL R14, R14, R2 ;  /* 0x000000020e0e7220 */ /* 0x004fca0000400000 */
[----:B------:R-:W-:-:S05]  /*31030*/  F2FP.SATFINITE.E4M3.F32.PACK_AB_MERGE_C R14, RZ, R14, RZ ;  /* 0x0000000eff0e723e */ /* 0x000fca00048070ff */
[----:B------:R0:W-:Y:S04]  /*31040*/  @!P6 STG.E.U8 desc[UR36][R8.64+0x41], R14 ;  /* 0x0000410e0800e986 */ /* 0x0001e8000c101124 */
[----:B0-----:R-:W2:Y:S01]  /*31050*/  LDL.LU R14, [R1+0xa4] ;  /* 0x0000a400010e7983 */ /* 0x001ea20000300800 */
[C---:B------:R-:W-:Y:S02]  /*31060*/  ISETP.LT.OR P5, PT, R0.reuse, 0x41, !P2 ;  /* 0x000000410000780c */ /* 0x040fe400057a1670 */
[----:B------:R-:W-:Y:S02]  /*31070*/  F2FP.SATFINITE.E4M3.F32.PACK_AB_MERGE_C R13, RZ, R13, RZ ;  /* 0x0000000dff0d723e */ /* 0x000fe400048070ff */
[C---:B------:R-:W-:Y:S02]  /*31080*/  ISETP.LT.OR P1, PT, R0.reuse, 0x49, !P3 ;  /* 0x000000490000780c */ /* 0x040fe40005f21670 */
[----:B------:R-:W-:-:S02]  /*31090*/  ISETP.LT.OR P4, PT, R0, 0x4a, !P3 ;  /* 0x0000004a0000780c */ /* 0x000fc40005f81670 */
[----:B------:R-:W-:Y:S01]  /*310a0*/  ISETP.LT.OR P6, PT, R0, 0x4a, !P2 ;  /* 0x0000004a0000780c */ /* 0x000fe200057c1670 */
[----:B------:R-:W-:Y:S01]  /*310b0*/  FMUL R18, R18, R2 ;  /* 0x0000000212127220 */ /* 0x000fe20000400000 */
[----:B------:R-:W-:-:S03]  /*310c0*/  ISETP.LT.OR P0, PT, R0, 0x51, !P3 ;  /* 0x000000510000780c */ /* 0x000fc60005f01670 */
[----:B------:R0:W-:Y:S01]  /*310d0*/  @!P5 STG.E.U8 desc[UR36][R8.64+0x40], R13 ;  /* 0x0000400d0800d986 */ /* 0x0001e2000c101124 */
[----:B------:R-:W-:Y:S01]  /*310e0*/  ISETP.LT.OR P5, PT, R0, 0x49, !P2 ;  /* 0x000000490000780c */ /* 0x000fe200057a1670 */
[-C--:B------:R-:W-:Y:S01]  /*310f0*/  FMUL R19, R19, R2.reuse ;  /* 0x0000000213137220 */ /* 0x080fe20000400000 */
[-C--:B---3--:R-:W-:Y:S01]  /*31100*/  FMUL R17, R17, R2.reuse ;  /* 0x0000000211117220 */ /* 0x088fe20000400000 */
[-C--:B------:R-:W-:Y:S01]  /*31110*/  FMUL R15, R23, R2.reuse ;  /* 0x00000002170f7220 */ /* 0x080fe20000400000 */
[----:B------:R-:W-:Y:S02]  /*31120*/  FMUL R12, R21, R2 ;  /* 0x00000002150c7220 */ /* 0x000fe40000400000 */
[----:B------:R-:W-:Y:S02]  /*31130*/  F2FP.SATFINITE.E4M3.F32.PACK_AB_MERGE_C R19, RZ, R19, RZ ;  /* 0x00000013ff13723e */ /* 0x000fe400048070ff */
[----:B------:R-:W-:Y:S02]  /*31140*/  F2FP.SATFINITE.E4M3.F32.PACK_AB_MERGE_C R17, RZ, R17, RZ ;  /* 0x00000011ff11723e */ /* 0x000fe400048070ff */
[----:B------:R-:W-:-:S02]  /*31150*/  F2FP.SATFINITE.E4M3.F32.PACK_AB_MERGE_C R21, RZ, R15, RZ ;  /* 0x0000000fff15723e */ /* 0x000fc400048070ff */
[----:B0-----:R-:W-:Y:S02]  /*31160*/  F2FP.SATFINITE.E4M3.F32.PACK_AB_MERGE_C R13, RZ, R18, RZ ;  /* 0x00000012ff0d723e */ /* 0x001fe400048070ff */
[----:B------:R-:W-:Y:S01]  /*31170*/  F2FP.SATFINITE.E4M3.F32.PACK_AB_MERGE_C R23, RZ, R12, RZ ;  /* 0x0000000cff17723e */ /* 0x000fe200048070ff */
[----:B------:R-:W-:Y:S01]  /*31180*/  @!P4 STG.E.U8 desc[UR36][R10.64+0x49], R19 ;  /* 0x000049130a00c986 */ /* 0x000fe2000c101124 */
[----:B------:R-:W-:-:S03]  /*31190*/  ISETP.LT.OR P4, PT, R0, 0x52, !P2 ;  /* 0x000000520000780c */ /* 0x000fc60005781670 */
[----:B------:R0:W-:Y:S01]  /*311a0*/  @!P1 STG.E.U8 desc[UR36][R10.64+0x48], R13 ;  /* 0x0000480d0a009986 */ /* 0x0001e2000c101124 */
[----:B------:R-:W-:-:S03]  /*311b0*/  ISETP.LT.OR P1, PT, R0, 0x52, !P3 ;  /* 0x000000520000780c */ /* 0x000fc60005f21670 */
[----:B------:R-:W-:Y:S01]  /*311c0*/  @!P5 STG.E.U8 desc[UR36][R8.64+0x48], R17 ;  /* 0x000048110800d986 */ /* 0x000fe2000c101124 */
[----:B------:R-:W-:-:S03]  /*311d0*/  ISETP.LT.OR P5, PT, R0, 0x59, !P3 ;  /* 0x000000590000780c */ /* 0x000fc60005fa1670 */
[----:B------:R1:W-:Y:S01]  /*311e0*/  @!P6 STG.E.U8 desc[UR36][R8.64+0x49], R21 ;  /* 0x000049150800e986 */ /* 0x0003e2000c101124 */
[----:B------:R-:W-:-:S03]  /*311f0*/  ISETP.LT.OR P6, PT, R0, 0x5a, !P3 ;  /* 0x0000005a0000780c */ /* 0x000fc60005fc1670 */
[----:B------:R3:W-:Y:S01]  /*31200*/  @!P0 STG.E.U8 desc[UR36][R10.64+0x50], R23 ;  /* 0x000050170a008986 */ /* 0x0007e2000c101124 */
[----:B------:R-:W-:Y:S01]  /*31210*/  ISETP.LT.OR P0, PT, R0, 0x51, !P2 ;  /* 0x000000510000780c */ /* 0x000fe20005701670 */
[-C--:B0-----:R-:W-:Y:S01]  /*31220*/  FMUL R13, R234, R2.reuse ;  /* 0x00000002ea0d7220 */ /* 0x081fe20000400000 */
[----:B------:R-:W-:-:S04]  /*31230*/  FMUL R15, R233, R2 ;  /* 0x00000002e90f7220 */ /* 0x000fc80000400000 */
[----:B-1----:R-:W-:Y:S02]  /*31240*/  F2FP.SATFINITE.E4M3.F32.PACK_AB_MERGE_C R21, RZ, R13, RZ ;  /* 0x0000000dff15723e */ /* 0x002fe400048070ff */
[----:B---3--:R-:W-:Y:S01]  /*31250*/  F2FP.SATFINITE.E4M3.F32.PACK_AB_MERGE_C R23, RZ, R15, RZ ;  /* 0x0000000fff17723e */ /* 0x008fe200048070ff */
[-C--:B------:R-:W-:Y:S01]  /*31260*/  FMUL R13, R231, R2.reuse ;  /* 0x00000002e70d7220 */ /* 0x080fe20000400000 */
[-C--:B------:R-:W-:Y:S01]  /*31270*/  FMUL R15, R229, R2.reuse ;  /* 0x00000002e50f7220 */ /* 0x080fe20000400000 */
[-C--:B--2---:R-:W-:Y:S01]  /*31280*/  FMUL R12, R14, R2.reuse ;  /* 0x000000020e0c7220 */ /* 0x084fe20000400000 */
[----:B------:R-:W-:-:S04]  /*31290*/  FMUL R14, R235, R2 ;  /* 0x00000002eb0e7220 */ /* 0x000fc80000400000 */
[----:B------:R-:W-:Y:S01]  /*312a0*/  F2FP.SATFINITE.E4M3.F32.PACK_AB_MERGE_C R17, RZ, R12, RZ ;  /* 0x0000000cff11723e */ /* 0x000fe200048070ff */
[----:B------:R-:W-:Y:S01]  /*312b0*/  FMUL R12, R153, R2 ;  /* 0x00000002990c7220 */ /* 0x000fe20000400000 */
[----:B------:R-:W-:-:S04]  /*312c0*/  F2FP.SATFINITE.E4M3.F32.PACK_AB_MERGE_C R19, RZ, R14, RZ ;  /* 0x0000000eff13723e */ /* 0x000fc800048070ff */
[----:B------:R-:W-:Y:S01]  /*312d0*/  F2FP.SATFINITE.E4M3.F32.PACK_AB_MERGE_C R153, RZ, R12, RZ ;  /* 0x0000000cff99723e */ /* 0x000fe200048070ff */
[----:B------:R0:W-:Y:S01]  /*312e0*/  @!P1 STG.E.U8 desc[UR36][R10.64+0x51], R17 ;  /* 0x000051110a009986 */ /* 0x0001e2000c101124 */
[----:B------:R-:W-:Y:S01]  /*312f0*/  FMUL R12, R232, R2 ;  /* 0x00000002e80c7220 */ /* 0x000fe20000400000 */
[C---:B------:R-:W-:Y:S02]  /*31300*/  ISETP.LT.OR P1, PT, R0.reuse, 0x59, !P2 ;  /* 0x000000590000780c */ /* 0x040fe40005721670 */
[----:B------:R1:W-:Y:S01]  /*31310*/  @!P0 STG.E.U8 desc[UR36][R8.64+0x50], R19 ;  /* 0x0000501308008986 */ /* 0x0003e2000c101124 */
[----:B------:R-:W-:-:S03]  /*31320*/  ISETP.LT.OR P0, PT, R0, 0x61, !P2 ;  /* 0x000000610000780c */ /* 0x000fc60005701670 */
[----:B------:R2:W-:Y:S01]  /*31330*/  @!P4 STG.E.U8 desc[UR36][R8.64+0x51], R21 ;  /* 0x000051150800c986 */ /* 0x0005e2000c101124 */
[----:B------:R-:W-:-:S03]  /*31340*/  ISETP.LT.OR P4, PT, R0, 0x5a, !P2 ;  /* 0x0000005a0000780c */ /* 0x000fc60005781670 */
[----:B------:R3:W-:Y:S01]  /*31350*/  @!P5 STG.E.U8 desc[UR36][R10.64+0x58], R23 ;  /* 0x000058170a00d986 */ /* 0x0007e2000c101124 */
[----:B------:R-:W-:-:S03]  /*31360*/  ISETP.LT.OR P5, PT, R0, 0x61, !P3 ;  /* 0x000000610000780c */ /* 0x000fc60005fa1670 */
[----:B------:R4:W-:Y:S01]  /*31370*/  @!P6 STG.E.U8 desc[UR36][R10.64+0x59], R153 ;  /* 0x000059990a00e986 */ /* 0x0009e2000c101124 */
[----:B------:R-:W-:Y:S01]  /*31380*/  ISETP.LT.OR P6, PT, R0, 0x62, !P3 ;  /* 0x000000620000780c */ /* 0x000fe20005fc1670 */
[----:B------:R-:W-:Y:S01]  /*31390*/  FMUL R14, R230, R2 ;  /* 0x00000002e60e7220 */ /* 0x000fe20000400000 */
[----:B0-----:R-:W-:Y:S01]  /*313a0*/  F2FP.SATFINITE.E4M3.F32.PACK_AB_MERGE_C R17, RZ, R12, RZ ;  /* 0x0000000cff11723e */ /* 0x001fe200048070ff */
[----:B------:R-:W-:Y:S01]  /*313b0*/  FMUL R12, R228, R2 ;  /* 0x00000002e40c7220 */ /* 0x000fe20000400000 */
[----:B-1----:R-:W-:Y:S02]  /*313c0*/  F2FP.SATFINITE.E4M3.F32.PACK_AB_MERGE_C R19, RZ, R13, RZ ;  /* 0x0000000dff13723e */ /* 0x002fe400048070ff */
[----:B--2---:R-:W-:Y:S02]  /*313d0*/  F2FP.SATFINITE.E4M3.F32.PACK_AB_MERGE_C R21, RZ, R14, RZ ;  /* 0x0000000eff15723e */ /* 0x004fe400048070ff */
[----:B---3--:R-:W-:Y:S02]  /*313e0*/  F2FP.SATFINITE.E4M3.F32.PACK_AB_MERGE_C R23, RZ, R15, RZ ;  /* 0x0000000fff17723e */ /* 0x008fe400048070ff */
[----:B----4-:R-:W-:Y:S01]  /*313f0*/  F2FP.SATFINITE.E4M3.F32.PACK_AB_MERGE_C R153, RZ, R12, RZ ;  /* 0x0000000cff99723e */ /* 0x010fe200048070ff */
[----:B------:R0:W-:Y:S01]  /*31400*/  @!P1 STG.E.U8 desc[UR36][R8.64+0x58], R17 ;  /* 0x0000581108009986 */ /* 0x0001e2000c101124 */
[----:B------:R-:W-:Y:S01]  /*31410*/  FMUL R12, R227, R2 ;  /* 0x00000002e30c7220 */ /* 0x000fe20000400000 */
[----:B------:R-:W-:-:S02]  /*31420*/  ISETP.LT.OR P1, PT, R0, 0x62, !P2 ;  /* 0x000000620000780c */ /* 0x000fc40005721670 */
        /* <DEDUP_REMOVED lines=8> */
[-C--:B------:R-:W-:Y:S01]  /*314b0*/  FMUL R13, R226, R2.reuse ;  /* 0x00000002e20d7220 */ /* 0x080fe20000400000 */
[----:B------:R-:W-:Y:S01]  /*314c0*/  FMUL R14, R225, R2 ;  /* 0x00000002e10e7220 */ /* 0x000fe20000400000 */
[----:B0-----:R-:W-:Y:S01]  /*314d0*/  F2FP.SATFINITE.E4M3.F32.PACK_AB_MERGE_C R17, RZ, R12, RZ ;  /* 0x0000000cff11723e */ /* 0x001fe200048070ff */
[-C--:B------:R-:W-:Y:S01]  /*314e0*/  FMUL R15, R224, R2.reuse ;  /* 0x00000002e00f7220 */ /* 0x080fe20000400000 */
[----:B------:R-:W-:Y:S01]  /*314f0*/  FMUL R12, R223, R2 ;  /* 0x00000002df0c7220 */ /* 0x000fe20000400000 */
[----:B-1----:R-:W-:Y:S02]  /*31500*/  F2FP.SATFINITE.E4M3.F32.PACK_AB_MERGE_C R19, RZ, R13, RZ ;  /* 0x0000000dff13723e */ /* 0x002fe400048070ff */
[----:B--2---:R-:W-:Y:S02]  /*31510*/  F2FP.SATFINITE.E4M3.F32.PACK_AB_MERGE_C R21, RZ, R14, RZ ;  /* 0x0000000eff15723e */ /* 0x004fe400048070ff */
[----:B---3--:R-:W-:-:S02]  /*31520*/  F2FP.SATFINITE.E4M3.F32.PACK_AB_MERGE_C R23, RZ, R15, RZ ;  /* 0x0000000fff17723e */ /* 0x008fc400048070ff */
[----:B----4-:R-:W-:Y:S01]  /*31530*/  F2FP.SATFINITE.E4M3.F32.PACK_AB_MERGE_C R153, RZ, R12, RZ ;  /* 0x0000000cff99723e */ /* 0x010fe200048070ff */
        /* <DEDUP_REMOVED lines=12> */
[-C--:B------:R-:W-:Y:S01]  /*31600*/  FMUL R14, R220, R2.reuse ;  /* 0x00000002dc0e7220 */ /* 0x080fe20000400000 */
[----:B------:R-:W-:Y:S01]  /*31610*/  FMUL R15, R219, R2 ;  /* 0x00000002db0f7220 */ /* 0x000fe20000400000 */
[----:B0-----:R-:W-:Y:S01]  /*31620*/  F2FP.SATFINITE.E4M3.F32.PACK_AB_MERGE_C R17, RZ, R12, RZ ;  /* 0x0000000cff11723e */ /* 0x001fe200048070ff */
        /* <DEDUP_REMOVED lines=166> */
[----:B------:R-:W-:-:S03]  /*32090*/  ISETP.LT.OR P1, PT, R0, 0xca, !P3 ;  /* 0x000000ca0000780c */ /* 0x000fc60005f21670 */
[----:B------:R1:W-:Y:S01]  /*320a0*/  @!P4 STG.E.U8 desc[UR36][R10.64+0xc1], R19 ;  /* 0x0000c1130a00c986 */ /* 0x0003e2000c101124 */
[----:B------:R-:W-:-:S03]  /*320b0*/  ISETP.LT.OR P4, PT, R0, 0xca, !P2 ;  /* 0x000000ca0000780c */ /* 0x000fc60005781670 */
[----:B------:R2:W-:Y:S01]  /*320c0*/  @!P5 STG.E.U8 desc[UR36][R8.64+0xc0], R21 ;  /* 0x0000c0150800d986 */ /* 0x0005e2000c101124 */
[----:B------:R-:W-:-:S03]  /*320d0*/  FMUL R12, R177, R2 ;  /* 0x00000002b10c7220 */ /* 0x000fc60000400000 */
[----:B------:R3:W-:Y:S01]  /*320e0*/  @!P6 STG.E.U8 desc[UR36][R8.64+0xc1], R23 ;  /* 0x0000c1170800e986 */ /* 0x0007e2000c101124 */
[----:B------:R-:W-:-:S03]  /*320f0*/  ISETP.LT.OR P5, PT, R0, 0xd1, !P3 ;  /* 0x000000d10000780c */ /* 0x000fc60005fa1670 */
[----:B------:R4:W-:Y:S01]  /*32100*/  @!P0 STG.E.U8 desc[UR36][R10.64+0xc8], R153 ;  /* 0x0000c8990a008986 */ /* 0x0009e2000c101124 */
[----:B------:R-:W-:Y:S01]  /*32110*/  ISETP.LT.OR P0, PT, R0, 0xc9, !P2 ;  /* 0x000000c90000780c */ /* 0x000fe20005701670 */
[-C--:B------:R-:W-:Y:S01]  /*32120*/  FMUL R13, R176, R2.reuse ;  /* 0x00000002b00d7220 */ /* 0x080fe20000400000 */
[-C--:B------:R-:W-:Y:S01]  /*32130*/  FMUL R14, R175, R2.reuse ;  /* 0x00000002af0e7220 */ /* 0x080fe20000400000 */
[----:B------:R-:W-:Y:S01]  /*32140*/  ISETP.LT.OR P6, PT, R0, 0xd2, !P3 ;  /* 0x000000d20000780c */ /* 0x000fe20005fc1670 */
[----:B------:R-:W-:Y:S01]  /*32150*/  FMUL R15, R174, R2 ;  /* 0x00000002ae0f7220 */ /* 0x000fe20000400000 */
[----:B0-----:R-:W-:Y:S01]  /*32160*/  F2FP.SATFINITE.E4M3.F32.PACK_AB_MERGE_C R17, RZ, R12, RZ ;  /* 0x0000000cff11723e */ /* 0x001fe200048070ff */
[----:B------:R-:W-:Y:S01]  /*32170*/  FMUL R12, R173, R2 ;  /* 0x00000002ad0c7220 */ /* 0x000fe20000400000 */
[----:B-1----:R-:W-:Y:S02]  /*32180*/  F2FP.SATFINITE.E4M3.F32.PACK_AB_MERGE_C R19, RZ, R13, RZ ;  /* 0x0000000dff13723e */ /* 0x002fe400048070ff */
[----:B--2---:R-:W-:-:S02]  /*32190*/  F2FP.SATFINITE.E4M3.F32.PACK_AB_MERGE_C R21, RZ, R14, RZ ;  /* 0x0000000eff15723e */ /* 0x004fc400048070ff */
[----:B---3--:R-:W-:Y:S01]  /*321a0*/  F2FP.SATFINITE.E4M3.F32.PACK_AB_MERGE_C R23, RZ, R15, RZ ;  /* 0x0000000fff17723e */ /* 0x008fe200048070ff */
[----:B------:R0:W-:Y:S01]  /*321b0*/  @!P1 STG.E.U8 desc[UR36][R10.64+0xc9], R17 ;  /* 0x0000c9110a009986 */ /* 0x0001e2000c101124 */
[----:B----4-:R-:W-:Y:S02]  /*321c0*/  F2FP.SATFINITE.E4M3.F32.PACK_AB_MERGE_C R153, RZ, R12, RZ ;  /* 0x0000000cff99723e */ /* 0x010fe400048070ff */
[----:B------:R-:W-:Y:S01]  /*321d0*/  ISETP.LT.OR P1, PT, R0, 0xd1, !P2 ;  /* 0x000000d10000780c */ /* 0x000fe20005721670 */
        /* <DEDUP_REMOVED lines=8> */
[----:B------:R4:W-:Y:S01]  /*32260*/  @!P6 STG.E.U8 desc[UR36][R10.64+0xd1], R153 ;  /* 0x0000d1990a00e986 */ /* 0x0009e2000c101124 */
[----:B------:R-:W-:Y:S01]  /*32270*/  ISETP.LT.OR P6, PT, R0, 0xda, !P3 ;  /* 0x000000da0000780c */ /* 0x000fe20005fc1670 */
[----:B------:R-:W-:Y:S01]  /*32280*/  FMUL R15, R169, R2 ;  /* 0x00000002a90f7220 */ /* 0x000fe20000400000 */
[----:B0-----:R-:W-:Y:S02]  /*32290*/  F2FP.SATFINITE.E4M3.F32.PACK_AB_MERGE_C R17, RZ, R12, RZ ;  /* 0x0000000cff11723e */ /* 0x001fe400048070ff */
[----:B-1----:R-:W-:Y:S01]  /*322a0*/  F2FP.SATFINITE.E4M3.F32.PACK_AB_MERGE_C R19, RZ, R13, RZ ;  /* 0x0000000dff13723e */ /* 0x002fe200048070ff */
[----:B------:R-:W-:Y:S01]  /*322b0*/  FMUL R12, R168, R2 ;  /* 0x00000002a80c7220 */ /* 0x000fe20000400000 */
[----:B--2---:R-:W-:Y:S01]  /*322c0*/  F2FP.SATFINITE.E4M3.F32.PACK_AB_MERGE_C R21, RZ, R14, RZ ;  /* 0x0000000eff15723e */ /* 0x004fe200048070ff */
[----:B------:R0:W-:Y:S01]  /*322d0*/  @!P1 STG.E.U8 desc[UR36][R8.64+0xd0], R17 ;  /* 0x0000d01108009986 */ /* 0x0001e2000c101124 */
[----:B---3--:R-:W-:-:S02]  /*322e0*/  F2FP.SATFINITE.E4M3.F32.PACK_AB_MERGE_C R23, RZ, R15, RZ ;  /* 0x0000000fff17723e */ /* 0x008fc400048070ff */
[C---:B------:R-:W-:Y:S01]  /*322f0*/  ISETP.LT.OR P0, PT, R0.reuse, 0xd9, !P2 ;  /* 0x000000d90000780c */ /* 0x040fe20005701670 */
[----:B------:R1:W-:Y:S01]  /*32300*/  @!P4 STG.E.U8 desc[UR36][R8.64+0xd1], R19 ;  /* 0x0000d1130800c986 */ /* 0x0003e2000c101124 */
[C---:B------:R-:W-:Y:S02]  /*32310*/  ISETP.LT.OR P1, PT, R0.reuse, 0xda, !P2 ;  /* 0x000000da0000780c */ /* 0x040fe40005721670 */
[C---:B------:R-:W-:Y:S01]  /*32320*/  ISETP.LT.OR P4, PT, R0.reuse, 0xe1, !P3 ;  /* 0x000000e10000780c */ /* 0x040fe20005f81670 */
[----:B------:R2:W-:Y:S01]  /*32330*/  @!P5 STG.E.U8 desc[UR36][R10.64+0xd8], R21 ;  /* 0x0000d8150a00d986 */ /* 0x0005e2000c101124 */
[----:B----4-:R-:W-:Y:S01]  /*32340*/  F2FP.SATFINITE.E4M3.F32.PACK_AB_MERGE_C R153, RZ, R12, RZ ;  /* 0x0000000cff99723e */ /* 0x010fe200048070ff */
[-C--:B------:R-:W-:Y:S01]  /*32350*/  FMUL R12, R167, R2.reuse ;  /* 0x00000002a70c7220 */ /* 0x080fe20000400000 */
[----:B------:R-:W-:Y:S01]  /*32360*/  ISETP.LT.OR P5, PT, R0, 0xe2, !P3 ;  /* 0x000000e20000780c */ /* 0x000fe20005fa1670 */
[----:B------:R3:W-:Y:S01]  /*32370*/  @!P6 STG.E.U8 desc[UR36][R10.64+0xd9], R23 ;  /* 0x0000d9170a00e986 */ /* 0x0007e2000c101124 */
[-C--:B------:R-:W-:Y:S01]  /*32380*/  FMUL R13, R166, R2.reuse ;  /* 0x00000002a60d7220 */ /* 0x080fe20000400000 */
[----:B------:R-:W-:Y:S01]  /*32390*/  ISETP.LT.OR P6, PT, R0, 0xe1, !P2 ;  /* 0x000000e10000780c */ /* 0x000fe200057c1670 */
[-C--:B------:R-:W-:Y:S01]  /*323a0*/  FMUL R14, R165, R2.reuse ;  /* 0x00000002a50e7220 */ /* 0x080fe20000400000 */
[----:B------:R-:W-:Y:S01]  /*323b0*/  FMUL R15, R164, R2 ;  /* 0x00000002a40f7220 */ /* 0x000fe20000400000 */
[----:B0-----:R-:W-:-:S02]  /*323c0*/  F2FP.SATFINITE.E4M3.F32.PACK_AB_MERGE_C R17, RZ, R12, RZ ;  /* 0x0000000cff11723e */ /* 0x001fc400048070ff */
[----:B-1----:R-:W-:Y:S02]  /*323d0*/  F2FP.SATFINITE.E4M3.F32.PACK_AB_MERGE_C R19, RZ, R13, RZ ;  /* 0x0000000dff13723e */ /* 0x002fe400048070ff */
[----:B--2---:R-:W-:Y:S01]  /*323e0*/  F2FP.SATFINITE.E4M3.F32.PACK_AB_MERGE_C R21, RZ, R14, RZ ;  /* 0x0000000eff15723e */ /* 0x004fe200048070ff */
[----:B------:R-:W-:Y:S01]  /*323f0*/  FMUL R12, R163, R2 ;  /* 0x00000002a30c7220 */ /* 0x000fe20000400000 */
[----:B------:R0:W-:Y:S01]  /*32400*/  @!P0 STG.E.U8 desc[UR36][R8.64+0xd8], R153 ;  /* 0x0000d89908008986 */ /* 0x0001e2000c101124 */
[----:B---3--:R-:W-:Y:S02]  /*32410*/  F2FP.SATFINITE.E4M3.F32.PACK_AB_MERGE_C R23, RZ, R15, RZ ;  /* 0x0000000fff17723e */ /* 0x008fe400048070ff */
[C---:B------:R-:W-:Y:S01]  /*32420*/  ISETP.LT.OR P0, PT, R0.reuse, 0xe2, !P2 ;  /* 0x000000e20000780c */ /* 0x040fe20005701670 */
[----:B------:R-:W-:Y:S04]  /*32430*/  @!P1 STG.E.U8 desc[UR36][R8.64+0xd9], R17 ;  /* 0x0000d91108009986 */ /* 0x000fe8000c101124 */
[----:B------:R1:W-:Y:S01]  /*32440*/  @!P4 STG.E.U8 desc[UR36][R10.64+0xe0], R19 ;  /* 0x0000e0130a00c986 */ /* 0x0003e2000c101124 */
[----:B------:R-:W-:-:S03]  /*32450*/  ISETP.LT.OR P4, PT, R0, 0xe9, !P3 ;  /* 0x000000e90000780c */ /* 0x000fc60005f81670 */
[----:B------:R2:W-:Y:S01]  /*32460*/  @!P5 STG.E.U8 desc[UR36][R10.64+0xe1], R21 ;  /* 0x0000e1150a00d986 */ /* 0x0005e2000c101124 */
[----:B------:R-:W-:Y:S02]  /*32470*/  ISETP.LT.OR P5, PT, R0, 0xea, !P3 ;  /* 0x000000ea0000780c */ /* 0x000fe40005fa1670 */
[----:B0-----:R-:W-:Y:S01]  /*32480*/  F2FP.SATFINITE.E4M3.F32.PACK_AB_MERGE_C R153, RZ, R12, RZ ;  /* 0x0000000cff99723e */ /* 0x001fe200048070ff */
[----:B------:R0:W-:Y:S01]  /*32490*/  @!P6 STG.E.U8 desc[UR36][R8.64+0xe0], R23 ;  /* 0x0000e0170800e986 */ /* 0x0001e2000c101124 */
[-C--:B------:R-:W-:Y:S01]  /*324a0*/  FMUL R12, R162, R2.reuse ;  /* 0x00000002a20c7220 */ /* 0x080fe20000400000 */
[----:B------:R-:W-:Y:S01]  /*324b0*/  ISETP.LT.OR P6, PT, R0, 0xe9, !P2 ;  /* 0x000000e90000780c */ /* 0x000fe200057c1670 */
[-C--:B------:R-:W-:Y:S01]  /*324c0*/  FMUL R13, R161, R2.reuse ;  /* 0x00000002a10d7220 */ /* 0x080fe20000400000 */
[----:B------:R-:W-:Y:S02]  /*324d0*/  FMUL R14, R160, R2 ;  /* 0x00000002a00e7220 */ /* 0x000fe40000400000 */
[----:B-1----:R-:W-:-:S02]  /*324e0*/  F2FP.SATFINITE.E4M3.F32.PACK_AB_MERGE_C R19, RZ, R12, RZ ;  /* 0x0000000cff13723e */ /* 0x002fc400048070ff */
[----:B--2---:R-:W-:Y:S01]  /*324f0*/  F2FP.SATFINITE.E4M3.F32.PACK_AB_MERGE_C R21, RZ, R13, RZ ;  /* 0x0000000dff15723e */ /* 0x004fe200048070ff */
[----:B------:R-:W-:Y:S01]  /*32500*/  @!P0 STG.E.U8 desc[UR36][R8.64+0xe1], R153 ;  /* 0x0000e19908008986 */ /* 0x000fe2000c101124 */
[C---:B------:R-:W-:Y:S02]  /*32510*/  ISETP.LT.OR P0, PT, R0.reuse, 0xea, !P2 ;  /* 0x000000ea0000780c */ /* 0x040fe40005701670 */
[----:B0-----:R-:W-:Y:S01]  /*32520*/  F2FP.SATFINITE.E4M3.F32.PACK_AB_MERGE_C R23, RZ, R14, RZ ;  /* 0x0000000eff17723e */ /* 0x001fe200048070ff */
[----:B------:R0:W-:Y:S01]  /*32530*/  @!P4 STG.E.U8 desc[UR36][R10.64+0xe8], R19 ;  /* 0x0000e8130a00c986 */ /* 0x0001e2000c101124 */
[C---:B------:R-:W-:Y:S02]  /*32540*/  ISETP.LT.OR P1, PT, R0.reuse, 0xf1, !P3 ;  /* 0x000000f10000780c */ /* 0x040fe40005f21670 */
[C---:B------:R-:W-:Y:S01]  /*32550*/  ISETP.LT.OR P4, PT, R0.reuse, 0xf2, !P3 ;  /* 0x000000f20000780c */ /* 0x040fe20005f81670 */
[----:B------:R1:W-:Y:S01]  /*32560*/  @!P5 STG.E.U8 desc[UR36][R10.64+0xe9], R21 ;  /* 0x0000e9150a00d986 */ /* 0x0003e2000c101124 */
[----:B------:R-:W-:Y:S01]  /*32570*/  ISETP.LT.OR P5, PT, R0, 0xf1, !P2 ;  /* 0x000000f10000780c */ /* 0x000fe200057a1670 */
[-C--:B------:R-:W-:Y:S01]  /*32580*/  FMUL R15, R159, R2.reuse ;  /* 0x000000029f0f7220 */ /* 0x080fe20000400000 */
[-C--:B------:R-:W-:Y:S01]  /*32590*/  FMUL R17, R158, R2.reuse ;  /* 0x000000029e117220 */ /* 0x080fe20000400000 */
[----:B------:R2:W-:Y:S01]  /*325a0*/  @!P6 STG.E.U8 desc[UR36][R8.64+0xe8], R23 ;  /* 0x0000e8170800e986 */ /* 0x0005e2000c101124 */
[-C--:B------:R-:W-:Y:S01]  /*325b0*/  FMUL R12, R157, R2.reuse ;  /* 0x000000029d0c7220 */ /* 0x080fe20000400000 */
[----:B------:R-:W-:Y:S01]  /*325c0*/  ISETP.LT.OR P6, PT, R0, 0xf2, !P2 ;  /* 0x000000f20000780c */ /* 0x000fe200057c1670 */
[-C--:B------:R-:W-:Y:S01]  /*325d0*/  FMUL R13, R156, R2.reuse ;  /* 0x000000029c0d7220 */ /* 0x080fe20000400000 */
[----:B------:R-:W-:Y:S01]  /*325e0*/  F2FP.SATFINITE.E4M3.F32.PACK_AB_MERGE_C R15, RZ, R15, RZ ;  /* 0x0000000fff0f723e */ /* 0x000fe200048070ff */
[----:B------:R-:W-:Y:S01]  /*325f0*/  FMUL R14, R155, R2 ;  /* 0x000000029b0e7220 */ /* 0x000fe20000400000 */
[----:B------:R-:W-:-:S02]  /*32600*/  F2FP.SATFINITE.E4M3.F32.PACK_AB_MERGE_C R17, RZ, R17, RZ ;  /* 0x00000011ff11723e */ /* 0x000fc400048070ff */
[----:B0-----:R-:W-:Y:S02]  /*32610*/  F2FP.SATFINITE.E4M3.F32.PACK_AB_MERGE_C R19, RZ, R12, RZ ;  /* 0x0000000cff13723e */ /* 0x001fe400048070ff */
[----:B-1----:R-:W-:Y:S01]  /*32620*/  F2FP.SATFINITE.E4M3.F32.PACK_AB_MERGE_C R21, RZ, R13, RZ ;  /* 0x0000000dff15723e */ /* 0x002fe200048070ff */
[----:B------:R0:W-:Y:S01]  /*32630*/  @!P0 STG.E.U8 desc[UR36][R8.64+0xe9], R15 ;  /* 0x0000e90f08008986 */ /* 0x0001e2000c101124 */
[----:B--2---:R-:W-:-:S03]  /*32640*/  F2FP.SATFINITE.E4M3.F32.PACK_AB_MERGE_C R23, RZ, R14, RZ ;  /* 0x0000000eff17723e */ /* 0x004fc600048070ff */
[----:B------:R1:W-:Y:S01]  /*32650*/  @!P1 STG.E.U8 desc[UR36][R10.64+0xf0], R17 ;  /* 0x0000f0110a009986 */ /* 0x0003e2000c101124 */
[----:B------:R-:W-:-:S03]  /*32660*/  ISETP.GE.AND P1, PT, R3, 0x81, PT ;  /* 0x000000810300780c */ /* 0x000fc60003f26270 */
[----:B------:R2:W-:Y:S01]  /*32670*/  @!P4 STG.E.U8 desc[UR36][R10.64+0xf1], R19 ;  /* 0x0000f1130a00c986 */ /* 0x0005e2000c101124 */
[C---:B------:R-:W-:Y:S02]  /*32680*/  ISETP.LT.OR P4, PT, R0.reuse, 0xf9, !P3 ;  /* 0x000000f90000780c */ /* 0x040fe40005f81670 */
[C---:B------:R-:W-:Y:S01]  /*32690*/  ISETP.LT.OR P3, PT, R0.reuse, 0xfa, !P3 ;  /* 0x000000fa0000780c */ /* 0x040fe20005f61670 */
[----:B------:R-:W-:Y:S01]  /*326a0*/  @!P5 STG.E.U8 desc[UR36][R8.64+0xf0], R21 ;  /* 0x0000f0150800d986 */ /* 0x000fe2000c101124 */
[C---:B------:R-:W-:Y:S02]  /*326b0*/  ISETP.LT.OR P5, PT, R0.reuse, 0xf9, !P2 ;  /* 0x000000f90000780c */ /* 0x040fe400057a1670 */
[----:B------:R-:W-:Y:S01]  /*326c0*/  ISETP.LT.OR P2, PT, R0, 0xfa, !P2 ;  /* 0x000000fa0000780c */ /* 0x000fe20005741670 */
[----:B------:R-:W-:Y:S01]  /*326d0*/  @!P6 STG.E.U8 desc[UR36][R8.64+0xf1], R23 ;  /* 0x0000f1170800e986 */ /* 0x000fe2000c101124 */
[----:B------:R-:W-:Y:S01]  /*326e0*/  ISETP.GE.AND P0, PT, R3, 0x89, PT ;  /* 0x000000890300780c */ /* 0x000fe20003f06270 */
[-C--:B------:R-:W-:Y:S01]  /*326f0*/  FMUL R3, R154, R2.reuse ;  /* 0x000000029a037220 */ /* 0x080fe20000400000 */
[-C--:B------:R-:W-:Y:S01]  /*32700*/  FMUL R12, R152, R2.reuse ;  /* 0x00000002980c7220 */ /* 0x080fe20000400000 */
[----:B------:R-:W-:Y:S01]  /*32710*/  ISETP.LT.OR P6, PT, R0, 0x1, !P1 ;  /* 0x000000010000780c */ /* 0x000fe20004fc1670 */
[-C--:B------:R-:W-:Y:S01]  /*32720*/  FMUL R14, R20, R2.reuse ;  /* 0x00000002140e7220 */ /* 0x080fe20000400000 */
[-C--:B------:R-:W-:Y:S01]  /*32730*/  FMUL R13, R22, R2.reuse ;  /* 0x00000002160d7220 */ /* 0x080fe20000400000 */
[----:B------:R-:W-:Y:S01]  /*32740*/  FMUL R24, R24, R2 ;  /* 0x0000000218187220 */ /* 0x000fe20000400000 */
[----:B------:R-:W-:-:S02]  /*32750*/  F2FP.SATFINITE.E4M3.F32.PACK_AB_MERGE_C R3, RZ, R3, RZ ;  /* 0x00000003ff03723e */ /* 0x000fc400048070ff */
[----:B0-----:R-:W-:Y:S02]  /*32760*/  F2FP.SATFINITE.E4M3.F32.PACK_AB_MERGE_C R15, RZ, R12, RZ ;  /* 0x0000000cff0f723e */ /* 0x001fe400048070ff */
[----:B-1----:R-:W-:Y:S02]  /*32770*/  F2FP.SATFINITE.E4M3.F32.PACK_AB_MERGE_C R17, RZ, R14, RZ ;  /* 0x0000000eff11723e */ /* 0x002fe400048070ff */
[----:B------:R-:W-:Y:S02]  /*32780*/  F2FP.SATFINITE.E4M3.F32.PACK_AB_MERGE_C R13, RZ, R13, RZ ;  /* 0x0000000dff0d723e */ /* 0x000fe400048070ff */
[----:B--2---:R-:W-:Y:S01]  /*32790*/  F2FP.SATFINITE.E4M3.F32.PACK_AB_MERGE_C R19, RZ, R24, RZ ;  /* 0x00000018ff13723e */ /* 0x004fe200048070ff */
[----:B------:R0:W-:Y:S01]  /*327a0*/  @!P4 STG.E.U8 desc[UR36][R10.64+0xf8], R3 ;  /* 0x0000f8030a00c986 */ /* 0x0001e2000c101124 */
[----:B------:R-:W-:-:S03]  /*327b0*/  ISETP.LT.OR P4, PT, R0, 0x2, !P0 ;  /* 0x000000020000780c */ /* 0x000fc60004781670 */
[----:B------:R-:W-:Y:S01]  /*327c0*/  @!P3 STG.E.U8 desc[UR36][R10.64+0xf9], R15 ;  /* 0x0000f90f0a00b986 */ /* 0x000fe2000c101124 */
[----:B------:R-:W-:-:S03]  /*327d0*/  ISETP.LT.OR P3, PT, R0, 0x1, !P0 ;  /* 0x000000010000780c */ /* 0x000fc60004761670 */
[----:B------:R-:W-:Y:S01]  /*327e0*/  @!P2 STG.E.U8 desc[UR36][R8.64+0xf9], R17 ;  /* 0x0000f9110800a986 */ /* 0x000fe2000c101124 */
[----:B------:R-:W-:-:S03]  /*327f0*/  ISETP.LT.OR P2, PT, R0, 0x2, !P1 ;  /* 0x000000020000780c */ /* 0x000fc60004f41670 */
[----:B------:R1:W-:Y:S01]  /*32800*/  @!P5 STG.E.U8 desc[UR36][R8.64+0xf8], R13 ;  /* 0x0000f80d0800d986 */ /* 0x0003e2000c101124 */
[C---:B------:R-:W-:Y:S01]  /*32810*/  ISETP.LT.OR P5, PT, R0.reuse, 0x9, !P1 ;  /* 0x000000090000780c */ /* 0x040fe20004fa1670 */
[-C--:B------:R-:W-:Y:S02]  /*32820*/  FMUL R25, R25, R2.reuse ;  /* 0x0000000219197220 */ /* 0x080fe40000400000 */
[----:B------:R-:W-:Y:S01]  /*32830*/  @!P6 STG.E.U8 desc[UR36][R6.64], R19 ;  /* 0x000000130600e986 */ /* 0x000fe2000c101124 */
[----:B------:R-:W-:Y:S01]  /*32840*/  ISETP.LT.OR P6, PT, R0, 0xa, !P1 ;  /* 0x0000000a0000780c */ /* 0x000fe20004fc1670 */
[-C--:B------:R-:W-:Y:S01]  /*32850*/  FMUL R26, R26, R2.reuse ;  /* 0x000000021a1a7220 */ /* 0x080fe20000400000 */
[-C--:B------:R-:W-:Y:S01]  /*32860*/  FMUL R27, R27, R2.reuse ;  /* 0x000000021b1b7220 */ /* 0x080fe20000400000 */
[-C--:B------:R-:W-:Y:S01]  /*32870*/  FMUL R28, R28, R2.reuse ;  /* 0x000000021c1c7220 */ /* 0x080fe20000400000 */
[----:B------:R-:W-:Y:S01]  /*32880*/  FMUL R29, R29, R2 ;  /* 0x000000021d1d7220 */ /* 0x000fe20000400000 */
[----:B------:R-:W-:-:S02]  /*32890*/  F2FP.SATFINITE.E4M3.F32.PACK_AB_MERGE_C R25, RZ, R25, RZ ;  /* 0x00000019ff19723e */ /* 0x000fc400048070ff */
[----:B0-----:R-:W-:Y:S02]  /*328a0*/  F2FP.SATFINITE.E4M3.F32.PACK_AB_MERGE_C R3, RZ, R26, RZ ;  /* 0x0000001aff03723e */ /* 0x001fe400048070ff */
[----:B------:R-:W-:Y:S02]  /*328b0*/  F2FP.SATFINITE.E4M3.F32.PACK_AB_MERGE_C R27, RZ, R27, RZ ;  /* 0x0000001bff1b723e */ /* 0x000fe400048070ff */
[----:B-1----:R-:W-:Y:S02]  /*328c0*/  F2FP.SATFINITE.E4M3.F32.PACK_AB_MERGE_C R9, RZ, R28, RZ ;  /* 0x0000001cff09723e */ /* 0x002fe400048070ff */
        /* <DEDUP_REMOVED lines=9> */
[----:B------:R-:W-:Y:S01]  /*32960*/  @!P6 STG.E.U8 desc[UR36][R6.64+0x9], R29 ;  /* 0x0000091d0600e986 */ /* 0x000fe2000c101124 */
[----:B------:R-:W-:Y:S01]  /*32970*/  ISETP.LT.OR P6, PT, R0, 0x12, !P1 ;  /* 0x000000120000780c */ /* 0x000fe20004fc1670 */
[-C--:B------:R-:W-:Y:S01]  /*32980*/  FMUL R30, R30, R2.reuse ;  /* 0x000000021e1e7220 */ /* 0x080fe20000400000 */
[-C--:B------:R-:W-:Y:S01]  /*32990*/  FMUL R31, R31, R2.reuse ;  /* 0x000000021f1f7220 */ /* 0x080fe20000400000 */
[-C--:B------:R-:W-:Y:S01]  /*329a0*/  FMUL R32, R32, R2.reuse ;  /* 0x0000000220207220 */ /* 0x080fe20000400000 */
[-C--:B------:R-:W-:Y:S01]  /*329b0*/  FMUL R33, R33, R2.reuse ;  /* 0x0000000221217220 */ /* 0x080fe20000400000 */
[----:B------:R-:W-:Y:S01]  /*329c0*/  FMUL R34, R34, R2 ;  /* 0x0000000222227220 */ /* 0x000fe20000400000 */
[----:B0-----:R-:W-:Y:S02]  /*329d0*/  F2FP.SATFINITE.E4M3.F32.PACK_AB_MERGE_C R3, RZ, R30, RZ ;  /* 0x0000001eff03723e */ /* 0x001fe400048070ff */
[----:B------:R-:W-:Y:S02]  /*329e0*/  F2FP.SATFINITE.E4M3.F32.PACK_AB_MERGE_C R31, RZ, R31, RZ ;  /* 0x0000001fff1f723e */ /* 0x000fe400048070ff */
[----:B-1----:R-:W-:-:S02]  /*329f0*/  F2FP.SATFINITE.E4M3.F32.PACK_AB_MERGE_C R9, RZ, R32, RZ ;  /* 0x00000020ff09723e */ /* 0x002fc400048070ff */
[----:B------:R-:W-:Y:S02]  /*32a00*/  F2FP.SATFINITE.E4M3.F32.PACK_AB_MERGE_C R33, RZ, R33, RZ ;  /* 0x00000021ff21723e */ /* 0x000fe400048070ff */
[----:B------:R-:W-:Y:S01]  /*32a10*/  F2FP.SATFINITE.E4M3.F32.PACK_AB_MERGE_C R11, RZ, R34, RZ ;  /* 0x00000022ff0b723e */ /* 0x000fe200048070ff */
[----:B------:R0:W-:Y:S01]  /*32a20*/  @!P3 STG.E.U8 desc[UR36][R4.64+0x8], R3 ;  /* 0x000008030400b986 */ /* 0x0001e2000c101124 */
[----:B------:R-:W-:-:S03]  /*32a30*/  ISETP.LT.OR P3, PT, R0, 0x12, !P0 ;  /* 0x000000120000780c */ /* 0x000fc60004761670 */
[----:B------:R-:W-:Y:S01]  /*32a40*/  @!P4 STG.E.U8 desc[UR36][R4.64+0x9], R31 ;  /* 0x0000091f0400c986 */ /* 0x000fe2000c101124 */
[----:B------:R-:W-:-:S03]  /*32a50*/  ISETP.LT.OR P4, PT, R0, 0x1a, !P1 ;  /* 0x0000001a0000780c */ /* 0x000fc60004f81670 */
[----:B------:R1:W-:Y:S01]  /*32a60*/  @!P5 STG.E.U8 desc[UR36][R6.64+0x10], R9 ;  /* 0x000010090600d986 */ /* 0x0003e2000c101124 */
[----:B------:R-:W-:-:S03]  /*32a70*/  ISETP.LT.OR P5, PT, R0, 0x19, !P0 ;  /* 0x000000190000780c */ /* 0x000fc600047a1670 */
[----:B------:R-:W-:Y:S01]  /*32a80*/  @!P6 STG.E.U8 desc[UR36][R6.64+0x11], R33 ;  /* 0x000011210600e986 */ /* 0x000fe2000c101124 */
        /* <DEDUP_REMOVED lines=8> */
[----:B------:R-:W-:Y:S02]  /*32b10*/  F2FP.SATFINITE.E4M3.F32.PACK_AB_MERGE_C R35, RZ, R35, RZ ;  /* 0x00000023ff23723e */ /* 0x000fe400048070ff */
[----:B0-----:R-:W-:Y:S02]  /*32b20*/  F2FP.SATFINITE.E4M3.F32.PACK_AB_MERGE_C R3, RZ, R36, RZ ;  /* 0x00000024ff03723e */ /* 0x001fe400048070ff */
[----:B------:R-:W-:-:S02]  /*32b30*/  F2FP.SATFINITE.E4M3.F32.PACK_AB_MERGE_C R37, RZ, R37, RZ ;  /* 0x00000025ff25723e */ /* 0x000fc400048070ff */
        /* <DEDUP_REMOVED lines=226> */
[----:B------:R1:W-:Y:S04]  /*33960*/  @!P5 STG.E.U8 desc[UR36][R6.64+0x88], R9 ;  /* 0x000088090600d986 */ /* 0x0003e8000c101124 */
[----:B------:R-:W-:Y:S01]  /*33970*/  @!P6 STG.E.U8 desc[UR36][R6.64+0x89], R93 ;  /* 0x0000895d0600e986 */ /* 0x000fe2000c101124 */
[----:B------:R-:W-:-:S03]  /*33980*/  FMUL R95, R95, R2 ;  /* 0x000000025f5f7220 */ /* 0x000fc60000400000 */
[----:B------:R-:W-:Y:S01]  /*33990*/  @!P2 STG.E.U8 desc[UR36][R4.64+0x88], R11 ;  /* 0x0000880b0400a986 */ /* 0x000fe2000c101124 */
[----:B------:R-:W-:Y:S01]  /*339a0*/  ISETP.LT.OR P2, PT, R0, 0x91, !P1 ;  /* 0x000000910000780c */ /* 0x000fe20004f41670 */
[-C--:B------:R-:W-:Y:S01]  /*339b0*/  FMUL R96, R96, R2.reuse ;  /* 0x0000000260607220 */ /* 0x080fe20000400000 */
[C---:B------:R-:W-:Y:S02]  /*339c0*/  ISETP.LT.OR P5, PT, R0.reuse, 0x91, !P0 ;  /* 0x000000910000780c */ /* 0x040fe400047a1670 */
[----:B------:R-:W-:Y:S01]  /*339d0*/  ISETP.LT.OR P6, PT, R0, 0x92, !P0 ;  /* 0x000000920000780c */ /* 0x000fe200047c1670 */
[-C--:B------:R-:W-:Y:S01]  /*339e0*/  FMUL R97, R97, R2.reuse ;  /* 0x0000000261617220 */ /* 0x080fe20000400000 */
[-C--:B------:R-:W-:Y:S01]  /*339f0*/  FMUL R98, R98, R2.reuse ;  /* 0x0000000262627220 */ /* 0x080fe20000400000 */
[----:B------:R-:W-:Y:S01]  /*33a00*/  FMUL R99, R99, R2 ;  /* 0x0000000263637220 */ /* 0x000fe20000400000 */
[----:B------:R-:W-:Y:S02]  /*33a10*/  F2FP.SATFINITE.E4M3.F32.PACK_AB_MERGE_C R95, RZ, R95, RZ ;  /* 0x0000005fff5f723e */ /* 0x000fe400048070ff */
[----:B0-----:R-:W-:-:S02]  /*33a20*/  F2FP.SATFINITE.E4M3.F32.PACK_AB_MERGE_C R3, RZ, R96, RZ ;  /* 0x00000060ff03723e */ /* 0x001fc400048070ff */
        /* <DEDUP_REMOVED lines=150> */
[----:B------:R-:W-:-:S03]  /*34390*/  FMUL R135, R135, R2 ;  /* 0x0000000287877220 */ /* 0x000fc60000400000 */
[----:B------:R-:W-:Y:S01]  /*343a0*/  @!P2 STG.E.U8 desc[UR36][R4.64+0xd8], R11 ;  /* 0x0000d80b0400a986 */ /* 0x000fe2000c101124 */
[----:B------:R-:W-:Y:S01]  /*343b0*/  ISETP.LT.OR P2, PT, R0, 0xe1, !P1 ;  /* 0x000000e10000780c */ /* 0x000fe20004f41670 */
[-C--:B------:R-:W-:Y:S01]  /*343c0*/  FMUL R136, R136, R2.reuse ;  /* 0x0000000288887220 */ /* 0x080fe20000400000 */
[----:B------:R-:W-:Y:S01]  /*343d0*/  ISETP.LT.OR P6, PT, R0, 0xe2, !P0 ;  /* 0x000000e20000780c */ /* 0x000fe200047c1670 */
        /* <DEDUP_REMOVED lines=15> */
[----:B------:R-:W-:Y:S01]  /*344d0*/  ISETP.LT.OR P5, PT, R0, 0xea, !P0 ;  /* 0x000000ea0000780c */ /* 0x000fe200047a1670 */
[-C--:B------:R-:W-:Y:S02]  /*344e0*/  FMUL R140, R140, R2.reuse ;  /* 0x000000028c8c7220 */ /* 0x080fe40000400000 */
[----:B------:R-:W-:Y:S01]  /*344f0*/  @!P6 STG.E.U8 desc[UR36][R4.64+0xe1], R139 ;  /* 0x0000e18b0400e986 */ /* 0x000fe2000c101124 */
[----:B------:R-:W-:Y:S01]  /*34500*/  ISETP.LT.OR P6, PT, R0, 0xf1, !P1 ;  /* 0x000000f10000780c */ /* 0x000fe20004fc1670 */
[-C--:B------:R-:W-:Y:S01]  /*34510*/  FMUL R141, R141, R2.reuse ;  /* 0x000000028d8d7220 */ /* 0x080fe20000400000 */
[-C--:B------:R-:W-:Y:S01]  /*34520*/  FMUL R142, R142, R2.reuse ;  /* 0x000000028e8e7220 */ /* 0x080fe20000400000 */
[-C--:B------:R-:W-:Y:S01]  /*34530*/  FMUL R143, R143, R2.reuse ;  /* 0x000000028f8f7220 */ /* 0x080fe20000400000 */
[----:B------:R-:W-:Y:S01]  /*34540*/  FMUL R144, R144, R2 ;  /* 0x0000000290907220 */ /* 0x000fe20000400000 */
[----:B0-----:R-:W-:-:S02]  /*34550*/  F2FP.SATFINITE.E4M3.F32.PACK_AB_MERGE_C R3, RZ, R140, RZ ;  /* 0x0000008cff03723e */ /* 0x001fc400048070ff */
[----:B------:R-:W-:Y:S02]  /*34560*/  F2FP.SATFINITE.E4M3.F32.PACK_AB_MERGE_C R141, RZ, R141, RZ ;  /* 0x0000008dff8d723e */ /* 0x000fe400048070ff */
[----:B-1----:R-:W-:Y:S02]  /*34570*/  F2FP.SATFINITE.E4M3.F32.PACK_AB_MERGE_C R9, RZ, R142, RZ ;  /* 0x0000008eff09723e */ /* 0x002fe400048070ff */
        /* <DEDUP_REMOVED lines=10> */
[----:B------:R2:W-:Y:S01]  /*34620*/  @!P6 STG.E.U8 desc[UR36][R6.64+0xf0], R11 ;  /* 0x0000f00b0600e986 */ /* 0x0005e2000c101124 */
[C---:B------:R-:W-:Y:S01]  /*34630*/  ISETP.LT.OR P6, PT, R0.reuse, 0xf2, !P0 ;  /* 0x000000f20000780c */ /* 0x040fe200047c1670 */
[-C--:B------:R-:W-:Y:S01]  /*34640*/  FMUL R145, R145, R2.reuse ;  /* 0x0000000291917220 */ /* 0x080fe20000400000 */
[----:B------:R-:W-:Y:S01]  /*34650*/  ISETP.LT.OR P5, PT, R0, 0xf9, !P0 ;  /* 0x000000f90000780c */ /* 0x000fe200047a1670 */
[-C--:B------:R-:W-:Y:S01]  /*34660*/  FMUL R146, R146, R2.reuse ;  /* 0x0000000292927220 */ /* 0x080fe20000400000 */
[----:B------:R-:W-:Y:S01]  /*34670*/  ISETP.LT.OR P0, PT, R0, 0xfa, !P0 ;  /* 0x000000fa0000780c */ /* 0x000fe20004701670 */
[-C--:B------:R-:W-:Y:S01]  /*34680*/  FMUL R147, R147, R2.reuse ;  /* 0x0000000293937220 */ /* 0x080fe20000400000 */
        /* <DEDUP_REMOVED lines=8> */
[----:B------:R-:W-:Y:S02]  /*34710*/  F2FP.SATFINITE.E4M3.F32.PACK_AB_MERGE_C R149, RZ, R149, RZ ;  /* 0x00000095ff95723e */ /* 0x000fe400048070ff */
[----:B--2---:R-:W-:Y:S02]  /*34720*/  F2FP.SATFINITE.E4M3.F32.PACK_AB_MERGE_C R11, RZ, R150, RZ ;  /* 0x00000096ff0b723e */ /* 0x004fe400048070ff */
[----:B------:R-:W-:Y:S01]  /*34730*/  F2FP.SATFINITE.E4M3.F32.PACK_AB_MERGE_C R151, RZ, R151, RZ ;  /* 0x00000097ff97723e */ /* 0x000fe200048070ff */
[----:B------:R0:W-:Y:S04]  /*34740*/  @!P2 STG.E.U8 desc[UR36][R6.64+0xf1], R145 ;  /* 0x0000f1910600a986 */ /* 0x0001e8000c101124 */
[----:B------:R0:W-:Y:S04]  /*34750*/  @!P4 STG.E.U8 desc[UR36][R4.64+0xf0], R3 ;  /* 0x0000f0030400c986 */ /* 0x0001e8000c101124 */
[----:B------:R0:W-:Y:S04]  /*34760*/  @!P6 STG.E.U8 desc[UR36][R4.64+0xf1], R147 ;  /* 0x0000f1930400e986 */ /* 0x0001e8000c101124 */
[----:B------:R0:W-:Y:S04]  /*34770*/  @!P3 STG.E.U8 desc[UR36][R6.64+0xf8], R9 ;  /* 0x0000f8090600b986 */ /* 0x0001e8000c101124 */
[----:B------:R0:W-:Y:S04]  /*34780*/  @!P1 STG.E.U8 desc[UR36][R6.64+0xf9], R149 ;  /* 0x0000f99506009986 */ /* 0x0001e8000c101124 */
[----:B------:R0:W-:Y:S04]  /*34790*/  @!P5 STG.E.U8 desc[UR36][R4.64+0xf8], R11 ;  /* 0x0000f80b0400d986 */ /* 0x0001e8000c101124 */
[----:B------:R0:W-:Y:S02]  /*347a0*/  @!P0 STG.E.U8 desc[UR36][R4.64+0xf9], R151 ;  /* 0x0000f99704008986 */ /* 0x0001e4000c101124 */
.L_x_550:
[----:B------:R-:W-:Y:S05]  /*347b0*/  BSYNC B0 ;  /* 0x0000000000007941 */ /* 0x000fea0003800000 */
.L_x_36:
[----:B0-----:R-:W2:Y:S04]  /*347c0*/  LDL.LU R5, [R1+0x200] ;  /* 0x0002000001057983 */ /* 0x001ea80000300800 */
[----:B------:R-:W2:Y:S01]  /*347d0*/  LDL.LU R4, [R1+0x204] ;  /* 0x0002040001047983 */ /* 0x000ea20000300800 */
[----:B------:R-:W-:Y:S01]  /*347e0*/  ULDC UR4, c[0x0][0xc] ;  /* 0x0000030000047ab9 */ /* 0x000fe20000000800 */
[----:B------:R-:W-:Y:S01]  /*347f0*/  ULDC UR5, c[0x0][0x10] ;  /* 0x0000040000057ab9 */ /* 0x000fe20000000800 */
[----:B------:R-:W2:Y:S01]  /*34800*/  LDC R3, c[0x0][0x14] ;  /* 0x00000500ff037b82 */ /* 0x000ea20000000800 */
[----:B------:R-:W-:Y:S01]  /*34810*/  UIMAD.WIDE.U32 UR4, UR4, UR5, URZ ;  /* 0x00000005040472a5 */ /* 0x000fe2000f8e003f */
[----:B-----5:R-:W-:Y:S01]  /*34820*/  PRMT R0, RZ, 0x7610, R0 ;  /* 0x00007610ff007816 */ /* 0x020fe20000000000 */
[----:B------:R-:W-:Y:S01]  /*34830*/  UMOV UR43, 0xffffffff ;  /* 0xffffffff002b7882 */ /* 0x000fe20000000000 */
[----:B------:R-:W-:-:S03]  /*34840*/  UMOV UR45, 0xffffffff ;  /* 0xffffffff002d7882 */ /* 0x000fc60000000000 */
[----:B--2---:R-:W-:-:S04]  /*34850*/  IMAD.WIDE.U32 R4, R3, UR4, R4 ;  /* 0x0000000403047c25 */ /* 0x004fc8000f8e0004 */
[----:B------:R-:W-:Y:S01]  /*34860*/  IMAD R3, R3, UR5, RZ ;  /* 0x0000000503037c24 */ /* 0x000fe2000f8e02ff */
[----:B------:R-:W-:Y:S01]  /*34870*/  MOV R7, R4 ;  /* 0x0000000400077202 */ /* 0x000fe20000000f00 */
[----:B------:R-:W-:Y:S02]  /*34880*/  ULDC.64 UR4, c[0x0][0x850] ;  /* 0x0002140000047ab9 */ /* 0x000fe40000000a00 */
[----:B------:R-:W-:Y:S01]  /*34890*/  IMAD.IADD R6, R5, 0x1, R3 ;  /* 0x0000000105067824 */ /* 0x000fe200078e0203 */
[----:B------:R-:W-:-:S04]  /*348a0*/  ISETP.GE.U32.AND P0, PT, R4, UR4, PT ;  /* 0x0000000404007c0c */ /* 0x000fc8000bf06070 */
[----:B------:R0:W-:Y:S01]  /*348b0*/  STL [R1+0x200], R6 ;  /* 0x0002000601007387 */ /* 0x0001e20000100800 */
[----:B------:R-:W-:-:S03]  /*348c0*/  ISETP.GE.U32.AND.EX P0, PT, R6, UR5, PT, P0 ;  /* 0x0000000506007c0c */ /* 0x000fc6000bf06100 */
[----:B------:R0:W-:Y:S10]  /*348d0*/  STL [R1+0x204], R7 ;  /* 0x0002040701007387 */ /* 0x0001f40000100800 */
[----:B0-----:R-:W-:Y:S05]  /*348e0*/  @P0 BRA `(.L_x_551) ;  /* 0x0000000400880947 */ /* 0x001fea0003800000 */
[----:B------:R-:W0:Y:S01]  /*348f0*/  S2UR UR6, SR_CTAID.X ;  /* 0x00000000000679c3 */ /* 0x000e220000002500 */
[----:B------:R-:W-:Y:S01]  /*34900*/  ULDC.64 UR12, c[0x0][0x828] ;  /* 0x00020a00000c7ab9 */ /* 0x000fe20000000a00 */
[----:B------:R-:W-:Y:S01]  /*34910*/  ULDC UR4, c[0x0][0x150] ;  /* 0x0000540000047ab9 */ /* 0x000fe20000000800 */
[----:B------:R-:W-:Y:S01]  /*34920*/  ISETP.NE.U32.AND P0, PT, RZ, UR12, PT ;  /* 0x0000000cff007c0c */ /* 0x000fe2000bf05070 */
[----:B------:R-:W-:Y:S01]  /*34930*/  ULDC UR15, c[0x0][0x830] ;  /* 0x00020c00000f7ab9 */ /* 0x000fe20000000800 */
[C---:B------:R-:W-:Y:S01]  /*34940*/  R2UR UR16, R7.reuse ;  /* 0x00000000071072ca */ /* 0x040fe200000e0000 */
[----:B------:R-:W-:Y:S01]  /*34950*/  ULDC UR19, c[0x0][0x154] ;  /* 0x0000550000137ab9 */ /* 0x000fe20000000800 */
[----:B------:R-:W-:Y:S01]  /*34960*/  ISETP.NE.AND.EX P0, PT, RZ, UR13, PT, P0 ;  /* 0x0000000dff007c0c */ /* 0x000fe2000bf05300 */
[----:B------:R-:W2:Y:S01]  /*34970*/  S2UR UR18, SR_CTAID.Y ;  /* 0x00000000001279c3 */ /* 0x000ea20000002600 */
[----:B------:R-:W-:Y:S02]  /*34980*/  R2UR UR17, R6 ;  /* 0x00000000061172ca */ /* 0x000fe400000e0000 */
[----:B------:R-:W-:-:S02]  /*34990*/  R2UR UR10, R7 ;  /* 0x00000000070a72ca */ /* 0x000fc400000e0000 */
[----:B------:R-:W-:Y:S02]  /*349a0*/  R2UR UR11, R6 ;  /* 0x00000000060b72ca */ /* 0x000fe400000e0000 */
[----:B0-----:R-:W-:-:S05]  /*349b0*/  I2FP.F32.U32 R0, UR6 ;  /* 0x0000000600007c45 */ /* 0x001fca0008201000 */
[----:B------:R-:W-:-:S04]  /*349c0*/  FMUL R0, R0, UR4 ;  /* 0x0000000400007c20 */ /* 0x000fc80008400000 */
[----:B------:R0:W0:Y:S01]  /*349d0*/  F2I.U32.TRUNC.NTZ R3, R0 ;  /* 0x0000000000037305 */ /* 0x000022000020f000 */
[----:B--2---:R-:W-:Y:S05]  /*349e0*/  @!P0 BRA `(.L_x_552) ;  /* 0x0000000000308947 */ /* 0x004fea0003800000 */
        /* <DEDUP_REMOVED lines=12> */
.L_x_552:
[----:B------:R-:W-:Y:S01]  /*34ab0*/  USHF.R.U64 UR45, UR10, UR15, UR11 ;  /* 0x0000000f0a2d7299 */ /* 0x000fe2000800120b */
[----:B0-----:R-:W-:Y:S01]  /*34ac0*/  I2FP.F32.U32 R0, UR18 ;  /* 0x0000001200007c45 */ /* 0x001fe20008201000 */
[----:B------:R-:W-:Y:S02]  /*34ad0*/  USHF.R.U32.HI UR4, URZ, UR15, UR11 ;  /* 0x0000000f3f047299 */ /* 0x000fe4000801160b */
        /* <DEDUP_REMOVED lines=8> */
[----:B------:R-:W-:Y:S01]  /*34b60*/  UIMAD.WIDE.U32 UR8, UR10, UR12, UR8 ;  /* 0x0000000c0a0872a5 */ /* 0x000fe2000f8e0008 */
[----:B------:R-:W-:Y:S01]  /*34b70*/  R2UR UR12, R3 ;  /* 0x00000000030c72ca */ /* 0x000fe200000e0000 */
[----:B------:R-:W-:Y:S01]  /*34b80*/  UIMAD UR10, UR10, UR13, UR4 ;  /* 0x0000000d0a0a72a4 */ /* 0x000fe2000f8e0204 */
[----:B------:R-:W-:Y:S01]  /*34b90*/  ULDC UR11, c[0x0][0x818] ;  /* 0x00020600000b7ab9 */ /* 0x000fe20000000800 */
[----:B------:R-:W-:Y:S02]  /*34ba0*/  ULDC UR21, c[0x0][0x858] ;  /* 0x0002160000157ab9 */ /* 0x000fe40000000800 */
[----:B------:R-:W-:Y:S01]  /*34bb0*/  UIADD3 UR9, UR9, UR10, URZ ;  /* 0x0000000a09097290 */ /* 0x000fe2000fffe03f */
[----:B------:R-:W-:Y:S01]  /*34bc0*/  UMOV UR15, 0xffffffff ;  /* 0xffffffff000f7882 */ /* 0x000fe20000000000 */
[----:B------:R-:W-:Y:S01]  /*34bd0*/  ULDC.64 UR4, c[0x0][0x840] ;  /* 0x0002100000047ab9 */ /* 0x000fe20000000a00 */
[----:B------:R-:W-:Y:S01]  /*34be0*/  USHF.L.U32 UR15, UR15, UR21, URZ ;  /* 0x000000150f0f7299 */ /* 0x000fe2000800063f */
[----:B------:R-:W-:Y:S01]  /*34bf0*/  ISETP.NE.U32.AND P0, PT, RZ, UR4, PT ;  /* 0x00000004ff007c0c */ /* 0x000fe2000bf05070 */
[----:B------:R-:W-:-:S02]  /*34c00*/  USHF.R.U64 UR16, UR8, UR11, UR9 ;  /* 0x0000000b08107299 */ /* 0x000fc40008001209 */
[----:B------:R-:W-:Y:S01]  /*34c10*/  USHF.R.U32.HI UR8, URZ, UR11, UR9 ;  /* 0x0000000b3f087299 */ /* 0x000fe20008011609 */
[----:B0-----:R-:W-:Y:S01]  /*34c20*/  R2UR UR14, R0 ;  /* 0x00000000000e72ca */ /* 0x001fe200000e0000 */
[----:B------:R-:W-:Y:S01]  /*34c30*/  ULDC UR17, c[0x0][0x808] ;  /* 0x0002020000117ab9 */ /* 0x000fe20000000800 */
[----:B------:R-:W-:Y:S01]  /*34c40*/  ULOP3.LUT UR44, URZ, UR15, URZ, 0x33, !UPT ;  /* 0x0000000f3f2c7292 */ /* 0x000fe2000f8e333f */
[----:B------:R-:W-:Y:S01]  /*34c50*/  ISETP.NE.AND.EX P0, PT, RZ, UR5, PT, P0 ;  /* 0x00000005ff007c0c */ /* 0x000fe2000bf05300 */
[----:B------:R-:W-:Y:S02]  /*34c60*/  USHF.R.U64 UR15, UR16, UR17, UR8 ;  /* 0x00000011100f7299 */ /* 0x000fe40008001208 */
[----:B------:R-:W-:Y:S02]  /*34c70*/  USHF.R.U32.HI UR8, URZ, UR17, UR8 ;  /* 0x000000113f087299 */ /* 0x000fe40008011608 */
[----:B------:R-:W-:Y:S02]  /*34c80*/  UIADD3 UR12, -UR12, URZ, URZ ;  /* 0x0000003f0c0c7290 */ /* 0x000fe4000fffe13f */
[----:B------:R-:W-:Y:S01]  /*34c90*/  USHF.R.U64 UR17, UR15, UR21, UR8 ;  /* 0x000000150f117299 */ /* 0x000fe20008001208 */
[----:B------:R-:W-:Y:S01]  /*34ca0*/  UMOV UR19, 0x1 ;  /* 0x0000000100137882 */ /* 0x000fe20000000000 */
[----:B------:R-:W-:Y:S01]  /*34cb0*/  ULDC UR13, c[0x0][0x144] ;  /* 0x00005100000d7ab9 */ /* 0x000fe20000000800 */
[----:B------:R-:W-:Y:S01]  /*34cc0*/  ULDC UR7, c[0x0][0x800] ;  /* 0x0002000000077ab9 */ /* 0x000fe20000000800 */
[----:B------:R-:W-:-:S02]  /*34cd0*/  USHF.L.U32 UR24, UR19, UR21, URZ ;  /* 0x0000001513187299 */ /* 0x000fc4000800063f */
[----:B------:R-:W-:Y:S02]  /*34ce0*/  USHF.R.U32.HI UR8, URZ, UR21, UR8 ;  /* 0x000000153f087299 */ /* 0x000fe40008011608 */
[----:B------:R-:W-:Y:S02]  /*34cf0*/  UIMAD UR21, UR13, UR12, UR6 ;  /* 0x0000000c0d1572a4 */ /* 0x000fe4000f8e0206 */
[----:B------:R-:W-:Y:S02]  /*34d00*/  UIADD3 UR20, UR7, -0x1, URZ ;  /* 0xffffffff07147890 */ /* 0x000fe4000fffe03f */
[----:B------:R-:W-:Y:S01]  /*34d10*/  UIADD3 UR19, -UR14, URZ, URZ ;  /* 0x0000003f0e137290 */ /* 0x000fe2000fffe13f */
        /* <DEDUP_REMOVED lines=17> */
.L_x_553:
[----:B------:R-:W-:Y:S01]  /*34e30*/  UISETP.NE.AND UP0, UPT, UR41, URZ, UPT ;  /* 0x0000003f2900728c */ /* 0x000fe2000bf05270 */
[----:B------:R-:W-:Y:S01]  /*34e40*/  IMAD.MOV.U32 R0, RZ, RZ, 0x1 ;  /* 0x00000001ff007424 */ /* 0x000fe200078e00ff */
[----:B------:R-:W-:Y:S02]  /*34e50*/  USHF.R.U64 UR4, UR6, UR22, UR8 ;  /* 0x0000001606047299 */ /* 0x000fe40008001208 */
[----:B------:R-:W-:Y:S02]  /*34e60*/  ULOP3.LUT UR44, UR15, UR44, URZ, 0xc0, !UPT ;  /* 0x0000002c0f2c7292 */ /* 0x000fe4000f8ec03f */
[----:B------:R-:W-:Y:S02]  /*34e70*/  UIADD3 UR5, -UR4, URZ, URZ ;  /* 0x0000003f04057290 */ /* 0x000fe4000fffe13f */
[----:B------:R-:W-:Y:S02]  /*34e80*/  UIMAD UR44, UR24, UR4, UR44 ;  /* 0x00000004182c72a4 */ /* 0x000fe4000f8e022c */
[----:B------:R-:W-:-:S02]  /*34e90*/  ULOP3.LUT UR16, UR16, UR20, URZ, 0xc0, !UPT ;  /* 0x0000001410107292 */ /* 0x000fc4000f8ec03f */
[----:B------:R-:W-:Y:S02]  /*34ea0*/  @UP0 UIMAD UR21, UR25, UR19, UR18 ;  /* 0x00000013191502a4 */ /* 0x000fe4000f8e0212 */
[----:B------:R-:W-:-:S03]  /*34eb0*/  UIMAD UR4, UR5, UR23, UR17 ;  /* 0x00000017050472a4 */ /* 0x000fc6000f8e0211 */
[----:B------:R-:W-:Y:S01]  /*34ec0*/  ULDC UR5, c[0x0][0x810] ;  /* 0x0002040000057ab9 */ /* 0x000fe20000000800 */
[----:B------:R-:W-:Y:S02]  /*34ed0*/  UIMAD UR4, UR4, UR7, UR16 ;  /* 0x00000007040472a4 */ /* 0x000fe4000f8e0210 */
[----:B------:R-:W-:-:S04]  /*34ee0*/  UIMAD UR44, UR44, UR5, UR21 ;  /* 0x000000052c2c72a4 */ /* 0x000fc8000f8e0215 */
[----:B------:R-:W-:Y:S02]  /*34ef0*/  USEL UR43, UR4, UR44, !UP0 ;  /* 0x0000002c042b7287 */ /* 0x000fe4000c000000 */
[----:B------:R-:W-:-:S12]  /*34f00*/  USEL UR44, UR44, UR4, !UP0 ;  /* 0x000000042c2c7287 */ /* 0x000fd8000c000000 */
.L_x_551:
[----:B------:R-:W-:-:S13]  /*34f10*/  LOP3.LUT P0, RZ, R0, 0xff, RZ, 0xc0, !PT ;  /* 0x000000ff00ff7812 */ /* 0x000fda000780c0ff */
[----:B------:R-:W-:Y:S05]  /*34f20*/  @P0 BRA `(.L_x_554) ;  /* 0xfffffcc000680947 */ /* 0x000fea000383ffff */
[----:B------:R-:W-:Y:S05]  /*34f30*/  EXIT ;  /* 0x000000000000794d */ /* 0x000fea0003800000 */
.L_x_3:
[----:B------:R-:W2:Y:S04]  /*34f40*/  LDL R4, [R1+0x204] ;  /* 0x0002040001047983 */ /* 0x000ea80000100800 */
[----:B------:R-:W3:Y:S01]  /*34f50*/  LDL R3, [R1+0x200] ;  /* 0x0002000001037983 */ /* 0x000ee20000100800 */
[----:B------:R-:W-:Y:S01]  /*34f60*/  IMAD.MOV.U32 R5, RZ, RZ, -0x1 ;  /* 0xffffffffff057424 */ /* 0x000fe200078e00ff */
[----:B------:R-:W-:Y:S01]  /*34f70*/  ULDC.64 UR8, c[0x0][0x850] ;  /* 0x0002140000087ab9 */ /* 0x000fe20000000a00 */
[----:B------:R-:W-:Y:S01]  /*34f80*/  IMAD.MOV.U32 R2, RZ, RZ, -0x1 ;  /* 0xffffffffff027424 */ /* 0x000fe200078e00ff */
[----:B------:R-:W-:Y:S02]  /*34f90*/  PRMT R0, RZ, 0x7610, R0 ;  /* 0x00007610ff007816 */ /* 0x000fe40000000000 */
[----:B------:R1:W-:Y:S01]  /*34fa0*/  STL [R1+0x4], R5 ;  /* 0x0000040501007387 */ /* 0x0003e20000100800 */
[----:B------:R-:W-:-:S03]  /*34fb0*/  MOV R16, 0xffffffff ;  /* 0xffffffff00107802 */ /* 0x000fc60000000f00 */
[----:B------:R1:W-:Y:S01]  /*34fc0*/  STL [R1], R2 ;  /* 0x0000000201007387 */ /* 0x0003e20000100800 */
[----:B--2---:R-:W-:-:S04]  /*34fd0*/  ISETP.GE.U32.AND P0, PT, R4, UR8, PT ;  /* 0x0000000804007c0c */ /* 0x004fc8000bf06070 */
[----:B---3--:R-:W-:-:S13]  /*34fe0*/  ISETP.GE.U32.AND.EX P0, PT, R3, UR9, PT, P0 ;  /* 0x0000000903007c0c */ /* 0x008fda000bf06100 */
[----:B-1----:R-:W-:Y:S05]  /*34ff0*/  @P0 BRA `(.L_x_555) ;  /* 0x0000000400940947 */ /* 0x002fea0003800000 */
[----:B------:R-:W-:Y:S01]  /*35000*/  I2FP.F32.U32 R0, UR4 ;  /* 0x0000000400007c45 */ /* 0x000fe20008201000 */
[----:B0-----:R-:W-:Y:S01]  /*35010*/  ULDC.64 UR16, c[0x0][0x828] ;  /* 0x00020a0000107ab9 */ /* 0x001fe20000000a00 */
        /* <DEDUP_REMOVED lines=24> */
.L_x_556:
        /* <DEDUP_REMOVED lines=24> */
[----:B------:R-:W-:Y:S01]  /*35320*/  UMOV UR19, 0x1 ;  /* 0x0000000100137882 */ /* 0x000fe20000000000 */
[----:B------:R-:W-:Y:S01]  /*35330*/  ULDC UR20, c[0x0][0x808] ;  /* 0x0002020000147ab9 */ /* 0x000fe20000000800 */
[----:B------:R-:W-:Y:S01]  /*35340*/  USHF.L.U32 UR26, UR19, UR23, URZ ;  /* 0x00000017131a7299 */ /* 0x000fe2000800063f */
[----:B------:R-:W-:Y:S01]  /*35350*/  ISETP.NE.AND.EX P0, PT, RZ, UR9, PT, P0 ;  /* 0x00000009ff007c0c */ /* 0x000fe2000bf05300 */
[----:B------:R-:W-:Y:S02]  /*35360*/  USHF.R.U64 UR19, UR18, UR20, UR11 ;  /* 0x0000001412137299 */ /* 0x000fe4000800120b */
[----:B------:R-:W-:Y:S02]  /*35370*/  USHF.R.U32.HI UR11, URZ, UR20, UR11 ;  /* 0x000000143f0b7299 */ /* 0x000fe4000801160b */
[----:B------:R-:W-:-:S02]  /*35380*/  UIADD3 UR15, -UR15, URZ, URZ ;  /* 0x0000003f0f0f7290 */ /* 0x000fc4000fffe13f */
[----:B------:R-:W-:Y:S01]  /*35390*/  USHF.R.U64 UR20, UR19, UR23, UR11 ;  /* 0x0000001713147299 */ /* 0x000fe2000800120b */
[----:B------:R-:W-:Y:S01]  /*353a0*/  ULDC UR16, c[0x0][0x144] ;  /* 0x0000510000107ab9 */ /* 0x000fe20000000800 */
[----:B------:R-:W-:Y:S01]  /*353b0*/  ULDC UR6, c[0x0][0x800] ;  /* 0x0002000000067ab9 */ /* 0x000fe20000000800 */
[----:B------:R-:W-:Y:S02]  /*353c0*/  USHF.R.U32.HI UR11, URZ, UR23, UR11 ;  /* 0x000000173f0b7299 */ /* 0x000fe4000801160b */
[----:B------:R-:W-:Y:S02]  /*353d0*/  UIMAD UR23, UR16, UR15, UR4 ;  /* 0x0000000f101772a4 */ /* 0x000fe4000f8e0204 */
[----:B------:R-:W-:Y:S02]  /*353e0*/  UIADD3 UR22, UR6, -0x1, URZ ;  /* 0xffffffff06167890 */ /* 0x000fe4000fffe03f */
[----:B------:R-:W-:Y:S02]  /*353f0*/  ULOP3.LUT UR27, URZ, UR13, URZ, 0x33, !UPT ;  /* 0x0000000d3f1b7292 */ /* 0x000fe4000f8e333f */
        /* <DEDUP_REMOVED lines=18> */
.L_x_557:
[----:B------:R-:W-:Y:S01]  /*35520*/  UISETP.NE.AND UP0, UPT, UR41, URZ, UPT ;  /* 0x0000003f2900728c */ /* 0x000fe2000bf05270 */
[----:B------:R-:W-:Y:S01]  /*35530*/  IMAD.MOV.U32 R0, RZ, RZ, 0x1 ;  /* 0x00000001ff007424 */ /* 0x000fe200078e00ff */
[----:B------:R-:W-:Y:S01]  /*35540*/  USHF.R.U64 UR8, UR4, UR24, UR11 ;  /* 0x0000001804087299 */ /* 0x000fe2000800120b */
[----:B------:R-:W-:Y:S01]  /*35550*/  IMAD.U32 R16, RZ, RZ, UR5 ;  /* 0x00000005ff107e24 */ /* 0x000fe2000f8e00ff */
[----:B------:R-:W-:Y:S02]  /*35560*/  ULOP3.LUT UR4, UR19, UR27, URZ, 0xc0, !UPT ;  /* 0x0000001b13047292 */ /* 0x000fe4000f8ec03f */
[----:B------:R-:W-:Y:S02]  /*35570*/  ULOP3.LUT UR18, UR18, UR22, URZ, 0xc0, !UPT ;  /* 0x0000001612127292 */ /* 0x000fe4000f8ec03f */
[----:B------:R-:W-:-:S03]  /*35580*/  UIMAD UR4, UR26, UR8, UR4 ;  /* 0x000000081a0472a4 */ /* 0x000fc6000f8e0204 */
[----:B------:R-:W-:Y:S02]  /*35590*/  @UP0 UIMAD UR23, UR28, UR21, UR7 ;  /* 0x000000151c1702a4 */ /* 0x000fe4000f8e0207 */
[----:B------:R-:W-:-:S03]  /*355a0*/  UIADD3 UR7, -UR8, URZ, URZ ;  /* 0x0000003f08077290 */ /* 0x000fc6000fffe13f */
[----:B------:R-:W-:Y:S01]  /*355b0*/  ULDC UR8, c[0x0][0x810] ;  /* 0x0002040000087ab9 */ /* 0x000fe20000000800 */
[----:B------:R-:W-:Y:S02]  /*355c0*/  UIMAD UR7, UR7, UR25, UR20 ;  /* 0x00000019070772a4 */ /* 0x000fe4000f8e0214 */
[----:B------:R-:W-:Y:S02]  /*355d0*/  UIMAD UR4, UR4, UR8, UR23 ;  /* 0x00000008040472a4 */ /* 0x000fe4000f8e0217 */
[----:B------:R-:W-:-:S04]  /*355e0*/  UIMAD UR7, UR7, UR6, UR18 ;  /* 0x00000006070772a4 */ /* 0x000fc8000f8e0212 */
[----:B------:R-:W-:Y:S02]  /*355f0*/  USEL UR6, UR7, UR4, !UP0 ;  /* 0x0000000407067287 */ /* 0x000fe4000c000000 */
[----:B------:R-:W-:-:S04]  /*35600*/  USEL UR4, UR4, UR7, !UP0 ;  /* 0x0000000704047287 */ /* 0x000fc8000c000000 */
[----:B------:R-:W-:Y:S02]  /*35610*/  IMAD.U32 R3, RZ, RZ, UR6 ;  /* 0x00000006ff037e24 */ /* 0x000fe4000f8e00ff */
[----:B------:R-:W-:-:S05]  /*35620*/  MOV R2, UR4 ;  /* 0x0000000400027c02 */ /* 0x000fca0008000f00 */
[----:B------:R1:W-:Y:S04]  /*35630*/  STL [R1+0x4], R2 ;  /* 0x0000040201007387 */ /* 0x0003e80000100800 */
[----:B------:R1:W-:Y:S02]  /*35640*/  STL [R1], R3 ;  /* 0x0000000301007387 */ /* 0x0003e40000100800 */
.L_x_555:
[----:B------:R-:W-:-:S08]  /*35650*/  NOP ;  /* 0x0000000000007918 */ /* 0x000fd00000000000 */
[----:B01----:R-:W0:-:S00]  /*35660*/  USETMAXREG.DEALLOC.CTAPOOL 0x18 ;  /* 0x00000018000079c8 */ /* 0x003e0000080e0500 */
[----:B------:R-:W-:-:S13]  /*35670*/  ISETP.NE.AND P0, PT, RZ, UR10, PT ;  /* 0x0000000aff007c0c */ /* 0x000fda000bf05270 */
[----:B------:R-:W-:Y:S05]  /*35680*/  @P0 EXIT ;  /* 0x000000000000094d */ /* 0x000fea0003800000 */
[----:B0-----:R-:W-:Y:S01]  /*35690*/  LOP3.LUT P0, RZ, R0, 0xff, RZ, 0xc0, !PT ;  /* 0x000000ff00ff7812 */ /* 0x001fe2000780c0ff */
[----:B------:R-:W-:Y:S01]  /*356a0*/  IMAD.MOV.U32 R0, RZ, RZ, 0x1 ;  /* 0x00000001ff007424 */ /* 0x000fe200078e00ff */
[----:B------:R0:W-:Y:S04]  /*356b0*/  STL [R1+0x8], RZ ;  /* 0x000008ff01007387 */ /* 0x0001e80000100800 */
[----:B------:R0:W-:Y:S07]  /*356c0*/  STL [R1+0xc], R0 ;  /* 0x00000c0001007387 */ /* 0x0001ee0000100800 */
[----:B------:R-:W-:Y:S05]  /*356d0*/  @!P0 BRA `(.L_x_558) ;  /* 0x0000001000788947 */ /* 0x000fea0003800000 */
[----:B0-----:R-:W0:Y:S01]  /*356e0*/  LDC R0, c[0x0][0x28c] ;  /* 0x0000a300ff007b82 */ /* 0x001e220000000800 */
[----:B------:R-:W1:Y:S01]  /*356f0*/  S2R R2, SR_TID.X ;  /* 0x0000000000027919 */ /* 0x000e620000002100 */
[----:B------:R-:W-:Y:S01]  /*35700*/  ULDC UR42, c[0x0][0x858] ;  /* 0x00021600002a7ab9 */ /* 0x000fe20000000800 */
[----:B------:R-:W-:Y:S01]  /*35710*/  UMOV UR5, 0xffffffff ;  /* 0xffffffff00057882 */ /* 0x000fe20000000000 */
[----:B------:R-:W-:Y:S01]  /*35720*/  ULDC UR4, c[0x0][0xc] ;  /* 0x0000030000047ab9 */ /* 0x000fe20000000800 */
[----:B------:R-:W-:Y:S01]  /*35730*/  STL [R1+0x8], RZ ;  /* 0x000008ff01007387 */ /* 0x000fe20000100800 */
[----:B------:R-:W-:Y:S01]  /*35740*/  USHF.L.U32 UR44, UR5, UR42, URZ ;  /* 0x0000002a052c7299 */ /* 0x000fe2000800063f */
[----:B------:R-:W-:Y:S01]  /*35750*/  BSSY B6, `(.L_x_558) ;  /* 0x0000116000067945 */ /* 0x000fe20003800000 */
[----:B------:R-:W-:Y:S01]  /*35760*/  UMOV UR6, 0x1 ;  /* 0x0000000100067882 */ /* 0x000fe20000000000 */
[----:B------:R-:W-:Y:S01]  /*35770*/  ULDC UR5, c[0x0][0x10] ;  /* 0x0000040000057ab9 */ /* 0x000fe20000000800 */
[----:B------:R-:W-:-:S02]  /*35780*/  USHF.L.U32 UR42, UR6, UR42, URZ ;  /* 0x0000002a062a7299 */ /* 0x000fc4000800063f */
[----:B------:R-:W-:Y:S01]  /*35790*/  UIMAD.WIDE.U32 UR4, UR4, UR5, URZ ;  /* 0x00000005040472a5 */ /* 0x000fe2000f8e003f */
[----:B------:R-:W-:Y:S01]  /*357a0*/  ULDC UR6, c[0x0][0x14] ;  /* 0x0000050000067ab9 */ /* 0x000fe20000000800 */
[----:B------:R-:W-:Y:S02]  /*357b0*/  ULDC UR43, c[0x0][0x800] ;  /* 0x00020000002b7ab9 */ /* 0x000fe40000000800 */
[----:B------:R-:W-:Y:S02]  /*357c0*/  UIMAD.WIDE.U32 UR38, UR4, UR6, URZ ;  /* 0x00000006042672a5 */ /* 0x000fe4000f8e003f */
[----:B------:R-:W-:Y:S02]  /*357d0*/  UIMAD UR45, UR5, UR6, URZ ;  /* 0x00000006052d72a4 */ /* 0x000fe4000f8e023f */
[----:B------:R-:W-:Y:S02]  /*357e0*/  ULOP3.LUT UR46, UR40, 0x2, URZ, 0xfc, !UPT ;  /* 0x00000002282e7892 */ /* 0x000fe4000f8efc3f */
[----:B------:R-:W-:Y:S01]  /*357f0*/  UIADD3 UR43, UR43, -0x1, URZ ;  /* 0xffffffff2b2b7890 */ /* 0x000fe2000fffe03f */
[----:B0-----:R-:W-:Y:S01]  /*35800*/  VIADD R0, R0, 0x7f ;  /* 0x0000007f00007836 */ /* 0x001fe20000000000 */
[----:B------:R-:W-:-:S02]  /*35810*/  ULOP3.LUT UR44, URZ, UR44, URZ, 0x33, !UPT ;  /* 0x0000002c3f2c7292 */ /* 0x000fc4000f8e333f */
[----:B------:R-:W-:Y:S02]  /*35820*/  UIADD3 UR45, UR39, UR45, URZ ;  /* 0x0000002d272d7290 */ /* 0x000fe4000fffe03f */
[----:B------:R-:W-:Y:S01]  /*35830*/  SHF.R.S32.HI R3, RZ, 0x1f, R0 ;  /* 0x0000001fff037819 */ /* 0x000fe20000011400 */
[----:B------:R-:W-:-:S03]  /*35840*/  ULDC.64 UR36, c[0x0][0x198] ;  /* 0x0000660000247ab9 */ /* 0x000fc60000000a00 */
[----:B------:R-:W-:Y:S01]  /*35850*/  LEA.HI R3, R3, R0, RZ, 0x7 ;  /* 0x0000000003037211 */ /* 0x000fe200078f38ff */
[----:B------:R-:W-:Y:S01]  /*35860*/  IMAD.MOV.U32 R0, RZ, RZ, 0x1 ;  /* 0x00000001ff007424 */ /* 0x000fe200078e00ff */
[C---:B-1----:R-:W-:Y:S02]  /*35870*/  LOP3.LUT P1, RZ, R2.reuse, 0x7f, RZ, 0xc0, !PT ;  /* 0x0000007f02ff7812 */ /* 0x042fe4000782c0ff */
[----:B------:R-:W-:Y:S02]  /*35880*/  LOP3.LUT P0, RZ, R2, 0x1f, RZ, 0xc0, !PT ;  /* 0x0000001f02ff7812 */ /* 0x000fe4000780c0ff */
[----:B------:R-:W-:Y:S01]  /*35890*/  MOV R2, 0x1 ;  /* 0x0000000100027802 */ /* 0x000fe20000000f00 */
[----:B------:R0:W-:Y:S01]  /*358a0*/  STL.S16 [R1+0x10], R0 ;  /* 0x0000100001007387 */ /* 0x0001e20000100600 */
[----:B------:R-:W-:Y:S02]  /*358b0*/  SHF.R.S32.HI R19, RZ, 0x7, R3 ;  /* 0x00000007ff137819 */ /* 0x000fe40000011403 */
[----:B------:R-:W-:Y:S01]  /*358c0*/  PLOP3.LUT P0, PT, P0, P1, PT, 0x8a, 0x0 ;  /* 0x000000000000781c */ /* 0x000fe20000703172 */
[----:B------:R1:W-:Y:S03]  /*358d0*/  STL [R1+0xc], R2 ;  /* 0x00000c0201007387 */ /* 0x0003e60000100800 */
[----:B------:R-:W-:Y:S01]  /*358e0*/  P2R R17, PR, RZ, 0x1 ;  /* 0x00000001ff117803 */ /* 0x000fe20000000000 */
[----:B0-----:R-:W-:-:S08]  /*358f0*/  VIADD R0, R19, 0x1 ;  /* 0x0000000113007836 */ /* 0x001fd00000000000 */
.L_x_575:
[----:B01----:R-:W0:Y:S01]  /*35900*/  S2R R3, SR_CgaCtaId ;  /* 0x0000000000037919 */ /* 0x003e220000008800 */
[----:B------:R-:W-:-:S04]  /*35910*/  MOV R18, 0x400 ;  /* 0x0000040000127802 */ /* 0x000fc80000000f00 */
[----:B0-----:R-:W-:-:S05]  /*35920*/  LEA R18, R3, R18, 0x18 ;  /* 0x0000001203127211 */ /* 0x001fca00078ec0ff */
[----:B------:R-:W-:-:S05]  /*35930*/  VIADD R0, R18, 0x800 ;  /* 0x0000080012007836 */ /* 0x000fca0000000000 */
[----:B------:R-:W-:-:S13]  /*35940*/  LOP3.LUT P0, RZ, R0, 0x3ff, RZ, 0xc0, !PT ;  /* 0x000003ff00ff7812 */ /* 0x000fda000780c0ff */
[----:B--2---:R-:W-:Y:S05]  /*35950*/  @!P0 BRA `(.L_x_559) ;  /* 0x0000000000408947 */ /* 0x004fea0003800000 */
[----:B-1----:R-:W-:Y:S01]  /*35960*/  MOV R2, 0x0 ;  /* 0x0000000000027802 */ /* 0x002fe20000000f00 */
[----:B------:R-:W-:Y:S01]  /*35970*/  ULDC.64 UR4, c[0x4][0x70] ;  /* 0x01001c0000047ab9 */ /* 0x000fe20000000a00 */
[----:B------:R-:W-:Y:S01]  /*35980*/  ULDC.64 UR6, c[0x4][0x78] ;  /* 0x01001e0000067ab9 */ /* 0x000fe20000000a00 */
[----:B------:R-:W-:Y:S01]  /*35990*/  ULDC.64 UR8, c[0x4][0x8] ;  /* 0x0100020000087ab9 */ /* 0x000fe20000000a00 */
[----:B------:R-:W-:Y:S01]  /*359a0*/  IMAD.U32 R4, RZ, RZ, UR4 ;  /* 0x00000004ff047e24 */ /* 0x000fe2000f8e00ff */
[----:B------:R-:W-:Y:S01]  /*359b0*/  MOV R5, UR5 ;  /* 0x0000000500057c02 */ /* 0x000fe20008000f00 */
[----:B------:R-:W0:Y:S01]  /*359c0*/  LDC.64 R2, c[0x4][R2] ;  /* 0x0100000002027b82 */ /* 0x000e220000000a00 */
[----:B------:R-:W-:Y:S01]  /*359d0*/  IMAD.U32 R6, RZ, RZ, UR6 ;  /* 0x00000006ff067e24 */ /* 0x000fe2000f8e00ff */
[----:B------:R-:W-:Y:S01]  /*359e0*/  MOV R11, UR9 ;  /* 0x00000009000b7c02 */ /* 0x000fe20008000f00 */
[----:B------:R-:W-:Y:S02]  /*359f0*/  IMAD.U32 R7, RZ, RZ, UR7 ;  /* 0x00000007ff077e24 */ /* 0x000fe4000f8e00ff */
[----:B------:R-:W-:-:S02]  /*35a00*/  IMAD.U32 R10, RZ, RZ, UR8 ;  /* 0x00000008ff0a7e24 */ /* 0x000fc4000f8e00ff */
[----:B------:R-:W-:Y:S02]  /*35a10*/  IMAD.MOV.U32 R8, RZ, RZ, 0x70 ;  /* 0x00000070ff087424 */ /* 0x000fe400078e00ff */
[----:B------:R-:W-:Y:S02]  /*35a20*/  IMAD.MOV.U32 R12, RZ, RZ, 0x1 ;  /* 0x00000001ff0c7424 */ /* 0x000fe400078e00ff */
[----:B------:R-:W-:-:S07]  /*35a30*/  IMAD.MOV.U32 R13, RZ, RZ, RZ ;  /* 0x000000ffff0d7224 */ /* 0x000fce00078e00ff */
[----:B------:R-:W-:-:S07]  /*35a40*/  LEPC R20, `(.L_x_559) ;  /* 0x000000001014794e */ /* 0x000fce0000000000 */
[----:B0-----:R-:W-:Y:S05]  /*35a50*/  CALL.ABS.NOINC R2 ;  /* 0x0000000002007343 */ /* 0x001fea0003c00000 */
.L_x_559:
[----:B------:R-:W-:-:S04]  /*35a60*/  IADD3 R0, R18, 0x10800, RZ ;  /* 0x0001080012007810 */ /* 0x000fc80007ffe0ff */
[----:B------:R-:W-:-:S13]  /*35a70*/  LOP3.LUT P0, RZ, R0, 0x3ff, RZ, 0xc0, !PT ;  /* 0x000003ff00ff7812 */ /* 0x000fda000780c0ff */
[----:B------:R-:W-:Y:S05]  /*35a80*/  @!P0 BRA `(.L_x_560) ;  /* 0x0000000000408947 */ /* 0x000fea0003800000 */
        /* <DEDUP_REMOVED lines=8> */
[----:B------:R-:W-:Y:S01]  /*35b10*/  MOV R12, 0x1 ;  /* 0x00000001000c7802 */ /* 0x000fe20000000f00 */
[----:B------:R-:W-:Y:S02]  /*35b20*/  IMAD.U32 R6, RZ, RZ, UR8 ;  /* 0x00000008ff067e24 */ /* 0x000fe4000f8e00ff */
[----:B------:R-:W-:-:S02]  /*35b30*/  IMAD.U32 R10, RZ, RZ, UR4 ;  /* 0x00000004ff0a7e24 */ /* 0x000fc4000f8e00ff */
[----:B------:R-:W-:Y:S02]  /*35b40*/  IMAD.U32 R11, RZ, RZ, UR5 ;  /* 0x00000005ff0b7e24 */ /* 0x000fe4000f8e00ff */
[----:B------:R-:W-:Y:S02]  /*35b50*/  IMAD.MOV.U32 R8, RZ, RZ, 0x70 ;  /* 0x00000070ff087424 */ /* 0x000fe400078e00ff */
[----:B------:R-:W-:-:S07]  /*35b60*/  IMAD.MOV.U32 R13, RZ, RZ, RZ ;  /* 0x000000ffff0d7224 */ /* 0x000fce00078e00ff */
[----:B------:R-:W-:-:S07]  /*35b70*/  LEPC R20, `(.L_x_560) ;  /* 0x000000001014794e */ /* 0x000fce0000000000 */
[----:B0-----:R-:W-:Y:S05]  /*35b80*/  CALL.ABS.NOINC R2 ;  /* 0x0000000002007343 */ /* 0x001fea0003c00000 */
.L_x_560:
[----:B------:R-:W0:Y:S02]  /*35b90*/  LDC R0, c[0x0][0x28c] ;  /* 0x0000a300ff007b82 */ /* 0x000e240000000800 */
[----:B0-----:R-:W-:-:S13]  /*35ba0*/  ISETP.GE.AND P0, PT, R0, 0x1, PT ;  /* 0x000000010000780c */ /* 0x001fda0003f06270 */
[----:B------:R-:W-:Y:S05]  /*35bb0*/  @!P0 BRA `(.L_x_561) ;  /* 0x0000000400308947 */ /* 0x000fea0003800000 */
[----:B------:R-:W2:Y:S04]  /*35bc0*/  LDL.LU R4, [R1] ;  /* 0x0000000001047983 */ /* 0x000ea80000300800 */
[----:B-1----:R-:W3:Y:S01]  /*35bd0*/  LDL.LU R2, [R1+0x4] ;  /* 0x0000040001027983 */ /* 0x002ee20000300800 */
[----:B------:R-:W-:Y:S02]  /*35be0*/  VIADD R3, R19, 0x1 ;  /* 0x0000000113037836 */ /* 0x000fe40000000000 */
[----:B------:R-:W-:Y:S01]  /*35bf0*/  IMAD.MOV.U32 R6, RZ, RZ, RZ ;  /* 0x000000ffff067224 */ /* 0x000fe200078e00ff */
[----:B------:R0:W5:Y:S01]  /*35c00*/  LDL R7, [R1+0x8] ;  /* 0x0000080001077983 */ /* 0x0001620000100800 */
[----:B--2---:R-:W-:-:S03]  /*35c10*/  IMAD.SHL.U32 R0, R4, 0x100, RZ ;  /* 0x0000010004007824 */ /* 0x004fc600078e00ff */
[----:B------:R0:W5:Y:S01]  /*35c20*/  LDL R4, [R1+0xc] ;  /* 0x00000c0001047983 */ /* 0x0001620000100800 */
[----:B------:R-:W-:Y:S01]  /*35c30*/  BSSY B0, `(.L_x_561) ;  /* 0x0000044000007945 */ /* 0x000fe20003800000 */
[----:B---3--:R-:W-:-:S07]  /*35c40*/  SHF.L.U32 R2, R2, 0x8, RZ ;  /* 0x0000000802027819 */ /* 0x008fce00000006ff */
.L_x_570:
[----:B------:R-:W1:Y:S01]  /*35c50*/  S2R R5, SR_TID.X ;  /* 0x0000000000057919 */ /* 0x000e620000002100 */
[----:B-----5:R-:W-:Y:S01]  /*35c60*/  SHF.L.U32 R8, R4, 0x1f, RZ ;  /* 0x0000001f04087819 */ /* 0x020fe200000006ff */
[----:B------:R-:W-:Y:S01]  /*35c70*/  BSSY B1, `(.L_x_562) ;  /* 0x0000006000017945 */ /* 0x000fe20003800000 */
[----:B-1----:R-:W-:Y:S01]  /*35c80*/  LOP3.LUT P1, RZ, R5, 0x7f, RZ, 0xc0, !PT ;  /* 0x0000007f05ff7812 */ /* 0x002fe2000782c0ff */
[----:B------:R-:W-:-:S04]  /*35c90*/  IMAD R5, R7, 0x8, R18 ;  /* 0x0000000807057824 */ /* 0x000fc800078e0212 */
[----:B------:R-:W1:Y:S08]  /*35ca0*/  SYNCS.PHASECHK.TRANS64.TRYWAIT P0, [R5+URZ+0x10], R8 ;  /* 0x00001008050075a7 */ /* 0x000e70000800017f */
[----:B------:R-:W2:Y:S01]  /*35cb0*/  @!P1 LDC R10, c[0x0][0x70c] ;  /* 0x0001c300ff0a9b82 */ /* 0x000ea20000000800 */
[----:B-1----:R-:W-:Y:S05]  /*35cc0*/  @!P0 BRA `(.L_x_563) ;  /* 0x0000000c00e08947 */ /* 0x002fea0003800000 */
.L_x_584:
[----:B------:R-:W-:Y:S05]  /*35cd0*/  BSYNC B1 ;  /* 0x0000000000017941 */ /* 0x000fea0003800000 */
.L_x_562:
[----:B------:R-:W3:Y:S01]  /*35ce0*/  S2R R9, SR_TID.X ;  /* 0x0000000000097919 */ /* 0x000ee20000002100 */
[----:B------:R-:W-:-:S04]  /*35cf0*/  UPRMT UR4, UR46, 0x9910, URZ ;  /* 0x000099102e047896 */ /* 0x000fc8000800003f */
[----:B------:R-:W-:Y:S01]  /*35d00*/  UISETP.NE.AND UP0, UPT, UR4, 0x2, UPT ;  /* 0x000000020400788c */ /* 0x000fe2000bf05270 */
[----:B---3--:R-:W-:-:S13]  /*35d10*/  LOP3.LUT P0, RZ, R9, 0x7f, RZ, 0xc0, !PT ;  /* 0x0000007f09ff7812 */ /* 0x008fda000780c0ff */
[----:B--2---:R2:W-:Y:S01]  /*35d20*/  @!P0 SYNCS.ARRIVE.TRANS64 RZ, [R5+URZ], R10 ;  /* 0x0000000a05ff89a7 */ /* 0x0045e2000800003f */
[----:B------:R-:W-:-:S13]  /*35d30*/  PLOP3.LUT P0, PT, PT, PT, UP0, 0x80, 0x0 ;  /* 0x000000000000781c */ /* 0x000fda0003f0f008 */
[----:B--2---:R-:W-:Y:S05]  /*35d40*/  @P0 BRA `(.L_x_564) ;  /* 0x0000000000040947 */ /* 0x004fea0003800000 */
[----:B------:R-:W-:Y:S01]  /*35d50*/  BPT.TRAP 0x1 ;  /* 0x000000040000795c */ /* 0x000fe20000300000 */
.L_x_564:
[----:B------:R-:W-:Y:S01]  /*35d60*/  ISETP.NE.AND P0, PT, R17, RZ, PT ;  /* 0x000000ff1100720c */ /* 0x000fe20003f05270 */
[----:B------:R-:W-:-:S12]  /*35d70*/  BSSY B1, `(.L_x_565) ;  /* 0x0000003000017945 */ /* 0x000fd80003800000 */
[----:B------:R-:W-:Y:S05]  /*35d80*/  @P0 BRA `(.L_x_566) ;  /* 0x0000000000040947 */ /* 0x000fea0003800000 */
[----:B------:R-:W-:Y:S01]  /*35d90*/  BPT.TRAP 0x1 ;  /* 0x000000040000795c */ /* 0x000fe20000300000 */
.L_x_566:
[----:B------:R-:W-:Y:S05]  /*35da0*/  BSYNC B1 ;  /* 0x0000000000017941 */ /* 0x000fea0003800000 */
.L_x_565:
[----:B------:R-:W-:-:S03]  /*35db0*/  UMOV UR4, 0xffffffff ;  /* 0xffffffff00047882 */ /* 0x000fc60000000000 */
[----:B------:R-:W-:Y:S05]  /*35dc0*/  BRA.DIV UR4, `(.L_x_567) ;  /* 0x0000000e04b47947 */ /* 0x000fea000b800000 */
[----:B------:R-:W-:-:S13]  /*35dd0*/  ELECT P6, URZ, PT ;  /* 0x00000000003f782f */ /* 0x000fda00038c0000 */
.L_x_587:
[----:B------:R-:W-:Y:S04]  /*35de0*/  BSSY B1, `(.L_x_568) ;  /* 0x000001f000017945 */ /* 0x000fe80003800000 */
[----:B------:R-:W-:Y:S05]  /*35df0*/  @!P6 BRA `(.L_x_569) ;  /* 0x000000000074e947 */ /* 0x000fea0003800000 */
[----:B------:R-:W-:Y:S01]  /*35e00*/  R2UR UR25, R5 ;  /* 0x00000000051972ca */ /* 0x000fe200000e0000 */
[----:B-1----:R-:W-:Y:S01]  /*35e10*/  IMAD R5, R7, 0x8000, R18 ;  /* 0x0000800007057824 */ /* 0x002fe200078e0212 */
[----:B------:R-:W-:Y:S01]  /*35e20*/  R2UR UR26, R6 ;  /* 0x00000000061a72ca */ /* 0x000fe200000e0000 */
[----:B------:R-:W-:Y:S01]  /*35e30*/  UIADD3 UR4, UP0, UR36, 0xf0, URZ ;  /* 0x000000f024047890 */ /* 0x000fe2000ff1e03f */
[----:B------:R-:W-:Y:S01]  /*35e40*/  R2UR UR28, R16 ;  /* 0x00000000101c72ca */ /* 0x000fe200000e0000 */
[----:B------:R-:W-:Y:S01]  /*35e50*/  UIADD3 UR14, UP1, UR36, 0x1f0, URZ ;  /* 0x000001f0240e7890 */ /* 0x000fe2000ff3e03f */
[----:B------:R-:W-:Y:S01]  /*35e60*/  R2UR UR24, R5 ;  /* 0x00000000051872ca */ /* 0x000fe200000e0000 */
[----:B------:R-:W-:Y:S01]  /*35e70*/  UIADD3.X UR5, URZ, UR37, URZ, UP0, !UPT ;  /* 0x000000253f057290 */ /* 0x000fe200087fe43f */
[----:B------:R-:W-:Y:S01]  /*35e80*/  LEA R5, R7, R18, 0x10 ;  /* 0x0000001207057211 */ /* 0x000fe200078e80ff */
[----:B------:R-:W-:Y:S01]  /*35e90*/  UIADD3.X UR15, URZ, UR37, URZ, UP1, !UPT ;  /* 0x000000253f0f7290 */ /* 0x000fe20008ffe43f */
[----:B------:R-:W-:Y:S01]  /*35ea0*/  R2UR UR27, R2 ;  /* 0x00000000021b72ca */ /* 0x000fe200000e0000 */
[----:B------:R-:W-:Y:S01]  /*35eb0*/  UMOV UR6, 0x0 ;  /* 0x0000000000067882 */ /* 0x000fe20000000000 */
[----:B------:R-:W-:Y:S01]  /*35ec0*/  R2UR UR8, R5 ;  /* 0x00000000050872ca */ /* 0x000fe200000e0000 */
[----:B------:R-:W-:Y:S01]  /*35ed0*/  UMOV UR7, 0x10000000 ;  /* 0x1000000000077882 */ /* 0x000fe20000000000 */
[----:B------:R-:W-:Y:S01]  /*35ee0*/  R2UR UR19, R0 ;  /* 0x00000000001372ca */ /* 0x000fe200000e0000 */
[----:B------:R-:W-:Y:S01]  /*35ef0*/  UIADD3 UR10, UR26, 0x40, URZ ;  /* 0x000000401a0a7890 */ /* 0x000fe2000fffe03f */
[----:B------:R-:W-:Y:S01]  /*35f00*/  UMOV UR17, UR25 ;  /* 0x0000001900117c82 */ /* 0x000fe20008000000 */
[----:B------:R-:W-:-:S02]  /*35f10*/  UMOV UR18, UR26 ;  /* 0x0000001a00127c82 */ /* 0x000fc40008000000 */
[----:B------:R-:W-:Y:S01]  /*35f20*/  UIADD3 UR24, UR24, 0x800, URZ ;  /* 0x0000080018187890 */ /* 0x000fe2000fffe03f */
[----:B------:R-:W-:Y:S01]  /*35f30*/  UMOV UR20, UR28 ;  /* 0x0000001c00147c82 */ /* 0x000fe20008000000 */
[----:B------:R-:W-:Y:S01]  /*35f40*/  UMOV UR9, UR25 ;  /* 0x0000001900097c82 */ /* 0x000fe20008000000 */
[----:B------:R-:W-:-:S03]  /*35f50*/  UMOV UR12, UR28 ;  /* 0x0000001c000c7c82 */ /* 0x000fc60008000000 */
[----:B------:R-:W-:Y:S02]  /*35f60*/  UIADD3 UR16, UR8, 0x10800, URZ ;  /* 0x0001080008107890 */ /* 0x000fe4000fffe03f */
[----:B------:R-:W-:Y:S01]  /*35f70*/  UIADD3 UR8, UR8, 0x18800, URZ ;  /* 0x0001880008087890 */ /* 0x000fe2000fffe03f */
[----:B------:R2:W-:Y:S01]  /*35f80*/  UTMALDG.3D [UR24], [UR4], desc[UR6] ;  /* 0x00000618040075b4 */ /* 0x0005e20008011000 */
[----:B------:R-:W-:-:S05]  /*35f90*/  UMOV UR11, UR19 ;  /* 0x00000013000b7c82 */ /* 0x000fca0008000000 */
[----:B------:R2:W-:Y:S02]  /*35fa0*/  UTMALDG.3D [UR16], [UR14], desc[UR6] ;  /* 0x000006100e0075b4 */ /* 0x0005e40008011000 */
[----:B------:R2:W-:Y:S02]  /*35fb0*/  UTMALDG.3D [UR8], [UR14], desc[UR6] ;  /* 0x000006080e0075b4 */ /* 0x0005e40008011000 */
[----:B--2---:R-:W-:Y:S01]  /*35fc0*/  NOP ;  /* 0x0000000000007918 */ /* 0x004fe20000000000 */
.L_x_569:
[----:B------:R-:W-:Y:S05]  /*35fd0*/  BSYNC B1 ;  /* 0x0000000000017941 */ /* 0x000fea0003800000 */
.L_x_568:
[----:B------:R-:W-:Y:S02]  /*35fe0*/  VIADD R3, R3, 0xffffffff ;  /* 0xffffffff03037836 */ /* 0x000fe40000000000 */
[----:B------:R-:W-:Y:S02]  /*35ff0*/  VIADD R7, R7, 0x1 ;  /* 0x0000000107077836 */ /* 0x000fe40000000000 */
[----:B------:R-:W-:Y:S01]  /*36000*/  VIADD R6, R6, 0x80 ;  /* 0x0000008006067836 */ /* 0x000fe20000000000 */
[----:B------:R-:W-:Y:S02]  /*36010*/  ISETP.GT.AND P1, PT, R3, 0x1, PT ;  /* 0x000000010300780c */ /* 0x000fe40003f24270 */
[----:B------:R-:W-:-:S04]  /*36020*/  ISETP.NE.AND P0, PT, R7, 0x2, PT ;  /* 0x000000020700780c */ /* 0x000fc80003f05270 */
[----:B-1----:R-:W-:Y:S02]  /*36030*/  SEL R5, RZ, 0x1, P0 ;  /* 0x00000001ff057807 */ /* 0x002fe40000000000 */
[----:B------:R-:W-:Y:S02]  /*36040*/  SEL R7, R7, RZ, P0 ;  /* 0x000000ff07077207 */ /* 0x000fe40000000000 */
[----:B------:R-:W-:-:S03]  /*36050*/  LOP3.LUT R4, R4, R5, RZ, 0x3c, !PT ;  /* 0x0000000504047212 */ /* 0x000fc600078e3cff */
[----:B------:R-:W-:Y:S05]  /*36060*/  @P1 BRA `(.L_x_570) ;  /* 0xfffffff800f81947 */ /* 0x000fea000383ffff */
[----:B------:R-:W-:Y:S05]  /*36070*/  BSYNC B0 ;  /* 0x0000000000007941 */ /* 0x000fea0003800000 */
.L_x_561:
[----:B------:R-:W2:Y:S01]  /*36080*/  LDL.LU R0, [R1+0x8] ;  /* 0x0000080001007983 */ /* 0x000ea20000300800 */
[----:B------:R-:W-:-:S03]  /*36090*/  ULDC.64 UR4, c[0x0][0x850] ;  /* 0x0002140000047ab9 */ /* 0x000fc60000000a00 */
[----:B-1----:R-:W3:Y:S04]  /*360a0*/  LDL.LU R2, [R1+0x10] ;  /* 0x0000100001027983 */ /* 0x002ee80000300800 */
[----:B------:R-:W4:Y:S04]  /*360b0*/  LDL.LU R4, [R1+0xc] ;  /* 0x00000c0001047983 */ /* 0x000f280000300800 */
[----:B------:R-:W5:Y:S04]  /*360c0*/  LDL.LU R9, [R1+0x200] ;  /* 0x0002000001097983 */ /* 0x000f680000300800 */
[----:B------:R-:W4:Y:S01]  /*360d0*/  LDL.LU R8, [R1+0x204] ;  /* 0x0002040001087983 */ /* 0x000f220000300800 */
[----:B------:R-:W-:Y:S01]  /*360e0*/  BSSY B0, `(.L_x_571) ;  /* 0x000007a000007945 */ /* 0x000fe20003800000 */
[----:B------:R-:W-:Y:S01]  /*360f0*/  IMAD.MOV.U32 R16, RZ, RZ, -0x1 ;  /* 0xffffffffff107424 */ /* 0x000fe200078e00ff */
[----:B--2---:R-:W-:-:S02]  /*36100*/  IADD3 R0, R19, R0, RZ ;  /* 0x0000000013007210 */ /* 0x004fc40007ffe0ff */
[----:B---3--:R-:W-:Y:S02]  /*36110*/  LOP3.LUT P2, RZ, R2, 0xff, RZ, 0xc0, !PT ;  /* 0x000000ff02ff7812 */ /* 0x008fe4000784c0ff */
[----:B------:R-:W-:Y:S02]  /*36120*/  SHF.R.U32.HI R2, RZ, 0x1, R0 ;  /* 0x00000001ff027819 */ /* 0x000fe40000011600 */
[----:B------:R-:W-:Y:S02]  /*36130*/  ISETP.GT.U32.AND P0, PT, R0, 0x1, PT ;  /* 0x000000010000780c */ /* 0x000fe40003f04070 */
[----:B------:R-:W-:Y:S02]  /*36140*/  LOP3.LUT R2, R2, 0x1, RZ, 0xc0, !PT ;  /* 0x0000000102027812 */ /* 0x000fe400078ec0ff */
[----:B------:R-:W-:Y:S02]  /*36150*/  ISETP.LT.U32.AND P0, PT, R19, 0x2, P0 ;  /* 0x000000021300780c */ /* 0x000fe40000701070 */
[----:B------:R-:W-:-:S02]  /*36160*/  ISETP.NE.U32.AND P1, PT, R2, 0x1, PT ;  /* 0x000000010200780c */ /* 0x000fc40003f25070 */
[----:B------:R-:W-:Y:S01]  /*36170*/  SEL R2, RZ, 0x1, !P0 ;  /* 0x00000001ff027807 */ /* 0x000fe20004000000 */
[----:B------:R1:W-:Y:S01]  /*36180*/  @P2 SYNCS.ARRIVE.TRANS64.A1T0 RZ, [R18+URZ+0x38], RZ ;  /* 0x000038ff12ff29a7 */ /* 0x0003e2000810003f */
[----:B------:R-:W-:Y:S02]  /*36190*/  ISETP.GT.U32.AND P1, PT, R19, 0x1, !P1 ;  /* 0x000000011300780c */ /* 0x000fe40004f24070 */
[----:B----4-:R-:W-:Y:S02]  /*361a0*/  IADD3 R8, P0, R8, UR38, RZ ;  /* 0x0000002608087c10 */ /* 0x010fe4000ff1e0ff */
[----:B------:R-:W-:Y:S02]  /*361b0*/  SEL R3, RZ, 0x1, !P1 ;  /* 0x00000001ff037807 */ /* 0x000fe40004800000 */
[----:B-----5:R-:W-:Y:S02]  /*361c0*/  IADD3.X R9, R9, UR45, RZ, P0, !PT ;  /* 0x0000002d09097c10 */ /* 0x020fe400087fe4ff */
[----:B------:R-:W-:Y:S01]  /*361d0*/  LOP3.LUT R4, R3, R4, R2, 0x96, !PT ;  /* 0x0000000403047212 */ /* 0x000fe200078e9602 */
[----:B------:R-:W-:Y:S01]  /*361e0*/  IMAD.MOV.U32 R3, RZ, RZ, -0x1 ;  /* 0xffffffffff037424 */ /* 0x000fe200078e00ff */
[----:B------:R-:W-:-:S02]  /*361f0*/  LOP3.LUT R5, R0, 0x1, RZ, 0xc0, !PT ;  /* 0x0000000100057812 */ /* 0x000fc400078ec0ff */
[----:B------:R-:W-:Y:S01]  /*36200*/  PRMT R2, RZ, 0x7610, R2 ;  /* 0x00007610ff027816 */ /* 0x000fe20000000002 */
[----:B------:R2:W-:Y:S01]  /*36210*/  STL [R1+0xc], R4 ;  /* 0x00000c0401007387 */ /* 0x0005e20000100800 */
[----:B------:R-:W-:Y:S02]  /*36220*/  ISETP.GE.U32.AND P0, PT, R8, UR4, PT ;  /* 0x0000000408007c0c */ /* 0x000fe4000bf06070 */
[----:B------:R-:W-:Y:S01]  /*36230*/  PRMT R0, RZ, 0x7610, R0 ;  /* 0x00007610ff007816 */ /* 0x000fe20000000000 */
[----:B------:R1:W-:Y:S01]  /*36240*/  STL [R1+0x204], R8 ;  /* 0x0002040801007387 */ /* 0x0003e20000100800 */
[----:B------:R-:W-:-:S03]  /*36250*/  ISETP.GE.U32.AND.EX P0, PT, R9, UR5, PT, P0 ;  /* 0x0000000509007c0c */ /* 0x000fc6000bf06100 */
[----:B------:R1:W-:Y:S01]  /*36260*/  STL [R1+0x200], R9 ;  /* 0x0002000901007387 */ /* 0x0003e20000100800 */
[----:B--2---:R-:W-:-:S03]  /*36270*/  IMAD.MOV.U32 R4, RZ, RZ, -0x1 ;  /* 0xffffffffff047424 */ /* 0x004fc600078e00ff */
[----:B------:R1:W-:Y:S04]  /*36280*/  STL [R1+0x8], R5 ;  /* 0x0000080501007387 */ /* 0x0003e80000100800 */
[----:B------:R1:W-:Y:S04]  /*36290*/  STL [R1+0x4], R4 ;  /* 0x0000040401007387 */ /* 0x0003e80000100800 */
[----:B------:R1:W-:Y:S04]  /*362a0*/  STL [R1], R3 ;  /* 0x0000000301007387 */ /* 0x0003e80000100800 */
[----:B------:R1:W-:Y:S01]  /*362b0*/  STL.S16 [R1+0x10], R2 ;  /* 0x0000100201007387 */ /* 0x0003e20000100600 */
[----:B------:R-:W-:Y:S05]  /*362c0*/  @P0 BRA `(.L_x_572) ;  /* 0x00000004006c0947 */ /* 0x000fea0003800000 */
[----:B------:R-:W2:Y:S01]  /*362d0*/  S2R R0, SR_CTAID.X ;  /* 0x0000000000007919 */ /* 0x000ea20000002500 */
[----:B------:R-:W-:Y:S01]  /*362e0*/  ULDC UR4, c[0x0][0x150] ;  /* 0x0000540000047ab9 */ /* 0x000fe20000000800 */
[----:B-1----:R-:W1:Y:S01]  /*362f0*/  LDC R5, c[0x0][0x144] ;  /* 0x00005100ff057b82 */ /* 0x002e620000000800 */
[----:B------:R-:W-:Y:S01]  /*36300*/  UISETP.NE.AND UP0, UPT, UR41, URZ, UPT ;  /* 0x0000003f2900728c */ /* 0x000fe2000bf05270 */
[----:B------:R-:W3:Y:S01]  /*36310*/  S2R R2, SR_CTAID.Y ;  /* 0x0000000000027919 */ /* 0x000ee20000002600 */
[----:B------:R-:W-:-:S04]  /*36320*/  ULDC UR7, c[0x0][0x830] ;  /* 0x00020c0000077ab9 */ /* 0x000fc80000000800 */
[----:B------:R-:W-:Y:S01]  /*36330*/  PLOP3.LUT P0, PT, PT, PT, UP0, 0x80, 0x0 ;  /* 0x000000000000781c */ /* 0x000fe20003f0f008 */
[----:B------:R-:W4:Y:S01]  /*36340*/  LDC R7, c[0x0][0x148] ;  /* 0x00005200ff077b82 */ /* 0x000f220000000800 */
[----:B--2---:R-:W-:Y:S02]  /*36350*/  I2FP.F32.U32 R3, R0 ;  /* 0x0000000000037245 */ /* 0x004fe40000201000 */
[----:B---3--:R-:W-:-:S03]  /*36360*/  I2FP.F32.U32 R4, R2 ;  /* 0x0000000200047245 */ /* 0x008fc60000201000 */
[----:B------:R-:W-:Y:S01]  /*36370*/  FMUL R3, R3, UR4 ;  /* 0x0000000403037c20 */ /* 0x000fe20008400000 */
[----:B------:R-:W-:Y:S02]  /*36380*/  ULDC UR4, c[0x0][0x154] ;  /* 0x0000550000047ab9 */ /* 0x000fe40000000800 */
[----:B------:R-:W-:Y:S01]  /*36390*/  FMUL R6, R4, UR4 ;  /* 0x0000000404067c20 */ /* 0x000fe20008400000 */
[----:B------:R-:W-:Y:S02]  /*363a0*/  ULDC.64 UR4, c[0x0][0x828] ;  /* 0x00020a0000047ab9 */ /* 0x000fe40000000a00 */
[----:B------:R-:W2:Y:S08]  /*363b0*/  F2I.U32.TRUNC.NTZ R3, R3 ;  /* 0x0000000300037305 */ /* 0x000eb0000020f000 */
[----:B------:R-:W3:Y:S01]  /*363c0*/  F2I.U32.TRUNC.NTZ R6, R6 ;  /* 0x0000000600067305 */ /* 0x000ee2000020f000 */
[----:B--2---:R-:W-:Y:S01]  /*363d0*/  IADD3 R4, -R3, RZ, RZ ;  /* 0x000000ff03047210 */ /* 0x004fe20007ffe1ff */
[----:B------:R-:W-:-:S04]  /*363e0*/  IMAD.MOV.U32 R3, RZ, RZ, R9 ;  /* 0x000000ffff037224 */ /* 0x000fc800078e0009 */
[----:B-1----:R-:W-:Y:S02]  /*363f0*/  IMAD R0, R5, R4, R0 ;  /* 0x0000000405007224 */ /* 0x002fe400078e0200 */
[----:B---3--:R-:W-:-:S04]  /*36400*/  IMAD.MOV R4, RZ, RZ, -R6 ;  /* 0x000000ffff047224 */ /* 0x008fc800078e0a06 */
[----:B----4-:R-:W-:Y:S01]  /*36410*/  @P0 IMAD R0, R7, R4, R2 ;  /* 0x0000000407000224 */ /* 0x010fe200078e0202 */
[----:B------:R-:W-:Y:S01]  /*36420*/  ISETP.NE.U32.AND P0, PT, RZ, UR4, PT ;  /* 0x00000004ff007c0c */ /* 0x000fe2000bf05070 */
[----:B------:R-:W-:-:S03]  /*36430*/  IMAD.MOV.U32 R2, RZ, RZ, R8 ;  /* 0x000000ffff027224 */ /* 0x000fc600078e0008 */
[----:B------:R-:W-:-:S13]  /*36440*/  ISETP.NE.AND.EX P0, PT, RZ, UR5, PT, P0 ;  /* 0x00000005ff007c0c */ /* 0x000fda000bf05300 */
[----:B------:R-:W-:Y:S05]  /*36450*/  @!P0 BRA `(.L_x_573) ;  /* 0x0000000000288947 */ /* 0x000fea0003800000 */
[----:B------:R-:W-:Y:S02]  /*36460*/  ULDC UR6, c[0x0][0x834] ;  /* 0x00020d0000067ab9 */ /* 0x000fe40000000800 */
[----:B------:R-:W-:-:S04]  /*36470*/  IADD3 R3, P0, R8, UR6, RZ ;  /* 0x0000000608037c10 */ /* 0x000fc8000ff1e0ff */
[----:B------:R-:W-:-:S05]  /*36480*/  IADD3.X R7, RZ, R9, RZ, P0, !PT ;  /* 0x00000009ff077210 */ /* 0x000fca00007fe4ff */
[----:B------:R-:W-:-:S04]  /*36490*/  IMAD.WIDE.U32 R4, R7, UR4, RZ ;  /* 0x0000000407047c25 */ /* 0x000fc8000f8e00ff */
[----:B------:R-:W-:-:S04]  /*364a0*/  IMAD.WIDE.U32 R4, P0, R3, UR5, R4 ;  /* 0x0000000503047c25 */ /* 0x000fc8000f800004 */
[----:B------:R-:W-:-:S04]  /*364b0*/  IMAD.WIDE.U32 R2, R3, UR4, RZ ;  /* 0x0000000403027c25 */ /* 0x000fc8000f8e00ff */
[----:B------:R-:W-:Y:S01]  /*364c0*/  IMAD.MOV.U32 R2, RZ, RZ, R5 ;  /* 0x000000ffff027224 */ /* 0x000fe200078e0005 */
[----:B------:R-:W-:Y:S01]  /*364d0*/  IADD3 RZ, P1, R3, R4, RZ ;  /* 0x0000000403ff7210 */ /* 0x000fe20007f3e0ff */
[----:B------:R-:W-:-:S04]  /*364e0*/  IMAD.X R3, RZ, RZ, RZ, P0 ;  /* 0x000000ffff037224 */ /* 0x000fc800000e06ff */
[----:B------:R-:W-:-:S08]  /*364f0*/  IMAD.WIDE.U32.X R2, R7, UR5, R2, P1 ;  /* 0x0000000507027c25 */ /* 0x000fd000088e0402 */
.L_x_573:
[--C-:B------:R-:W-:Y:S01]  /*36500*/  SHF.R.U64 R16, R2, UR7, R3.reuse ;  /* 0x0000000702107c19 */ /* 0x100fe20008001203 */
[----:B------:R-:W-:Y:S01]  /*36510*/  ULDC.64 UR4, c[0x0][0x820] ;  /* 0x0002080000047ab9 */ /* 0x000fe20000000a00 */
[----:B------:R-:W-:Y:S01]  /*36520*/  SHF.R.U32.HI R2, RZ, UR7, R3 ;  /* 0x00000007ff027c19 */ /* 0x000fe20008011603 */
[----:B------:R-:W-:Y:S01]  /*36530*/  IMAD.MOV.U32 R3, RZ, RZ, R9 ;  /* 0x000000ffff037224 */ /* 0x000fe200078e0009 */
[----:B------:R-:W-:Y:S01]  /*36540*/  IADD3 R7, P0, RZ, -R16, RZ ;  /* 0x80000010ff077210 */ /* 0x000fe20007f1e0ff */
[----:B------:R-:W-:-:S04]  /*36550*/  ULDC.64 UR6, c[0x0][0x840] ;  /* 0x0002100000067ab9 */ /* 0x000fc80000000a00 */
[----:B------:R-:W-:Y:S01]  /*36560*/  IMAD.X R2, RZ, RZ, ~R2, P0 ;  /* 0x000000ffff027224 */ /* 0x000fe200000e0e02 */
[----:B------:R-:W-:-:S03]  /*36570*/  ISETP.NE.U32.AND P0, PT, RZ, UR6, PT ;  /* 0x00000006ff007c0c */ /* 0x000fc6000bf05070 */
[----:B------:R-:W-:Y:S01]  /*36580*/  IMAD R2, R2, UR4, RZ ;  /* 0x0000000402027c24 */ /* 0x000fe2000f8e02ff */
[----:B------:R-:W-:-:S03]  /*36590*/  ISETP.NE.AND.EX P0, PT, RZ, UR7, PT, P0 ;  /* 0x00000007ff007c0c */ /* 0x000fc6000bf05300 */
[----:B------:R-:W-:Y:S01]  /*365a0*/  IMAD R5, R7, UR5, R2 ;  /* 0x0000000507057c24 */ /* 0x000fe2000f8e0202 */
[----:B------:R-:W-:-:S05]  /*365b0*/  MOV R2, R8 ;  /* 0x0000000800027202 */ /* 0x000fca0000000f00 */
[----:B------:R-:W-:Y:S01]  /*365c0*/  IMAD.WIDE.U32 R2, R7, UR4, R2 ;  /* 0x0000000407027c25 */ /* 0x000fe2000f8e0002 */
[----:B------:R-:W-:-:S03]  /*365d0*/  ULDC UR4, c[0x0][0x818] ;  /* 0x0002060000047ab9 */ /* 0x000fc60000000800 */
[----:B------:R-:W-:-:S05]  /*365e0*/  IMAD.IADD R3, R3, 0x1, R5 ;  /* 0x0000000103037824 */ /* 0x000fca00078e0205 */
[--C-:B------:R-:W-:Y:S02]  /*365f0*/  SHF.R.U64 R6, R2, UR4, R3.reuse ;  /* 0x0000000402067c19 */ /* 0x100fe40008001203 */
[----:B------:R-:W-:Y:S01]  /*36600*/  SHF.R.U32.HI R3, RZ, UR4, R3 ;  /* 0x00000004ff037c19 */ /* 0x000fe20008011603 */
[----:B------:R-:W-:-:S03]  /*36610*/  ULDC UR4, c[0x0][0x808] ;  /* 0x0002020000047ab9 */ /* 0x000fc60000000800 */
[--C-:B------:R-:W-:Y:S02]  /*36620*/  SHF.R.U64 R7, R6, UR4, R3.reuse ;  /* 0x0000000406077c19 */ /* 0x100fe40008001203 */
[----:B------:R-:W-:Y:S01]  /*36630*/  SHF.R.U32.HI R2, RZ, UR4, R3 ;  /* 0x00000004ff027c19 */ /* 0x000fe20008011603 */
[----:B------:R-:W-:-:S03]  /*36640*/  ULDC UR4, c[0x0][0x858] ;  /* 0x0002160000047ab9 */ /* 0x000fc60000000800 */
[--C-:B------:R-:W-:Y:S02]  /*36650*/  SHF.R.U64 R8, R7, UR4, R2.reuse ;  /* 0x0000000407087c19 */ /* 0x100fe40008001202 */
[----:B------:R-:W-:-:S03]  /*36660*/  SHF.R.U32.HI R9, RZ, UR4, R2 ;  /* 0x00000004ff097c19 */ /* 0x000fc60008011602 */
[----:B------:R-:W-:Y:S01]  /*36670*/  IMAD.MOV.U32 R2, RZ, RZ, R8 ;  /* 0x000000ffff027224 */ /* 0x000fe200078e0008 */
[----:B------:R-:W-:Y:S01]  /*36680*/  MOV R3, R9 ;  /* 0x0000000900037202 */ /* 0x000fe20000000f00 */
[----:B------:R-:W-:Y:S06]  /*36690*/  @!P0 BRA `(.L_x_574) ;  /* 0x0000000000288947 */ /* 0x000fec0003800000 */
[----:B------:R-:W-:Y:S02]  /*366a0*/  ULDC UR4, c[0x0][0x84c] ;  /* 0x0002130000047ab9 */ /* 0x000fe40000000800 */
[----:B------:R-:W-:-:S05]  /*366b0*/  IADD3 R3, P0, R8, UR4, RZ ;  /* 0x0000000408037c10 */ /* 0x000fca000ff1e0ff */
[----:B------:R-:W-:-:S04]  /*366c0*/  IMAD.X R9, RZ, RZ, R9, P0 ;  /* 0x000000ffff097224 */ /* 0x000fc800000e0609 */
[----:B------:R-:W-:-:S04]  /*366d0*/  IMAD.WIDE.U32 R4, R9, UR6, RZ ;  /* 0x0000000609047c25 */ /* 0x000fc8000f8e00ff */
[----:B------:R-:W-:-:S04]  /*366e0*/  IMAD.WIDE.U32 R4, P0, R3, UR7, R4 ;  /* 0x0000000703047c25 */ /* 0x000fc8000f800004 */
[----:B------:R-:W-:-:S04]  /*366f0*/  IMAD.WIDE.U32 R2, R3, UR6, RZ ;  /* 0x0000000603027c25 */ /* 0x000fc8000f8e00ff */
[----:B------:R-:W-:Y:S01]  /*36700*/  IMAD.MOV.U32 R2, RZ, RZ, R5 ;  /* 0x000000ffff027224 */ /* 0x000fe200078e0005 */
[----:B------:R-:W-:Y:S01]  /*36710*/  IADD3 RZ, P1, R3, R4, RZ ;  /* 0x0000000403ff7210 */ /* 0x000fe20007f3e0ff */
[----:B------:R-:W-:-:S04]  /*36720*/  IMAD.X R3, RZ, RZ, RZ, P0 ;  /* 0x000000ffff037224 */ /* 0x000fc800000e06ff */
[----:B------:R-:W-:-:S08]  /*36730*/  IMAD.WIDE.U32.X R2, R9, UR7, R2, P1 ;  /* 0x0000000709027c25 */ /* 0x000fd000088e0402 */
.L_x_574:
[----:B------:R-:W-:Y:S01]  /*36740*/  ULDC UR4, c[0x0][0x848] ;  /* 0x0002120000047ab9 */ /* 0x000fe20000000800 */
[----:B------:R-:W-:Y:S01]  /*36750*/  LOP3.LUT R7, R7, UR44, RZ, 0xc0, !PT ;  /* 0x0000002c07077c12 */ /* 0x000fe2000f8ec0ff */
[----:B------:R-:W-:Y:S01]  /*36760*/  UISETP.NE.AND UP0, UPT, UR41, URZ, UPT ;  /* 0x0000003f2900728c */ /* 0x000fe2000bf05270 */
[----:B------:R-:W-:Y:S01]  /*36770*/  SHF.R.U64 R2, R2, UR4, R3 ;  /* 0x0000000402027c19 */ /* 0x000fe20008001203 */
[----:B------:R-:W-:-:S03]  /*36780*/  ULDC UR4, c[0x0][0x838] ;  /* 0x00020e0000047ab9 */ /* 0x000fc60000000800 */
[C---:B------:R-:W-:Y:S01]  /*36790*/  IADD3 R3, -R2.reuse, RZ, RZ ;  /* 0x000000ff02037210 */ /* 0x040fe20007ffe1ff */
[----:B------:R-:W-:Y:S01]  /*367a0*/  IMAD R7, R2, UR42, R7 ;  /* 0x0000002a02077c24 */ /* 0x000fe2000f8e0207 */
[----:B------:R-:W-:Y:S02]  /*367b0*/  PLOP3.LUT P0, PT, PT, PT, UP0, 0x40, 0x0 ;  /* 0x000000000000781c */ /* 0x000fe40003f0e808 */
[----:B------:R-:W-:Y:S01]  /*367c0*/  PLOP3.LUT P1, PT, PT, PT, UP0, 0x40, 0x0 ;  /* 0x000000000000781c */ /* 0x000fe20003f2e808 */
[----:B------:R-:W-:Y:S01]  /*367d0*/  IMAD R8, R3, UR4, R8 ;  /* 0x0000000403087c24 */ /* 0x000fe2000f8e0208 */
[----:B------:R-:W-:Y:S01]  /*367e0*/  ULDC UR4, c[0x0][0x810] ;  /* 0x0002040000047ab9 */ /* 0x000fe20000000800 */
[----:B------:R-:W-:Y:S01]  /*367f0*/  LOP3.LUT R3, R6, UR43, RZ, 0xc0, !PT ;  /* 0x0000002b06037c12 */ /* 0x000fe2000f8ec0ff */
[----:B------:R-:W-:Y:S01]  /*36800*/  IMAD R0, R7, UR4, R0 ;  /* 0x0000000407007c24 */ /* 0x000fe2000f8e0200 */
[----:B------:R-:W-:-:S03]  /*36810*/  ULDC UR4, c[0x0][0x800] ;  /* 0x0002000000047ab9 */ /* 0x000fc60000000800 */
[----:B------:R-:W-:-:S05]  /*36820*/  IMAD R3, R8, UR4, R3 ;  /* 0x0000000408037c24 */ /* 0x000fca000f8e0203 */
[----:B------:R-:W-:Y:S02]  /*36830*/  SEL R4, R3, R0, P0 ;  /* 0x0000000003047207 */ /* 0x000fe40000000000 */
[----:B------:R-:W-:Y:S01]  /*36840*/  SEL R2, R0, R3, P1 ;  /* 0x0000000300027207 */ /* 0x000fe20000800000 */
[----:B------:R-:W-:Y:S02]  /*36850*/  IMAD.MOV.U32 R0, RZ, RZ, 0x1 ;  /* 0x00000001ff007424 */ /* 0x000fe400078e00ff */
[----:B------:R2:W-:Y:S04]  /*36860*/  STL [R1], R4 ;  /* 0x0000000401007387 */ /* 0x0005e80000100800 */
[----:B------:R2:W-:Y:S02]  /*36870*/  STL [R1+0x4], R2 ;  /* 0x0000040201007387 */ /* 0x0005e40000100800 */
.L_x_572:
[----:B------:R-:W-:Y:S05]  /*36880*/  BSYNC B0 ;  /* 0x0000000000007941 */ /* 0x000fea0003800000 */
.L_x_571:
[----:B------:R-:W-:-:S13]  /*36890*/  LOP3.LUT P0, RZ, R0, 0xff, RZ, 0xc0, !PT ;  /* 0x000000ff00ff7812 */ /* 0x000fda000780c0ff */
[----:B------:R-:W-:Y:S05]  /*368a0*/  @P0 BRA `(.L_x_575) ;  /* 0xfffffff000140947 */ /* 0x000fea000383ffff */
[----:B------:R-:W-:Y:S05]  /*368b0*/  BSYNC B6 ;  /* 0x0000000000067941 */ /* 0x000fea0003800000 */
.L_x_558:
[----:B------:R-:W-:-:S03]  /*368c0*/  UMOV UR4, 0xffffffff ;  /* 0xffffffff00047882 */ /* 0x000fc60000000000 */
[----:B------:R-:W-:Y:S05]  /*368d0*/  BRA.DIV UR4, `(.L_x_576) ;  /* 0x0000000604107947 */ /* 0x000fea000b800000 */
[----:B------:R-:W-:-:S13]  /*368e0*/  ELECT P6, URZ, PT ;  /* 0x00000000003f782f */ /* 0x000fda00038c0000 */
.L_x_590:
[----:B------:R-:W-:Y:S04]  /*368f0*/  BSSY B0, `(.L_x_577) ;  /* 0x000001e000007945 */ /* 0x000fe80003800000 */
[----:B------:R-:W-:Y:S05]  /*36900*/  @!P6 BRA `(.L_x_578) ;  /* 0x000000000070e947 */ /* 0x000fea0003800000 */
[----:B------:R-:W-:-:S04]  /*36910*/  ULOP3.LUT UR4, UR40, 0x2, URZ, 0xfc, !UPT ;  /* 0x0000000228047892 */ /* 0x000fc8000f8efc3f */
[----:B------:R-:W-:-:S06]  /*36920*/  UISETP.NE.AND UP0, UPT, UR4, 0x3, UPT ;  /* 0x000000030400788c */ /* 0x000fcc000bf05270 */
[----:B------:R-:W-:-:S13]  /*36930*/  PLOP3.LUT P0, PT, PT, PT, UP0, 0x80, 0x0 ;  /* 0x000000000000781c */ /* 0x000fda0003f0f008 */
[----:B------:R-:W-:Y:S05]  /*36940*/  @!P0 BRA `(.L_x_579) ;  /* 0x0000000000048947 */ /* 0x000fea0003800000 */
[----:B------:R-:W-:Y:S01]  /*36950*/  BPT.TRAP 0x1 ;  /* 0x000000040000795c */ /* 0x000fe20000300000 */
.L_x_579:
[----:B-12---:R-:W2:Y:S04]  /*36960*/  LDL R2, [R1+0xc] ;  /* 0x00000c0001027983 */ /* 0x006ea80000100800 */
[----:B------:R-:W3:Y:S01]  /*36970*/  LDL R4, [R1+0x8] ;  /* 0x0000080001047983 */ /* 0x000ee20000100800 */
[----:B0-----:R-:W-:Y:S01]  /*36980*/  MOV R0, 0x400 ;  /* 0x0000040000007802 */ /* 0x001fe20000000f00 */
[----:B------:R-:W0:Y:S03]  /*36990*/  S2R R3, SR_CgaCtaId ;  /* 0x0000000000037919 */ /* 0x000e260000008800 */
[----:B0-----:R-:W-:-:S05]  /*369a0*/  LEA R0, R3, R0, 0x18 ;  /* 0x0000000003007211 */ /* 0x001fca00078ec0ff */
[----:B------:R-:W-:Y:S01]  /*369b0*/  VIADD R0, R0, 0x10 ;  /* 0x0000001000007836 */ /* 0x000fe20000000000 */
[----:B--2---:R-:W-:-:S03]  /*369c0*/  SHF.L.U32 R2, R2, 0x1f, RZ ;  /* 0x0000001f02027819 */ /* 0x004fc600000006ff */
[----:B---3--:R-:W-:-:S04]  /*369d0*/  IMAD R3, R4, 0x8, R0 ;  /* 0x0000000804037824 */ /* 0x008fc800078e0200 */
[----:B------:R-:W0:Y:S02]  /*369e0*/  SYNCS.PHASECHK.TRANS64.TRYWAIT P0, [R3+URZ], R2 ;  /* 0x00000002030075a7 */ /* 0x000e24000800017f */
[----:B0-----:R-:W-:Y:S05]  /*369f0*/  @!P0 BRA `(.L_x_580) ;  /* 0x0000000000e88947 */ /* 0x001fea0003800000 */
.L_x_591:
[----:B------:R-:W0:Y:S04]  /*36a00*/  LDL.LU R4, [R1+0x8] ;  /* 0x0000080001047983 */ /* 0x000e280000300800 */
[----:B------:R-:W2:Y:S01]  /*36a10*/  LDL.LU R5, [R1+0xc] ;  /* 0x00000c0001057983 */ /* 0x000ea20000300800 */
[----:B0-----:R-:W-:-:S04]  /*36a20*/  IADD3 R2, R4, 0x1, RZ ;  /* 0x0000000104027810 */ /* 0x001fc80007ffe0ff */
[----:B------:R-:W-:-:S04]  /*36a30*/  ISETP.NE.AND P0, PT, R2, 0x2, PT ;  /* 0x000000020200780c */ /* 0x000fc80003f05270 */
[----:B------:R-:W-:Y:S02]  /*36a40*/  SEL R4, RZ, 0x1, P0 ;  /* 0x00000001ff047807 */ /* 0x000fe40000000000 */
[----:B------:R-:W-:Y:S02]  /*36a50*/  SEL R3, R2, RZ, P0 ;  /* 0x000000ff02037207 */ /* 0x000fe40000000000 */
[----:B--2---:R-:W-:-:S03]  /*36a60*/  LOP3.LUT R4, R5, R4, RZ, 0x3c, !PT ;  /* 0x0000000405047212 */ /* 0x004fc600078e3cff */
[----:B------:R-:W-:Y:S01]  /*36a70*/  IMAD R3, R3, 0x8, R0 ;  /* 0x0000000803037824 */ /* 0x000fe200078e0200 */
[----:B------:R-:W-:-:S07]  /*36a80*/  SHF.L.U32 R0, R4, 0x1f, RZ ;  /* 0x0000001f04007819 */ /* 0x000fce00000006ff */
.L_x_581:
[----:B0-----:R0:W1:Y:S02]  /*36a90*/  SYNCS.PHASECHK.TRANS64.TRYWAIT P0, [R3+URZ], R0 ;  /* 0x00000000030075a7 */ /* 0x001064000800017f */
[----:B-1----:R-:W-:Y:S05]  /*36aa0*/  @!P0 NANOSLEEP.SYNCS 0x989680 ;  /* 0x009896800000895d */ /* 0x002fea0003900000 */
[----:B------:R-:W1:Y:S02]  /*36ab0*/  @!P0 SYNCS.PHASECHK.TRANS64 P0, [R3+URZ], R0 ;  /* 0x00000000030085a7 */ /* 0x000e64000800007f */
[----:B-1----:R-:W-:Y:S05]  /*36ac0*/  @!P0 BRA `(.L_x_581) ;  /* 0xfffffffc00f08947 */ /* 0x002fea000383ffff */
.L_x_578:
[----:B------:R-:W-:Y:S05]  /*36ad0*/  BSYNC B0 ;  /* 0x0000000000007941 */ /* 0x000fea0003800000 */
.L_x_577:
[----:B------:R-:W-:Y:S05]  /*36ae0*/  EXIT ;  /* 0x000000000000794d */ /* 0x000fea0003800000 */
.L_x_14:
[----:B------:R-:W-:Y:S01]  /*36af0*/  IMAD.MOV.U32 R12, RZ, RZ, RZ ;  /* 0x000000ffff0c7224 */ /* 0x000fe200078e00ff */
[----:B------:R-:W-:Y:S01]  /*36b00*/  MOV R15, 0xffffffff ;  /* 0xffffffff000f7802 */ /* 0x000fe20000000f00 */
[----:B------:R-:W-:-:S07]  /*36b10*/  IMAD.MOV.U32 R11, RZ, RZ, 0x1f ;  /* 0x0000001fff0b7424 */ /* 0x000fce00078e00ff */
[----:B--2--5:R-:W-:Y:S05]  /*36b20*/  WARPSYNC.COLLECTIVE R15, `(.L_x_582) ;  /* 0x000000000f087348 */ /* 0x024fea0003c00000 */
[----:B------:R0:W1:Y:S02]  /*36b30*/  SHFL.IDX P6, R14, R13, R12, R11 ;  /* 0x0000000c0d0e7389 */ /* 0x00006400000c000b */
[----:B012--5:R-:W-:Y:S01]  /*36b40*/  ENDCOLLECTIVE ;  /* 0x000000000000791b */ /* 0x027fe20003800000 */
.L_x_582:
[----:B------:R-:W-:Y:S05]  /*36b50*/  BRA `(.L_x_583) ;  /* 0xfffffca400d47947 */ /* 0x000fea000383ffff */
.L_x_18:
[----:B-1----:R1:W2:Y:S02]  /*36b60*/  SYNCS.PHASECHK.TRANS64.TRYWAIT P1, [R3+URZ], R0 ;  /* 0x00000000030075a7 */ /* 0x0022a4000802017f */
[----:B--2---:R-:W-:Y:S05]  /*36b70*/  @!P1 NANOSLEEP.SYNCS 0x989680 ;  /* 0x009896800000995d */ /* 0x004fea0003900000 */
[----:B------:R-:W2:Y:S02]  /*36b80*/  @!P1 SYNCS.PHASECHK.TRANS64 P1, [R3+URZ], R0 ;  /* 0x00000000030095a7 */ /* 0x000ea4000802007f */
[----:B--2---:R-:W-:Y:S05]  /*36b90*/  @!P1 BRA `(.L_x_18) ;  /* 0xfffffffc00f09947 */ /* 0x004fea000383ffff */
[----:B------:R-:W-:Y:S05]  /*36ba0*/  BRA `(.L_x_17) ;  /* 0xfffffca800007947 */ /* 0x000fea000383ffff */
.L_x_23:
[----:B0-----:R0:W1:Y:S02]  /*36bb0*/  SYNCS.PHASECHK.TRANS64.TRYWAIT P1, [R12+URZ], R3 ;  /* 0x000000030c0075a7 */ /* 0x001064000802017f */
[----:B-1----:R-:W-:Y:S05]  /*36bc0*/  @!P1 NANOSLEEP.SYNCS 0x989680 ;  /* 0x009896800000995d */ /* 0x002fea0003900000 */
[----:B------:R-:W1:Y:S02]  /*36bd0*/  @!P1 SYNCS.PHASECHK.TRANS64 P1, [R12+URZ], R3 ;  /* 0x000000030c0095a7 */ /* 0x000e64000802007f */
[----:B-1----:R-:W-:Y:S05]  /*36be0*/  @!P1 BRA `(.L_x_23) ;  /* 0xfffffffc00f09947 */ /* 0x002fea000383ffff */
[----:B------:R-:W-:Y:S05]  /*36bf0*/  BRA `(.L_x_22) ;  /* 0xfffffd5800487947 */ /* 0x000fea000383ffff */
.L_x_31:
[----:B-1----:R1:W2:Y:S02]  /*36c00*/  SYNCS.PHASECHK.TRANS64.TRYWAIT P1, [R11+URZ], R12 ;  /* 0x0000000c0b0075a7 */ /* 0x0022a4000802017f */
[----:B--2---:R-:W-:Y:S05]  /*36c10*/  @!P1 NANOSLEEP.SYNCS 0x989680 ;  /* 0x009896800000995d */ /* 0x004fea0003900000 */
[----:B------:R-:W2:Y:S02]  /*36c20*/  @!P1 SYNCS.PHASECHK.TRANS64 P1, [R11+URZ], R12 ;  /* 0x0000000c0b0095a7 */ /* 0x000ea4000802007f */
[----:B--2---:R-:W-:Y:S05]  /*36c30*/  @!P1 BRA `(.L_x_31) ;  /* 0xfffffffc00f09947 */ /* 0x004fea000383ffff */
[----:B------:R-:W-:Y:S05]  /*36c40*/  BRA `(.L_x_30) ;  /* 0xfffffe0400787947 */ /* 0x000fea000383ffff */
.L_x_563:
[----:B-1----:R1:W3:Y:S02]  /*36c50*/  SYNCS.PHASECHK.TRANS64.TRYWAIT P0, [R5+URZ+0x10], R8 ;  /* 0x00001008050075a7 */ /* 0x0022e4000800017f */
[----:B---3--:R-:W-:Y:S05]  /*36c60*/  @!P0 NANOSLEEP.SYNCS 0x989680 ;  /* 0x009896800000895d */ /* 0x008fea0003900000 */
[----:B------:R-:W3:Y:S02]  /*36c70*/  @!P0 SYNCS.PHASECHK.TRANS64 P0, [R5+URZ+0x10], R8 ;  /* 0x00001008050085a7 */ /* 0x000ee4000800007f */
[----:B---3--:R-:W-:Y:S05]  /*36c80*/  @!P0 BRA `(.L_x_563) ;  /* 0xfffffffc00f08947 */ /* 0x008fea000383ffff */
[----:B------:R-:W-:Y:S05]  /*36c90*/  BRA `(.L_x_584) ;  /* 0xfffffff0000c7947 */ /* 0x000fea000383ffff */
.L_x_567:
[----:B------:R-:W-:Y:S01]  /*36ca0*/  BSSY B1, `(.L_x_585) ;  /* 0x0000006000017945 */ /* 0x000fe20003800000 */
[----:B------:R-:W-:-:S07]  /*36cb0*/  IMAD.MOV.U32 R15, RZ, RZ, -0x1 ;  /* 0xffffffffff0f7424 */ /* 0x000fce00078e00ff */
[----:B01----:R-:W-:Y:S05]  /*36cc0*/  WARPSYNC.COLLECTIVE R15, `(.L_x_586) ;  /* 0x000000000f0c7348 */ /* 0x003fea0003c00000 */
[----:B------:R-:W-:Y:S02]  /*36cd0*/  ELECT P6, UR62, PT ;  /* 0x00000000003e782f */ /* 0x000fe400038c0000 */
[----:B------:R-:W-:Y:S01]  /*36ce0*/  MOV R14, UR62 ;  /* 0x0000003e000e7c02 */ /* 0x000fe20008000f00 */
[----:B01----:R-:W-:Y:S10]  /*36cf0*/  ENDCOLLECTIVE ;  /* 0x000000000000791b */ /* 0x003ff40003800000 */
.L_x_586:
[----:B------:R-:W-:Y:S05]  /*36d00*/  BSYNC B1 ;  /* 0x0000000000017941 */ /* 0x000fea0003800000 */
.L_x_585:
[----:B------:R-:W-:Y:S05]  /*36d10*/  BRA `(.L_x_587) ;  /* 0xfffffff000307947 */ /* 0x000fea000383ffff */
.L_x_576:
[----:B------:R-:W-:Y:S01]  /*36d20*/  BSSY B0, `(.L_x_588) ;  /* 0x0000006000007945 */ /* 0x000fe20003800000 */
[----:B------:R-:W-:-:S07]  /*36d30*/  IMAD.MOV.U32 R15, RZ, RZ, -0x1 ;  /* 0xffffffffff0f7424 */ /* 0x000fce00078e00ff */
[----:B012---:R-:W-:Y:S05]  /*36d40*/  WARPSYNC.COLLECTIVE R15, `(.L_x_589) ;  /* 0x000000000f0c7348 */ /* 0x007fea0003c00000 */
[----:B------:R-:W-:Y:S02]  /*36d50*/  ELECT P6, UR62, PT ;  /* 0x00000000003e782f */ /* 0x000fe400038c0000 */
[----:B------:R-:W-:Y:S01]  /*36d60*/  MOV R14, UR62 ;  /* 0x0000003e000e7c02 */ /* 0x000fe20008000f00 */
[----:B012---:R-:W-:Y:S10]  /*36d70*/  ENDCOLLECTIVE ;  /* 0x000000000000791b */ /* 0x007ff40003800000 */
.L_x_589:
[----:B------:R-:W-:Y:S05]  /*36d80*/  BSYNC B0 ;  /* 0x0000000000007941 */ /* 0x000fea0003800000 */
.L_x_588:
[----:B------:R-:W-:Y:S05]  /*36d90*/  BRA `(.L_x_590) ;  /* 0xfffffff800d47947 */ /* 0x000fea000383ffff */
.L_x_580:
[----:B0-----:R0:W1:Y:S02]  /*36da0*/  SYNCS.PHASECHK.TRANS64.TRYWAIT P0, [R3+URZ], R2 ;  /* 0x00000002030075a7 */ /* 0x001064000800017f */
[----:B-1----:R-:W-:Y:S05]  /*36db0*/  @!P0 NANOSLEEP.SYNCS 0x989680 ;  /* 0x009896800000895d */ /* 0x002fea0003900000 */
[----:B------:R-:W1:Y:S02]  /*36dc0*/  @!P0 SYNCS.PHASECHK.TRANS64 P0, [R3+URZ], R2 ;  /* 0x00000002030085a7 */ /* 0x000e64000800007f */
[----:B-1----:R-:W-:Y:S05]  /*36dd0*/  @!P0 BRA `(.L_x_580) ;  /* 0xfffffffc00f08947 */ /* 0x002fea000383ffff */
[----:B------:R-:W-:Y:S05]  /*36de0*/  BRA `(.L_x_591) ;  /* 0xfffffffc00047947 */ /* 0x000fea000383ffff */
.L_x_592:
[----:B------:R-:W-:-:S00]  /*36df0*/  BRA `(.L_x_592) ;  /* 0xfffffffc00fc7947 */ /* 0x000fc0000383ffff */
[----:B------:R-:W-:-:S00]  /*36e00*/  NOP ;  /* 0x0000000000007918 */ /* 0x000fc00000000000 */
[----:B------:R-:W-:-:S00]  /*36e10*/  NOP ;  /* 0x0000000000007918 */ /* 0x000fc00000000000 */
[----:B------:R-:W-:-:S00]  /*36e20*/  NOP ;  /* 0x0000000000007918 */ /* 0x000fc00000000000 */
[----:B------:R-:W-:-:S00]  /*36e30*/  NOP ;  /* 0x0000000000007918 */ /* 0x000fc00000000000 */
[----:B------:R-:W-:-:S00]  /*36e40*/  NOP ;  /* 0x0000000000007918 */ /* 0x000fc00000000000 */
[----:B------:R-:W-:-:S00]  /*36e50*/  NOP ;  /* 0x0000000000007918 */ /* 0x000fc00000000000 */
[----:B------:R-:W-:-:S00]  /*36e60*/  NOP ;  /* 0x0000000000007918 */ /* 0x000fc00000000000 */
[----:B------:R-:W-:-:S00]  /*36e70*/  NOP ;  /* 0x0000000000007918 */ /* 0x000fc00000000000 */
.L_x_593:


//--------------------- .nv.global.init           --------------------------
	.section	.nv.global.init,"aw",@progbits
.nv.global.init:
	.type		$str$24,@object
	.size		$str$24,($str$25 - $str$24)
$str$24:
        /*0000*/ 	.byte	0x28, 0x61, 0x64, 0x64, 0x72, 0x65, 0x73, 0x73, 0x20, 0x26, 0x20, 0x6d, 0x61, 0x73, 0x6b, 0x29
        /*0010*/ 	.byte	0x20, 0x3d, 0x3d, 0x20, 0x30, 0x00
	.type		$str$25,@object
	.size		$str$25,(__unnamed_2 - $str$25)
$str$25:
        /*0016*/ 	.byte	0x2f, 0x74, 0x6d, 0x70, 0x2f, 0x63, 0x75, 0x74, 0x6c, 0x61, 0x73, 0x73, 0x5f, 0x73, 0x77, 0x65
        /*0026*/ 	.byte	0x65, 0x70, 0x5f, 0x73, 0x72, 0x63, 0x2f, 0x69, 0x6e, 0x63, 0x6c, 0x75, 0x64, 0x65, 0x2f, 0x63
        /*0036*/ 	.byte	0x75, 0x74, 0x65, 0x2f, 0x70, 0x6f, 0x69, 0x6e, 0x74, 0x65, 0x72, 0x5f, 0x66, 0x6c, 0x61, 0x67
        /*0046*/ 	.byte	0x67, 0x65, 0x64, 0x2e, 0x68, 0x70, 0x70, 0x00
	.type		__unnamed_2,@object
	.size		__unnamed_2,(__unnamed_1 - __unnamed_2)
__unnamed_2:
        /* <DEDUP_REMOVED lines=29> */
        /*021e*/ 	.byte	0x26, 0x5d, 0x00
	.type		__unnamed_1,@object
	.size		__unnamed_1,(.L_0 - __unnamed_1)
__unnamed_1:
        /* <DEDUP_REMOVED lines=29> */
        /*03f1*/ 	.byte	0x20, 0x26, 0x5d, 0x00
.L_0:


//--------------------- .nv.shared._ZN7cutlass13device_kernelINS_4gemm6kernel13GemmUniversalIN4cute5tupleIJiiiiEEENS1_10collective13CollectiveMmaINS1_49MainloopSm90TmaGmmaRmemAWarpSpecializedMixedInputILi2ENS5_IJNS4_1CILi1EEESB_SB_EEENS1_35KernelTmaWarpSpecializedCooperativeEEENS5_IJNSA_ILi256EEESF_NSA_ILi128EEEEEENS5_IJNS_12float_e4m3_tEEEENS5_IJlSB_lEEENS_10bfloat16_tESK_NS4_8TiledMMAINS4_8MMA_AtomIJNS4_4SM904GMMA28MMA_64x256x16_F32BF16BF16_RSILNSP_5MajorE0ELSR_0ELNSP_7ScaleInE1ELSS_1EEEEEENS4_6LayoutINS5_IJNSA_ILi2EEESB_SB_EEENS5_IJSB_NSA_ILi0EEESY_EEEEENS5_IJNS4_10UnderscoreES11_S11_EEEEENS4_13SM90_TMA_LOADENS4_14ComposedLayoutINS4_7SwizzleILi3ELi4ELi3EEENS4_18smem_ptr_flag_bitsILi8EEENSV_INS5_IJNSA_ILi8EEESG_EEENS5_IJSG_SB_EEEEEEENS4_9Copy_AtomIJNS4_39AutoVectorizingCopyWithAssumedAlignmentILi128EEESI_EEENS4_8identityES14_NS15_IS17_NS18_ILi16EEENSV_INS5_IJS1A_NSA_ILi64EEEEEENS5_IJS1L_SB_EEEEEEEvS1J_EENS_8epilogue10collective6detail29Sm90TmaWarpSpecializedAdapterINS1S_15DefaultEpilogueISI_SK_SK_NS1R_6thread17LinearCombinationISI_Li1EffLNS1W_9ScaleType4KindE0ELNS_15FloatRoundStyleE2ESI_EENS1_15EpilogueDefaultEEEEEvvEEEEvNT_6ParamsE --------------------------
	.section	.nv.shared._ZN7cutlass13device_kernelINS_4gemm6kernel13GemmUniversalIN4cute5tupleIJiiiiEEENS1_10collective13CollectiveMmaINS1_49MainloopSm90TmaGmmaRmemAWarpSpecializedMixedInputILi2ENS5_IJNS4_1CILi1EEESB_SB_EEENS1_35KernelTmaWarpSpecializedCooperativeEEENS5_IJNSA_ILi256EEESF_NSA_ILi128EEEEEENS5_IJNS_12float_e4m3_tEEEENS5_IJlSB_lEEENS_10bfloat16_tESK_NS4_8TiledMMAINS4_8MMA_AtomIJNS4_4SM904GMMA28MMA_64x256x16_F32BF16BF16_RSILNSP_5MajorE0ELSR_0ELNSP_7ScaleInE1ELSS_1EEEEEENS4_6LayoutINS5_IJNSA_ILi2EEESB_SB_EEENS5_IJSB_NSA_ILi0EEESY_EEEEENS5_IJNS4_10UnderscoreES11_S11_EEEEENS4_13SM90_TMA_LOADENS4_14ComposedLayoutINS4_7SwizzleILi3ELi4ELi3EEENS4_18smem_ptr_flag_bitsILi8EEENSV_INS5_IJNSA_ILi8EEESG_EEENS5_IJSG_SB_EEEEEEENS4_9Copy_AtomIJNS4_39AutoVectorizingCopyWithAssumedAlignmentILi128EEESI_EEENS4_8identityES14_NS15_IS17_NS18_ILi16EEENSV_INS5_IJS1A_NSA_ILi64EEEEEENS5_IJS1L_SB_EEEEEEEvS1J_EENS_8epilogue10collective6detail29Sm90TmaWarpSpecializedAdapterINS1S_15DefaultEpilogueISI_SK_SK_NS1R_6thread17LinearCombinationISI_Li1EffLNS1W_9ScaleType4KindE0ELNS_15FloatRoundStyleE2ESI_EENS1_15EpilogueDefaultEEEEEvvEEEEvNT_6ParamsE,"aw",@nobits
	.sectionflags	@""
	.align	16
	.zero		1024


//--------------------- .nv.shared.reserved.0     --------------------------
	.section	.nv.shared.reserved.0,"aw",@nobits
	.weak		__nv_reservedSMEM_offset_0_alias
	.size		__nv_reservedSMEM_offset_0_alias, 0, 0
	.other		__nv_reservedSMEM_offset_0_alias,@"STO_CUDA_RESERVED_SHARED STV_DEFAULT"
__nv_reservedSMEM_offset_0_alias:
	.zero		0


//--------------------- .nv.global                --------------------------
	.section	.nv.global,"aw",@nobits
.nv.global:
	.type		_ZN40_INTERNAL_de0badbe_4_k_cu_2d80070e_318164cute1_E,@object
	.size		_ZN40_INTERNAL_de0badbe_4_k_cu_2d80070e_318164cute1_E,(_ZN40_INTERNAL_de0badbe_4_k_cu_2d80070e_318164cuda3std3__45__cpo6cbeginE - _ZN40_INTERNAL_de0badbe_4_k_cu_2d80070e_318164cute1_E)
_ZN40_INTERNAL_de0badbe_4_k_cu_2d80070e_318164cute1_E:
	.zero		1
	.type		_ZN40_INTERNAL_de0badbe_4_k_cu_2d80070e_318164cuda3std3__45__cpo6cbeginE,@object
	.size		_ZN40_INTERNAL_de0badbe_4_k_cu_2d80070e_318164cuda3std3__45__cpo6cbeginE,(_ZN40_INTERNAL_de0badbe_4_k_cu_2d80070e_318164cuda3std3__48in_placeE - _ZN40_INTERNAL_de0badbe_4_k_cu_2d80070e_318164cuda3std3__45__cpo6cbeginE)
_ZN40_INTERNAL_de0badbe_4_k_cu_2d80070e_318164cuda3std3__45__cpo6cbeginE:
	.zero		1
	.type		_ZN40_INTERNAL_de0badbe_4_k_cu_2d80070e_318164cuda3std3__48in_placeE,@object
	.size		_ZN40_INTERNAL_de0badbe_4_k_cu_2d80070e_318164cuda3std3__48in_placeE,(_ZN40_INTERNAL_de0badbe_4_k_cu_2d80070e_318164cuda3std6ranges3__45__cpo9iter_moveE - _ZN40_INTERNAL_de0badbe_4_k_cu_2d80070e_318164cuda3std3__48in_placeE)
_ZN40_INTERNAL_de0badbe_4_k_cu_2d80070e_318164cuda3std3__48in_placeE:
	.zero		1
	.type		_ZN40_INTERNAL_de0badbe_4_k_cu_2d80070e_318164cuda3std6ranges3__45__cpo9iter_moveE,@object
	.size		_ZN40_INTERNAL_de0badbe_4_k_cu_2d80070e_318164cuda3std6ranges3__45__cpo9iter_moveE,(_ZN40_INTERNAL_de0badbe_4_k_cu_2d80070e_318164cuda3std3__45__cpo5beginE - _ZN40_INTERNAL_de0badbe_4_k_cu_2d80070e_318164cuda3std6ranges3__45__cpo9iter_moveE)
_ZN40_INTERNAL_de0badbe_4_k_cu_2d80070e_318164cuda3std6ranges3__45__cpo9iter_moveE:
	.zero		1
	.type		_ZN40_INTERNAL_de0badbe_4_k_cu_2d80070e_318164cuda3std3__45__cpo5beginE,@object
	.size		_ZN40_INTERNAL_de0badbe_4_k_cu_2d80070e_318164cuda3std3__45__cpo5beginE,(_ZN40_INTERNAL_de0badbe_4_k_cu_2d80070e_318164cuda3std3__442_GLOBAL__N__de0badbe_4_k_cu_2d80070e_318166ignoreE - _ZN40_INTERNAL_de0badbe_4_k_cu_2d80070e_318164cuda3std3__45__cpo5beginE)
_ZN40_INTERNAL_de0badbe_4_k_cu_2d80070e_318164cuda3std3__45__cpo5beginE:
	.zero		1
	.type		_ZN40_INTERNAL_de0badbe_4_k_cu_2d80070e_318164cuda3std3__442_GLOBAL__N__de0badbe_4_k_cu_2d80070e_318166ignoreE,@object
	.size		_ZN40_INTERNAL_de0badbe_4_k_cu_2d80070e_318164cuda3std3__442_GLOBAL__N__de0badbe_4_k_cu_2d80070e_318166ignoreE,(_ZN40_INTERNAL_de0badbe_4_k_cu_2d80070e_318164cute7productE - _ZN40_INTERNAL_de0badbe_4_k_cu_2d80070e_318164cuda3std3__442_GLOBAL__N__de0badbe_4_k_cu_2d80070e_318166ignoreE)
_ZN40_INTERNAL_de0badbe_4_k_cu_2d80070e_318164cuda3std3__442_GLOBAL__N__de0badbe_4_k_cu_2d80070e_318166ignoreE:
	.zero		1
	.type		_ZN40_INTERNAL_de0badbe_4_k_cu_2d80070e_318164cute7productE,@object
	.size		_ZN40_INTERNAL_de0badbe_4_k_cu_2d80070e_318164cute7productE,(_ZN40_INTERNAL_de0badbe_4_k_cu_2d80070e_318164cuda3std3__45__cpo3endE - _ZN40_INTERNAL_de0badbe_4_k_cu_2d80070e_318164cute7productE)
_ZN40_INTERNAL_de0badbe_4_k_cu_2d80070e_318164cute7productE:
	.zero		1
	.type		_ZN40_INTERNAL_de0badbe_4_k_cu_2d80070e_318164cuda3std3__45__cpo3endE,@object
	.size		_ZN40_INTERNAL_de0badbe_4_k_cu_2d80070e_318164cuda3std3__45__cpo3endE,(_ZN40_INTERNAL_de0badbe_4_k_cu_2d80070e_318164cuda3std3__419piecewise_constructE - _ZN40_INTERNAL_de0badbe_4_k_cu_2d80070e_318164cuda3std3__45__cpo3endE)
_ZN40_INTERNAL_de0badbe_4_k_cu_2d80070e_318164cuda3std3__45__cpo3endE:
	.zero		1
	.type		_ZN40_INTERNAL_de0badbe_4_k_cu_2d80070e_318164cuda3std3__419piecewise_constructE,@object
	.size		_ZN40_INTERNAL_de0badbe_4_k_cu_2d80070e_318164cuda3std3__419piecewise_constructE,(_ZN40_INTERNAL_de0badbe_4_k_cu_2d80070e_318164cuda3std3__45__cpo4cendE - _ZN40_INTERNAL_de0badbe_4_k_cu_2d80070e_318164cuda3std3__419piecewise_constructE)
_ZN40_INTERNAL_de0badbe_4_k_cu_2d80070e_318164cuda3std3__419piecewise_constructE:
	.zero		1
	.type		_ZN40_INTERNAL_de0badbe_4_k_cu_2d80070e_318164cuda3std3__45__cpo4cendE,@object
	.size		_ZN40_INTERNAL_de0badbe_4_k_cu_2d80070e_318164cuda3std3__45__cpo4cendE,(_ZN40_INTERNAL_de0badbe_4_k_cu_2d80070e_318164cuda3std6ranges3__45__cpo4swapE - _ZN40_INTERNAL_de0badbe_4_k_cu_2d80070e_318164cuda3std3__45__cpo4cendE)
_ZN40_INTERNAL_de0badbe_4_k_cu_2d80070e_318164cuda3std3__45__cpo4cendE:
	.zero		1
	.type		_ZN40_INTERNAL_de0badbe_4_k_cu_2d80070e_318164cuda3std6ranges3__45__cpo4swapE,@object
	.size		_ZN40_INTERNAL_de0badbe_4_k_cu_2d80070e_318164cuda3std6ranges3__45__cpo4swapE,(.L_9 - _ZN40_INTERNAL_de0badbe_4_k_cu_2d80070e_318164cuda3std6ranges3__45__cpo4swapE)
_ZN40_INTERNAL_de0badbe_4_k_cu_2d80070e_318164cuda3std6ranges3__45__cpo4swapE:
	.zero		1
.L_9:


//--------------------- .nv.constant0._ZN7cutlass13device_kernelINS_4gemm6kernel13GemmUniversalIN4cute5tupleIJiiiiEEENS1_10collective13CollectiveMmaINS1_49MainloopSm90TmaGmmaRmemAWarpSpecializedMixedInputILi2ENS5_IJNS4_1CILi1EEESB_SB_EEENS1_35KernelTmaWarpSpecializedCooperativeEEENS5_IJNSA_ILi256EEESF_NSA_ILi128EEEEEENS5_IJNS_12float_e4m3_tEEEENS5_IJlSB_lEEENS_10bfloat16_tESK_NS4_8TiledMMAINS4_8MMA_AtomIJNS4_4SM904GMMA28MMA_64x256x16_F32BF16BF16_RSILNSP_5MajorE0ELSR_0ELNSP_7ScaleInE1ELSS_1EEEEEENS4_6LayoutINS5_IJNSA_ILi2EEESB_SB_EEENS5_IJSB_NSA_ILi0EEESY_EEEEENS5_IJNS4_10UnderscoreES11_S11_EEEEENS4_13SM90_TMA_LOADENS4_14ComposedLayoutINS4_7SwizzleILi3ELi4ELi3EEENS4_18smem_ptr_flag_bitsILi8EEENSV_INS5_IJNSA_ILi8EEESG_EEENS5_IJSG_SB_EEEEEEENS4_9Copy_AtomIJNS4_39AutoVectorizingCopyWithAssumedAlignmentILi128EEESI_EEENS4_8identityES14_NS15_IS17_NS18_ILi16EEENSV_INS5_IJS1A_NSA_ILi64EEEEEENS5_IJS1L_SB_EEEEEEEvS1J_EENS_8epilogue10collective6detail29Sm90TmaWarpSpecializedAdapterINS1S_15DefaultEpilogueISI_SK_SK_NS1R_6thread17LinearCombinationISI_Li1EffLNS1W_9ScaleType4KindE0ELNS_15FloatRoundStyleE2ESI_EENS1_15EpilogueDefaultEEEEEvvEEEEvNT_6ParamsE --------------------------
	.section	.nv.constant0._ZN7cutlass13device_kernelINS_4gemm6kernel13GemmUniversalIN4cute5tupleIJiiiiEEENS1_10collective13CollectiveMmaINS1_49MainloopSm90TmaGmmaRmemAWarpSpecializedMixedInputILi2ENS5_IJNS4_1CILi1EEESB_SB_EEENS1_35KernelTmaWarpSpecializedCooperativeEEENS5_IJNSA_ILi256EEESF_NSA_ILi128EEEEEENS5_IJNS_12float_e4m3_tEEEENS5_IJlSB_lEEENS_10bfloat16_tESK_NS4_8TiledMMAINS4_8MMA_AtomIJNS4_4SM904GMMA28MMA_64x256x16_F32BF16BF16_RSILNSP_5MajorE0ELSR_0ELNSP_7ScaleInE1ELSS_1EEEEEENS4_6LayoutINS5_IJNSA_ILi2EEESB_SB_EEENS5_IJSB_NSA_ILi0EEESY_EEEEENS5_IJNS4_10UnderscoreES11_S11_EEEEENS4_13SM90_TMA_LOADENS4_14ComposedLayoutINS4_7SwizzleILi3ELi4ELi3EEENS4_18smem_ptr_flag_bitsILi8EEENSV_INS5_IJNSA_ILi8EEESG_EEENS5_IJSG_SB_EEEEEEENS4_9Copy_AtomIJNS4_39AutoVectorizingCopyWithAssumedAlignmentILi128EEESI_EEENS4_8identityES14_NS15_IS17_NS18_ILi16EEENSV_INS5_IJS1A_NSA_ILi64EEEEEENS5_IJS1L_SB_EEEEEEEvS1J_EENS_8epilogue10collective6detail29Sm90TmaWarpSpecializedAdapterINS1S_15DefaultEpilogueISI_SK_SK_NS1R_6thread17LinearCombinationISI_Li1EffLNS1W_9ScaleType4KindE0ELNS_15FloatRoundStyleE2ESI_EENS1_15EpilogueDefaultEEEEEvvEEEEvNT_6ParamsE,"a",@progbits
	.sectionflags	@""
	.align	4
.nv.constant0._ZN7cutlass13device_kernelINS_4gemm6kernel13GemmUniversalIN4cute5tupleIJiiiiEEENS1_10collective13CollectiveMmaINS1_49MainloopSm90TmaGmmaRmemAWarpSpecializedMixedInputILi2ENS5_IJNS4_1CILi1EEESB_SB_EEENS1_35KernelTmaWarpSpecializedCooperativeEEENS5_IJNSA_ILi256EEESF_NSA_ILi128EEEEEENS5_IJNS_12float_e4m3_tEEEENS5_IJlSB_lEEENS_10bfloat16_tESK_NS4_8TiledMMAINS4_8MMA_AtomIJNS4_4SM904GMMA28MMA_64x256x16_F32BF16BF16_RSILNSP_5MajorE0ELSR_0ELNSP_7ScaleInE1ELSS_1EEEEEENS4_6LayoutINS5_IJNSA_ILi2EEESB_SB_EEENS5_IJSB_NSA_ILi0EEESY_EEEEENS5_IJNS4_10UnderscoreES11_S11_EEEEENS4_13SM90_TMA_LOADENS4_14ComposedLayoutINS4_7SwizzleILi3ELi4ELi3EEENS4_18smem_ptr_flag_bitsILi8EEENSV_INS5_IJNSA_ILi8EEESG_EEENS5_IJSG_SB_EEEEEEENS4_9Copy_AtomIJNS4_39AutoVectorizingCopyWithAssumedAlignmentILi128EEESI_EEENS4_8identityES14_NS15_IS17_NS18_ILi16EEENSV_INS5_IJS1A_NSA_ILi64EEEEEENS5_IJS1L_SB_EEEEEEEvS1J_EENS_8epilogue10collective6detail29Sm90TmaWarpSpecializedAdapterINS1S_15DefaultEpilogueISI_SK_SK_NS1R_6thread17LinearCombinationISI_Li1EffLNS1W_9ScaleType4KindE0ELNS_15FloatRoundStyleE2ESI_EENS1_15EpilogueDefaultEEEEEvvEEEEvNT_6ParamsE:
	.zero		2176


//--------------------- SYMBOLS --------------------------

	.type		.nv.reservedSmem.offset0,@object
	.size		.nv.reservedSmem.offset0,0x4
	.type		__assertfail,@function
